	.target	sm_80

	.elftype	@"ET_EXEC"


//--------------------- .note.nv.tkinfo           --------------------------
	.section	.note.nv.tkinfo,"",@"SHT_NOTE"
	.sectionflags	@"SHF_NOTE_NV_TKINFO"
	.tkinfo
        /*0018*/ 	.word	0x00000002
        /*0030*/ 	.string	""
        /*0030*/ 	.string	"ptxas"
        /*0030*/ 	.string	"Cuda compilation tools, release 13.0, V13.0.88"
        /*0030*/ 	.string	"Build cuda_13.0.r13.0/compiler.36424714_0"
        /*0030*/ 	.string	"-v  -suppress-debug-info  -lineinfo  -arch sm_80 "



//--------------------- .note.nv.cuinfo           --------------------------
	.section	.note.nv.cuinfo,"",@"SHT_NOTE"
	.sectionflags	@"SHF_NOTE_NV_CUINFO"
        /*0018*/ 	.short	0x0002
        /*001a*/ 	.short	0x0050
        /*001c*/ 	.short	0x0082
	.zero		2


//--------------------- .nv.info                  --------------------------
	.section	.nv.info,"",@"SHT_CUDA_INFO"
	.align	4


	//----- nvinfo : EIATTR_REGCOUNT
	.align		4
        /*0000*/ 	.byte	0x04, 0x2f
        /*0002*/ 	.short	(.L_1 - .L_0)
	.align		4
.L_0:
        /*0004*/ 	.word	index@(matmul_kernel)
        /*0008*/ 	.word	0x00000020


	//----- nvinfo : EIATTR_FRAME_SIZE
	.align		4
.L_1:
        /*000c*/ 	.byte	0x04, 0x11
        /*000e*/ 	.short	(.L_3 - .L_2)
	.align		4
.L_2:
        /*0010*/ 	.word	index@(matmul_kernel)
        /*0014*/ 	.word	0x00001ba8


	//----- nvinfo : EIATTR_MIN_STACK_SIZE
	.align		4
.L_3:
        /*0018*/ 	.byte	0x04, 0x12
        /*001a*/ 	.short	(.L_5 - .L_4)
	.align		4
.L_4:
        /*001c*/ 	.word	index@(matmul_kernel)
        /*0020*/ 	.word	0x00001ba8
.L_5:


//--------------------- .nv.info.matmul_kernel    --------------------------
	.section	.nv.info.matmul_kernel,"",@"SHT_CUDA_INFO"
	.sectionflags	@""
	.align	4


	//----- nvinfo : EIATTR_CUDA_API_VERSION
	.align		4
        /*0000*/ 	.byte	0x04, 0x37
        /*0002*/ 	.short	(.L_7 - .L_6)
.L_6:
        /*0004*/ 	.word	0x00000082


	//----- nvinfo : EIATTR_SW2861232_WAR
	.align		4
.L_7:
        /*0008*/ 	.byte	0x01, 0x35
	.zero		2


	//----- nvinfo : EIATTR_PARAM_CBANK
	.align		4
        /*000c*/ 	.byte	0x04, 0x0a
        /*000e*/ 	.short	(.L_9 - .L_8)
	.align		4
.L_8:
        /*0010*/ 	.word	index@(.nv.constant0.matmul_kernel)
        /*0014*/ 	.short	0x0160
        /*0016*/ 	.short	0x0050


	//----- nvinfo : EIATTR_CBANK_PARAM_SIZE
	.align		4
.L_9:
        /*0018*/ 	.byte	0x03, 0x19
        /*001a*/ 	.short	0x0050


	//----- nvinfo : EIATTR_KPARAM_INFO
	.align		4
        /*001c*/ 	.byte	0x04, 0x17
        /*001e*/ 	.short	(.L_11 - .L_10)
.L_10:
        /*0020*/ 	.word	0x00000000
        /*0024*/ 	.short	0x000d
        /*0026*/ 	.short	0x0048
        /*0028*/ 	.byte	0x00, 0xf4, 0x21, 0x00


	//----- nvinfo : EIATTR_KPARAM_INFO
	.align		4
.L_11:
        /*002c*/ 	.byte	0x04, 0x17
        /*002e*/ 	.short	(.L_13 - .L_12)
.L_12:
        /*0030*/ 	.word	0x00000000
        /*0034*/ 	.short	0x000c
        /*0036*/ 	.short	0x0040
        /*0038*/ 	.byte	0x00, 0xf4, 0x21, 0x00


	//----- nvinfo : EIATTR_KPARAM_INFO
	.align		4
.L_13:
        /*003c*/ 	.byte	0x04, 0x17
        /*003e*/ 	.short	(.L_15 - .L_14)
.L_14:
        /*0040*/ 	.word	0x00000000
        /*0044*/ 	.short	0x000b
        /*0046*/ 	.short	0x0038
        /*0048*/ 	.byte	0x00, 0xf0, 0x11, 0x00


	//----- nvinfo : EIATTR_KPARAM_INFO
	.align		4
.L_15:
        /*004c*/ 	.byte	0x04, 0x17
        /*004e*/ 	.short	(.L_17 - .L_16)
.L_16:
        /*0050*/ 	.word	0x00000000
        /*0054*/ 	.short	0x000a
        /*0056*/ 	.short	0x0034
        /*0058*/ 	.byte	0x00, 0xf0, 0x11, 0x00


	//----- nvinfo : EIATTR_KPARAM_INFO
	.align		4
.L_17:
        /*005c*/ 	.byte	0x04, 0x17
        /*005e*/ 	.short	(.L_19 - .L_18)
.L_18:
        /*0060*/ 	.word	0x00000000
        /*0064*/ 	.short	0x0009
        /*0066*/ 	.short	0x0030
        /*0068*/ 	.byte	0x00, 0xf0, 0x11, 0x00


	//----- nvinfo : EIATTR_KPARAM_INFO
	.align		4
.L_19:
        /*006c*/ 	.byte	0x04, 0x17
        /*006e*/ 	.short	(.L_21 - .L_20)
.L_20:
        /*0070*/ 	.word	0x00000000
        /*0074*/ 	.short	0x0008
        /*0076*/ 	.short	0x002c
        /*0078*/ 	.byte	0x00, 0xf0, 0x11, 0x00


	//----- nvinfo : EIATTR_KPARAM_INFO
	.align		4
.L_21:
        /*007c*/ 	.byte	0x04, 0x17
        /*007e*/ 	.short	(.L_23 - .L_22)
.L_22:
        /*0080*/ 	.word	0x00000000
        /*0084*/ 	.short	0x0007
        /*0086*/ 	.short	0x0028
        /*0088*/ 	.byte	0x00, 0xf0, 0x11, 0x00


	//----- nvinfo : EIATTR_KPARAM_INFO
	.align		4
.L_23:
        /*008c*/ 	.byte	0x04, 0x17
        /*008e*/ 	.short	(.L_25 - .L_24)
.L_24:
        /*0090*/ 	.word	0x00000000
        /*0094*/ 	.short	0x0006
        /*0096*/ 	.short	0x0024
        /*0098*/ 	.byte	0x00, 0xf0, 0x11, 0x00


	//----- nvinfo : EIATTR_KPARAM_INFO
	.align		4
.L_25:
        /*009c*/ 	.byte	0x04, 0x17
        /*009e*/ 	.short	(.L_27 - .L_26)
.L_26:
        /*00a0*/ 	.word	0x00000000
        /*00a4*/ 	.short	0x0005
        /*00a6*/ 	.short	0x0020
        /*00a8*/ 	.byte	0x00, 0xf0, 0x11, 0x00


	//----- nvinfo : EIATTR_KPARAM_INFO
	.align		4
.L_27:
        /*00ac*/ 	.byte	0x04, 0x17
        /*00ae*/ 	.short	(.L_29 - .L_28)
.L_28:
        /*00b0*/ 	.word	0x00000000
        /*00b4*/ 	.short	0x0004
        /*00b6*/ 	.short	0x001c
        /*00b8*/ 	.byte	0x00, 0xf0, 0x11, 0x00


	//----- nvinfo : EIATTR_KPARAM_INFO
	.align		4
.L_29:
        /*00bc*/ 	.byte	0x04, 0x17
        /*00be*/ 	.short	(.L_31 - .L_30)
.L_30:
        /*00c0*/ 	.word	0x00000000
        /*00c4*/ 	.short	0x0003
        /*00c6*/ 	.short	0x0018
        /*00c8*/ 	.byte	0x00, 0xf0, 0x11, 0x00


	//----- nvinfo : EIATTR_KPARAM_INFO
	.align		4
.L_31:
        /*00cc*/ 	.byte	0x04, 0x17
        /*00ce*/ 	.short	(.L_33 - .L_32)
.L_32:
        /*00d0*/ 	.word	0x00000000
        /*00d4*/ 	.short	0x0002
        /*00d6*/ 	.short	0x0010
        /*00d8*/ 	.byte	0x00, 0xf4, 0x21, 0x00


	//----- nvinfo : EIATTR_KPARAM_INFO
	.align		4
.L_33:
        /*00dc*/ 	.byte	0x04, 0x17
        /*00de*/ 	.short	(.L_35 - .L_34)
.L_34:
        /*00e0*/ 	.word	0x00000000
        /*00e4*/ 	.short	0x0001
        /*00e6*/ 	.short	0x0008
        /*00e8*/ 	.byte	0x00, 0xf4, 0x21, 0x00


	//----- nvinfo : EIATTR_KPARAM_INFO
	.align		4
.L_35:
        /*00ec*/ 	.byte	0x04, 0x17
        /*00ee*/ 	.short	(.L_37 - .L_36)
.L_36:
        /*00f0*/ 	.word	0x00000000
        /*00f4*/ 	.short	0x0000
        /*00f6*/ 	.short	0x0000
        /*00f8*/ 	.byte	0x00, 0xf4, 0x21, 0x00


	//----- nvinfo : EIATTR_MAXREG_COUNT
	.align		4
.L_37:
        /*00fc*/ 	.byte	0x03, 0x1b
        /*00fe*/ 	.short	0x00ff


	//----- nvinfo : EIATTR_NUM_BARRIERS
	.align		4
        /*0100*/ 	.byte	0x02, 0x4c
        /*0102*/ 	.byte	0x01
	.zero		1


	//----- nvinfo : EIATTR_ANNOTATIONS
	.align		4
        /*0104*/ 	.byte	0x04, 0x55
        /*0106*/ 	.short	(.L_39 - .L_38)


	//   ....[0]....
.L_38:
        /*0108*/ 	.word	0x00000001
        /*010c*/ 	.byte	0xe0, 0x05, 0x00, 0x00, 0x01, 0x00, 0x00, 0x00, 0x10, 0x06, 0x00, 0x00, 0x01, 0x00, 0x00, 0x00
        /* <DEDUP_REMOVED lines=3555> */
        /*df4c*/ 	.byte	0xe0, 0xc4, 0x03, 0x00


	//----- nvinfo : EIATTR_MERCURY_ISA_VERSION
	.align		4
.L_39:
        /*df50*/ 	.byte	0x03, 0x5f
        /*df52*/ 	.short	0x0000


	//----- nvinfo : EIATTR_EXIT_INSTR_OFFSETS
	.align		4
        /*df54*/ 	.byte	0x04, 0x1c
        /*df56*/ 	.short	(.L_41 - .L_40)


	//   ....[0]....
.L_40:
        /*df58*/ 	.word	0x0003c830


	//   ....[1]....
        /*df5c*/ 	.word	0x0003c860


	//----- nvinfo : EIATTR_REQNTID
	.align		4
.L_41:
        /*df60*/ 	.byte	0x04, 0x10
        /*df62*/ 	.short	(.L_43 - .L_42)
.L_42:
        /*df64*/ 	.word	0x00000040
        /*df68*/ 	.word	0x00000001
        /*df6c*/ 	.word	0x00000001
.L_43:


//--------------------- .nv.callgraph             --------------------------
	.section	.nv.callgraph,"",@"SHT_CUDA_CALLGRAPH"
	.align	4
	.sectionentsize	8
	.align		4
        /*0000*/ 	.word	0x00000000
	.align		4
        /*0004*/ 	.word	0xffffffff
	.align		4
        /*0008*/ 	.word	0x00000000
	.align		4
        /*000c*/ 	.word	0xfffffffe
	.align		4
        /*0010*/ 	.word	0x00000000
	.align		4
        /*0014*/ 	.word	0xfffffffd
	.align		4
        /*0018*/ 	.word	0x00000000
	.align		4
        /*001c*/ 	.word	0xfffffffc


//--------------------- .nv.rel.action            --------------------------
	.section	.nv.rel.action,"",@"SHT_CUDA_RELOCINFO"
	.align	8
	.sectionentsize	8
        /*0000*/ 	.byte	0x73, 0x00, 0x00, 0x00, 0x00, 0x00, 0x00, 0x00, 0x00, 0x00, 0x00, 0x11, 0x25, 0x00, 0x05, 0x36


//--------------------- .nv.constant0.matmul_kernel --------------------------
	.section	.nv.constant0.matmul_kernel,"a",@progbits
	.sectionflags	@""
	.align	4
.nv.constant0.matmul_kernel:
	.zero		432


//--------------------- .text.matmul_kernel       --------------------------
	.section	.text.matmul_kernel,"ax",@progbits
	.sectioninfo	@"SHI_REGISTERS=32"
	.align	128
        .global         matmul_kernel
        .type           matmul_kernel,@function
        .size           matmul_kernel,(.L_x_5 - matmul_kernel)
        .other          matmul_kernel,@"STO_CUDA_ENTRY STV_DEFAULT"
matmul_kernel:
.text.matmul_kernel:
[----:B------:R-:W-:-:S03]  /*0000*/  IMAD.MOV.U32 R1, RZ, RZ, c[0x0][0x28] ;  /* 0x00000a00ff017624 */ /* 0x000fc600078e00ff */
[----:B------:R-:W-:Y:S01]  /*0010*/  IMAD.MOV.U32 R0, RZ, RZ, c[0x0][0x17c] ;  /* 0x00005f00ff007624 */ /* 0x000fe200078e00ff */
[----:B------:R-:W0:Y:S01]  /*0020*/  S2R R11, SR_TID.X ;  /* 0x00000000000b7919 */ /* 0x000e220000002100 */
[----:B------:R-:W-:Y:S01]  /*0030*/  IADD3 R1, R1, -0x1ba8, RZ ;  /* 0xffffe45801017810 */ /* 0x000fe20007ffe0ff */
[----:B------:R-:W-:Y:S02]  /*0040*/  ULDC.64 UR10, c[0x0][0x118] ;  /* 0x00004600000a7ab9 */ /* 0x000fe40000000a00 */
[----:B------:R-:W-:-:S04]  /*0050*/  IADD3 R0, R0, 0xff, RZ ;  /* 0x000000ff00007810 */ /* 0x000fc80007ffe0ff */
[----:B------:R-:W-:-:S04]  /*0060*/  SHF.R.S32.HI R3, RZ, 0x1f, R0 ;  /* 0x0000001fff037819 */ /* 0x000fc80000011400 */
[----:B------:R-:W-:-:S04]  /*0070*/  LEA.HI R3, R3, R0, RZ, 0x8 ;  /* 0x0000000003037211 */ /* 0x000fc800078f40ff */
[----:B------:R-:W-:Y:S02]  /*0080*/  SHF.R.S32.HI R0, RZ, 0x8, R3 ;  /* 0x00000008ff007819 */ /* 0x000fe40000011403 */
[----:B------:R-:W1:Y:S03]  /*0090*/  S2R R3, SR_CTAID.X ;  /* 0x0000000000037919 */ /* 0x000e660000002500 */
[----:B------:R-:W-:-:S05]  /*00a0*/  IMAD.SHL.U32 R0, R0, 0x8, RZ ;  /* 0x0000000800007824 */ /* 0x000fca00078e00ff */
[-C--:B------:R-:W-:Y:S02]  /*00b0*/  IABS R7, R0.reuse ;  /* 0x0000000000077213 */ /* 0x080fe40000000000 */
[----:B------:R-:W-:Y:S02]  /*00c0*/  IABS R10, R0 ;  /* 0x00000000000a7213 */ /* 0x000fe40000000000 */
[----:B------:R-:W2:Y:S01]  /*00d0*/  I2F.RP R2, R7 ;  /* 0x0000000700027306 */ /* 0x000ea20000209400 */
[----:B-1----:R-:W-:-:S07]  /*00e0*/  IABS R8, R3 ;  /* 0x0000000300087213 */ /* 0x002fce0000000000 */
[----:B--2---:R-:W1:Y:S02]  /*00f0*/  MUFU.RCP R2, R2 ;  /* 0x0000000200027308 */ /* 0x004e640000001000 */
[----:B-1----:R-:W-:Y:S01]  /*0100*/  IADD3 R4, R2, 0xffffffe, RZ ;  /* 0x0ffffffe02047810 */ /* 0x002fe20007ffe0ff */
[----:B------:R-:W-:-:S05]  /*0110*/  IMAD.MOV R2, RZ, RZ, -R10 ;  /* 0x000000ffff027224 */ /* 0x000fca00078e0a0a */
[----:B------:R1:W2:Y:S02]  /*0120*/  F2I.FTZ.U32.TRUNC.NTZ R5, R4 ;  /* 0x0000000400057305 */ /* 0x0002a4000021f000 */
[----:B-1----:R-:W-:Y:S02]  /*0130*/  IMAD.MOV.U32 R4, RZ, RZ, RZ ;  /* 0x000000ffff047224 */ /* 0x002fe400078e00ff */
[----:B--2---:R-:W-:-:S04]  /*0140*/  IMAD.MOV R6, RZ, RZ, -R5 ;  /* 0x000000ffff067224 */ /* 0x004fc800078e0a05 */
[----:B------:R-:W-:Y:S02]  /*0150*/  IMAD R9, R6, R7, RZ ;  /* 0x0000000706097224 */ /* 0x000fe400078e02ff */
[----:B------:R-:W-:Y:S02]  /*0160*/  IMAD.MOV.U32 R6, RZ, RZ, R8 ;  /* 0x000000ffff067224 */ /* 0x000fe400078e0008 */
[----:B------:R-:W-:-:S06]  /*0170*/  IMAD.HI.U32 R5, R5, R9, R4 ;  /* 0x0000000905057227 */ /* 0x000fcc00078e0004 */
[----:B------:R-:W-:-:S04]  /*0180*/  IMAD.HI.U32 R5, R5, R6, RZ ;  /* 0x0000000605057227 */ /* 0x000fc800078e00ff */
[----:B------:R-:W-:-:S05]  /*0190*/  IMAD R2, R5, R2, R6 ;  /* 0x0000000205027224 */ /* 0x000fca00078e0206 */
[----:B------:R-:W-:-:S13]  /*01a0*/  ISETP.GT.U32.AND P1, PT, R7, R2, PT ;  /* 0x000000020700720c */ /* 0x000fda0003f24070 */
[----:B------:R-:W-:Y:S01]  /*01b0*/  @!P1 IMAD.IADD R2, R2, 0x1, -R7 ;  /* 0x0000000102029824 */ /* 0x000fe200078e0a07 */
[----:B------:R-:W-:Y:S02]  /*01c0*/  @!P1 IADD3 R5, R5, 0x1, RZ ;  /* 0x0000000105059810 */ /* 0x000fe40007ffe0ff */
[----:B------:R-:W-:Y:S02]  /*01d0*/  ISETP.NE.AND P1, PT, R0, RZ, PT ;  /* 0x000000ff0000720c */ /* 0x000fe40003f25270 */
[----:B------:R-:W-:Y:S02]  /*01e0*/  ISETP.GE.U32.AND P0, PT, R2, R7, PT ;  /* 0x000000070200720c */ /* 0x000fe40003f06070 */
[----:B------:R-:W-:-:S04]  /*01f0*/  LOP3.LUT R2, R3, R0, RZ, 0x3c, !PT ;  /* 0x0000000003027212 */ /* 0x000fc800078e3cff */
[----:B------:R-:W-:Y:S01]  /*0200*/  ISETP.GE.AND P2, PT, R2, RZ, PT ;  /* 0x000000ff0200720c */ /* 0x000fe20003f46270 */
[----:B------:R-:W-:-:S05]  /*0210*/  IMAD.MOV.U32 R2, RZ, RZ, 0x1f ;  /* 0x0000001fff027424 */ /* 0x000fca00078e00ff */
[----:B------:R-:W-:Y:S02]  /*0220*/  IADD3 R2, R2, c[0x0][0x178], RZ ;  /* 0x00005e0002027a10 */ /* 0x000fe40007ffe0ff */
[----:B------:R-:W-:-:S05]  /*0230*/  @P0 IADD3 R5, R5, 0x1, RZ ;  /* 0x0000000105050810 */ /* 0x000fca0007ffe0ff */
[----:B------:R-:W-:Y:S01]  /*0240*/  IMAD.MOV.U32 R4, RZ, RZ, R5 ;  /* 0x000000ffff047224 */ /* 0x000fe200078e0005 */
[----:B------:R-:W-:-:S03]  /*0250*/  SHF.R.S32.HI R5, RZ, 0x1f, R2 ;  /* 0x0000001fff057819 */ /* 0x000fc60000011402 */
[----:B------:R-:W-:Y:S01]  /*0260*/  @!P2 IMAD.MOV R4, RZ, RZ, -R4 ;  /* 0x000000ffff04a224 */ /* 0x000fe200078e0a04 */
[----:B------:R-:W-:Y:S02]  /*0270*/  @!P1 LOP3.LUT R4, RZ, R0, RZ, 0x33, !PT ;  /* 0x00000000ff049212 */ /* 0x000fe400078e33ff */
[----:B------:R-:W-:-:S03]  /*0280*/  LEA.HI R5, R5, R2, RZ, 0x5 ;  /* 0x0000000205057211 */ /* 0x000fc600078f28ff */
[----:B------:R-:W-:Y:S02]  /*0290*/  IMAD.SHL.U32 R2, R4, 0x8, RZ ;  /* 0x0000000804027824 */ /* 0x000fe400078e00ff */
[----:B------:R-:W-:-:S03]  /*02a0*/  IMAD.MOV R4, RZ, RZ, -R4 ;  /* 0x000000ffff047224 */ /* 0x000fc600078e0a04 */
[----:B------:R-:W-:Y:S01]  /*02b0*/  LEA.HI.SX32 R5, R5, -R2, 0x1b ;  /* 0x8000000205057211 */ /* 0x000fe200078fdaff */
[----:B------:R-:W-:Y:S02]  /*02c0*/  IMAD R9, R0, R4, R3 ;  /* 0x0000000400097224 */ /* 0x000fe400078e0203 */
[----:B------:R-:W-:Y:S01]  /*02d0*/  IMAD.MOV.U32 R4, RZ, RZ, RZ ;  /* 0x000000ffff047224 */ /* 0x000fe200078e00ff */
[----:B------:R-:W-:-:S04]  /*02e0*/  IMNMX R10, R5, 0x8, PT ;  /* 0x00000008050a7817 */ /* 0x000fc80003800200 */
[-C--:B------:R-:W-:Y:S02]  /*02f0*/  IABS R8, R10.reuse ;  /* 0x0000000a00087213 */ /* 0x080fe40000000000 */
[----:B------:R-:W-:Y:S02]  /*0300*/  IABS R0, R10 ;  /* 0x0000000a00007213 */ /* 0x000fe40000000000 */
[----:B------:R-:W1:Y:S08]  /*0310*/  I2F.RP R6, R8 ;  /* 0x0000000800067306 */ /* 0x000e700000209400 */
[----:B-1----:R-:W1:Y:S02]  /*0320*/  MUFU.RCP R6, R6 ;  /* 0x0000000600067308 */ /* 0x002e640000001000 */
[----:B-1----:R-:W-:-:S06]  /*0330*/  IADD3 R5, R6, 0xffffffe, RZ ;  /* 0x0ffffffe06057810 */ /* 0x002fcc0007ffe0ff */
[----:B------:R-:W1:Y:S02]  /*0340*/  F2I.FTZ.U32.TRUNC.NTZ R5, R5 ;  /* 0x0000000500057305 */ /* 0x000e64000021f000 */
[----:B-1----:R-:W-:-:S04]  /*0350*/  IMAD.MOV R7, RZ, RZ, -R5 ;  /* 0x000000ffff077224 */ /* 0x002fc800078e0a05 */
[----:B------:R-:W-:Y:S01]  /*0360*/  IMAD.MOV.U32 R3, RZ, RZ, R7 ;  /* 0x000000ffff037224 */ /* 0x000fe200078e0007 */
[----:B------:R-:W-:-:S03]  /*0370*/  IABS R7, R9 ;  /* 0x0000000900077213 */ /* 0x000fc60000000000 */
[----:B------:R-:W-:-:S04]  /*0380*/  IMAD R3, R3, R8, RZ ;  /* 0x0000000803037224 */ /* 0x000fc800078e02ff */
[----:B------:R-:W-:Y:S01]  /*0390*/  IMAD.HI.U32 R4, R5, R3, R4 ;  /* 0x0000000305047227 */ /* 0x000fe200078e0004 */
[----:B0-----:R-:W-:-:S03]  /*03a0*/  SHF.R.U32.HI R5, RZ, 0x5, R11 ;  /* 0x00000005ff057819 */ /* 0x001fc6000001160b */
[----:B------:R-:W-:Y:S01]  /*03b0*/  IMAD.MOV R3, RZ, RZ, -R0 ;  /* 0x000000ffff037224 */ /* 0x000fe200078e0a00 */
[----:B------:R-:W-:Y:S01]  /*03c0*/  SGXT.U32 R12, R5, 0x1 ;  /* 0x00000001050c781a */ /* 0x000fe20000000000 */
[----:B------:R-:W-:-:S04]  /*03d0*/  IMAD.HI.U32 R0, R4, R7, RZ ;  /* 0x0000000704007227 */ /* 0x000fc800078e00ff */
[----:B------:R-:W-:Y:S02]  /*03e0*/  IMAD R3, R0, R3, R7 ;  /* 0x0000000300037224 */ /* 0x000fe400078e0207 */
[----:B------:R-:W-:-:S03]  /*03f0*/  IMAD.MOV.U32 R4, RZ, RZ, 0x3f ;  /* 0x0000003fff047424 */ /* 0x000fc600078e00ff */
[----:B------:R-:W-:Y:S02]  /*0400*/  ISETP.GT.U32.AND P1, PT, R8, R3, PT ;  /* 0x000000030800720c */ /* 0x000fe40003f24070 */
[----:B------:R-:W-:Y:S02]  /*0410*/  IADD3 R13, R4, c[0x0][0x180], RZ ;  /* 0x00006000040d7a10 */ /* 0x000fe40007ffe0ff */
[C---:B------:R-:W-:Y:S02]  /*0420*/  LOP3.LUT R4, R12.reuse, 0x4, RZ, 0xfc, !PT ;  /* 0x000000040c047812 */ /* 0x040fe400078efcff */
[C---:B------:R-:W-:Y:S02]  /*0430*/  LOP3.LUT R4, R12.reuse, 0xa, RZ, 0xfc, !PT ;  /* 0x0000000a0c047812 */ /* 0x040fe400078efcff */
[C---:B------:R-:W-:Y:S02]  /*0440*/  LOP3.LUT R4, R12.reuse, 0x10, RZ, 0xfc, !PT ;  /* 0x000000100c047812 */ /* 0x040fe400078efcff */
[----:B------:R-:W-:-:S02]  /*0450*/  LOP3.LUT R4, R12, 0x16, RZ, 0xfc, !PT ;  /* 0x000000160c047812 */ /* 0x000fc400078efcff */
[----:B------:R-:W-:Y:S01]  /*0460*/  LOP3.LUT R4, R12, 0x1c, RZ, 0xfc, !PT ;  /* 0x0000001c0c047812 */ /* 0x000fe200078efcff */
[----:B------:R-:W-:Y:S01]  /*0470*/  @!P1 IMAD.IADD R3, R3, 0x1, -R8 ;  /* 0x0000000103039824 */ /* 0x000fe200078e0a08 */
[----:B------:R-:W-:Y:S02]  /*0480*/  @!P1 IADD3 R0, R0, 0x1, RZ ;  /* 0x0000000100009810 */ /* 0x000fe40007ffe0ff */
[----:B------:R-:W-:Y:S02]  /*0490*/  ISETP.NE.AND P1, PT, R10, RZ, PT ;  /* 0x000000ff0a00720c */ /* 0x000fe40003f25270 */
[----:B------:R-:W-:Y:S02]  /*04a0*/  ISETP.GE.U32.AND P0, PT, R3, R8, PT ;  /* 0x000000080300720c */ /* 0x000fe40003f06070 */
[----:B------:R-:W-:Y:S02]  /*04b0*/  LOP3.LUT R3, R9, R10, RZ, 0x3c, !PT ;  /* 0x0000000a09037212 */ /* 0x000fe400078e3cff */
[----:B------:R-:W-:-:S02]  /*04c0*/  LOP3.LUT R4, R12, 0x22, RZ, 0xfc, !PT ;  /* 0x000000220c047812 */ /* 0x000fc400078efcff */
[----:B------:R-:W-:Y:S02]  /*04d0*/  ISETP.GE.AND P2, PT, R3, RZ, PT ;  /* 0x000000ff0300720c */ /* 0x000fe40003f46270 */
[C---:B------:R-:W-:Y:S02]  /*04e0*/  LOP3.LUT R4, R12.reuse, 0x28, RZ, 0xfc, !PT ;  /* 0x000000280c047812 */ /* 0x040fe400078efcff */
[C---:B------:R-:W-:Y:S02]  /*04f0*/  LOP3.LUT R4, R12.reuse, 0x2e, RZ, 0xfc, !PT ;  /* 0x0000002e0c047812 */ /* 0x040fe400078efcff */
[----:B------:R-:W-:Y:S02]  /*0500*/  LOP3.LUT R4, R12, 0x34, RZ, 0xfc, !PT ;  /* 0x000000340c047812 */ /* 0x000fe400078efcff */
[----:B------:R-:W-:Y:S02]  /*0510*/  @P0 IADD3 R0, R0, 0x1, RZ ;  /* 0x0000000100000810 */ /* 0x000fe40007ffe0ff */
[----:B------:R-:W-:-:S02]  /*0520*/  ISETP.GT.AND P0, PT, R13, 0x3f, PT ;  /* 0x0000003f0d00780c */ /* 0x000fc40003f04270 */
[----:B------:R-:W-:Y:S01]  /*0530*/  LOP3.LUT R4, R12, 0x3a, RZ, 0xfc, !PT ;  /* 0x0000003a0c047812 */ /* 0x000fe200078efcff */
[----:B------:R-:W-:Y:S01]  /*0540*/  @!P2 IMAD.MOV R0, RZ, RZ, -R0 ;  /* 0x000000ffff00a224 */ /* 0x000fe200078e0a00 */
[----:B------:R-:W-:-:S05]  /*0550*/  @!P1 LOP3.LUT R0, RZ, R10, RZ, 0x33, !PT ;  /* 0x0000000aff009212 */ /* 0x000fca00078e33ff */
[----:B------:R-:W-:Y:S02]  /*0560*/  IMAD.MOV R3, RZ, RZ, -R0 ;  /* 0x000000ffff037224 */ /* 0x000fe400078e0a00 */
[----:B------:R-:W-:Y:S02]  /*0570*/  IMAD.SHL.U32 R0, R0, 0x100, RZ ;  /* 0x0000010000007824 */ /* 0x000fe400078e00ff */
[----:B------:R-:W-:-:S04]  /*0580*/  IMAD R3, R10, R3, R9 ;  /* 0x000000030a037224 */ /* 0x000fc800078e0209 */
[----:B------:R-:W-:Y:S01]  /*0590*/  IMAD.IADD R3, R2, 0x1, R3 ;  /* 0x0000000102037824 */ /* 0x000fe200078e0203 */
[----:B------:R-:W-:-:S05]  /*05a0*/  LOP3.LUT R2, R11, 0x1f, RZ, 0xc0, !PT ;  /* 0x0000001f0b027812 */ /* 0x000fca00078ec0ff */
[----:B------:R-:W-:Y:S01]  /*05b0*/  IMAD R3, R3, 0x20, R2 ;  /* 0x0000002003037824 */ /* 0x000fe200078e0202 */
[C---:B------:R-:W-:Y:S02]  /*05c0*/  LOP3.LUT R2, R12.reuse, 0x2, RZ, 0xfc, !PT ;  /* 0x000000020c027812 */ /* 0x040fe400078efcff */
[C---:B------:R-:W-:Y:S02]  /*05d0*/  LOP3.LUT R2, R12.reuse, 0x8, RZ, 0xfc, !PT ;  /* 0x000000080c027812 */ /* 0x040fe400078efcff */
[----:B------:R0:W-:Y:S01]  /*05e0*/  STL [R1+0xd8c], R3 ;  /* 0x000d8c0301007387 */ /* 0x0001e20000100800 */
[C---:B------:R-:W-:Y:S02]  /*05f0*/  LOP3.LUT R2, R12.reuse, 0xe, RZ, 0xfc, !PT ;  /* 0x0000000e0c027812 */ /* 0x040fe400078efcff */
[C---:B------:R-:W-:Y:S01]  /*0600*/  LOP3.LUT R2, R12.reuse, 0x14, RZ, 0xfc, !PT ;  /* 0x000000140c027812 */ /* 0x040fe200078efcff */
[----:B------:R1:W-:Y:S01]  /*0610*/  STL [R1+0x2d0], R0 ;  /* 0x0002d00001007387 */ /* 0x0003e20000100800 */
[----:B------:R-:W-:-:S02]  /*0620*/  LOP3.LUT R2, R12, 0x1a, RZ, 0xfc, !PT ;  /* 0x0000001a0c027812 */ /* 0x000fc400078efcff */
[C---:B------:R-:W-:Y:S02]  /*0630*/  LOP3.LUT R2, R12.reuse, 0x20, RZ, 0xfc, !PT ;  /* 0x000000200c027812 */ /* 0x040fe400078efcff */
[C---:B------:R-:W-:Y:S02]  /*0640*/  LOP3.LUT R2, R12.reuse, 0x26, RZ, 0xfc, !PT ;  /* 0x000000260c027812 */ /* 0x040fe400078efcff */
[C---:B0-----:R-:W-:Y:S02]  /*0650*/  LOP3.LUT R3, R12.reuse, 0x6, RZ, 0xfc, !PT ;  /* 0x000000060c037812 */ /* 0x041fe400078efcff */
[C---:B------:R-:W-:Y:S02]  /*0660*/  LOP3.LUT R3, R12.reuse, 0xc, RZ, 0xfc, !PT ;  /* 0x0000000c0c037812 */ /* 0x040fe400078efcff */
[C---:B------:R-:W-:Y:S02]  /*0670*/  LOP3.LUT R3, R12.reuse, 0x12, RZ, 0xfc, !PT ;  /* 0x000000120c037812 */ /* 0x040fe400078efcff */
[----:B------:R-:W-:-:S02]  /*0680*/  LOP3.LUT R3, R12, 0x18, RZ, 0xfc, !PT ;  /* 0x000000180c037812 */ /* 0x000fc400078efcff */
[C---:B------:R-:W-:Y:S02]  /*0690*/  LOP3.LUT R3, R12.reuse, 0x1e, RZ, 0xfc, !PT ;  /* 0x0000001e0c037812 */ /* 0x040fe400078efcff */
[C---:B------:R-:W-:Y:S02]  /*06a0*/  LOP3.LUT R3, R12.reuse, 0x24, RZ, 0xfc, !PT ;  /* 0x000000240c037812 */ /* 0x040fe400078efcff */
[C---:B------:R-:W-:Y:S02]  /*06b0*/  LOP3.LUT R3, R12.reuse, 0x2a, RZ, 0xfc, !PT ;  /* 0x0000002a0c037812 */ /* 0x040fe400078efcff */
[C---:B------:R-:W-:Y:S02]  /*06c0*/  LOP3.LUT R2, R12.reuse, 0x2c, RZ, 0xfc, !PT ;  /* 0x0000002c0c027812 */ /* 0x040fe400078efcff */
[C---:B------:R-:W-:Y:S02]  /*06d0*/  LOP3.LUT R3, R12.reuse, 0x30, RZ, 0xfc, !PT ;  /* 0x000000300c037812 */ /* 0x040fe400078efcff */
[----:B------:R-:W-:-:S02]  /*06e0*/  LOP3.LUT R2, R12, 0x32, RZ, 0xfc, !PT ;  /* 0x000000320c027812 */ /* 0x000fc400078efcff */
[C---:B------:R-:W-:Y:S02]  /*06f0*/  LOP3.LUT R3, R12.reuse, 0x36, RZ, 0xfc, !PT ;  /* 0x000000360c037812 */ /* 0x040fe400078efcff */
[C---:B------:R-:W-:Y:S02]  /*0700*/  LOP3.LUT R2, R12.reuse, 0x38, RZ, 0xfc, !PT ;  /* 0x000000380c027812 */ /* 0x040fe400078efcff */
[C---:B------:R-:W-:Y:S02]  /*0710*/  LOP3.LUT R3, R12.reuse, 0x3c, RZ, 0xfc, !PT ;  /* 0x0000003c0c037812 */ /* 0x040fe400078efcff */
[----:B------:R-:W-:Y:S01]  /*0720*/  LOP3.LUT R2, R12, 0x3e, RZ, 0xfc, !PT ;  /* 0x0000003e0c027812 */ /* 0x000fe200078efcff */
[----:B------:R-:W-:Y:S05]  /*0730*/  @P0 BRA `(.L_x_0) ;  /* 0x0000037000000947 */ /* 0x000fea0003800000 */
[----:B-1----:R-:W-:Y:S01]  /*0740*/  IMAD.SHL.U32 R0, R11, 0x20, RZ ;  /* 0x000000200b007824 */ /* 0x002fe200078e00ff */
[----:B------:R-:W-:Y:S01]  /*0750*/  CS2R R24, SRZ ;  /* 0x0000000000187805 */ /* 0x000fe2000001ff00 */
[----:B------:R-:W-:Y:S01]  /*0760*/  CS2R R26, SRZ ;  /* 0x00000000001a7805 */ /* 0x000fe2000001ff00 */
[----:B------:R-:W-:Y:S01]  /*0770*/  CS2R R20, SRZ ;  /* 0x0000000000147805 */ /* 0x000fe2000001ff00 */
[----:B------:R-:W-:Y:S01]  /*0780*/  CS2R R22, SRZ ;  /* 0x0000000000167805 */ /* 0x000fe2000001ff00 */
[----:B------:R0:W-:Y:S01]  /*0790*/  STL [R1+0xd88], R0 ;  /* 0x000d880001007387 */ /* 0x0001e20000100800 */
[----:B------:R-:W-:Y:S01]  /*07a0*/  CS2R R16, SRZ ;  /* 0x0000000000107805 */ /* 0x000fe2000001ff00 */
[----:B------:R-:W-:Y:S01]  /*07b0*/  CS2R R18, SRZ ;  /* 0x0000000000127805 */ /* 0x000fe2000001ff00 */
[----:B------:R-:W-:Y:S01]  /*07c0*/  CS2R R12, SRZ ;  /* 0x00000000000c7805 */ /* 0x000fe2000001ff00 */
[----:B------:R0:W-:Y:S01]  /*07d0*/  STL [R1], RZ ;  /* 0x000000ff01007387 */ /* 0x0001e20000100800 */
[----:B------:R-:W-:Y:S01]  /*07e0*/  CS2R R14, SRZ ;  /* 0x00000000000e7805 */ /* 0x000fe2000001ff00 */
[----:B------:R-:W-:Y:S01]  /*07f0*/  CS2R R8, SRZ ;  /* 0x0000000000087805 */ /* 0x000fe2000001ff00 */
[----:B------:R-:W-:Y:S01]  /*0800*/  CS2R R10, SRZ ;  /* 0x00000000000a7805 */ /* 0x000fe2000001ff00 */
[----:B------:R0:W-:Y:S01]  /*0810*/  STL [R1+0x4], RZ ;  /* 0x000004ff01007387 */ /* 0x0001e20000100800 */
[----:B------:R-:W-:Y:S01]  /*0820*/  CS2R R4, SRZ ;  /* 0x0000000000047805 */ /* 0x000fe2000001ff00 */
[----:B------:R-:W-:-:S02]  /*0830*/  CS2R R6, SRZ ;  /* 0x0000000000067805 */ /* 0x000fc4000001ff00 */
[----:B------:R0:W-:Y:S04]  /*0840*/  STL [R1+0x8], RZ ;  /* 0x000008ff01007387 */ /* 0x0001e80000100800 */
        /* <DEDUP_REMOVED lines=36> */
[----:B------:R0:W-:Y:S01]  /*0a90*/  STL [R1+0x9c], RZ ;  /* 0x00009cff01007387 */ /* 0x0001e20000100800 */
[----:B------:R-:W-:Y:S05]  /*0aa0*/  BRA `(.L_x_1) ;  /* 0x00036cb000007947 */ /* 0x000fea0003800000 */
.L_x_0:
[----:B-1----:R-:W-:Y:S01]  /*0ab0*/  IABS R9, c[0x0][0x17c] ;  /* 0x00005f0000097a13 */ /* 0x002fe20000000000 */
[----:B------:R-:W-:Y:S01]  /*0ac0*/  IMAD.MOV.U32 R27, RZ, RZ, R0 ;  /* 0x000000ffff1b7224 */ /* 0x000fe200078e0000 */
[----:B------:R-:W-:Y:S01]  /*0ad0*/  ULDC.64 UR6, c[0x0][0x188] ;  /* 0x0000620000067ab9 */ /* 0x000fe20000000a00 */
[----:B------:R-:W-:Y:S01]  /*0ae0*/  IMAD.MOV.U32 R28, RZ, RZ, RZ ;  /* 0x000000ffff1c7224 */ /* 0x000fe200078e00ff */
[----:B------:R-:W0:Y:S02]  /*0af0*/  I2F.RP R0, R9 ;  /* 0x0000000900007306 */ /* 0x000e240000209400 */
[----:B------:R-:W-:-:S02]  /*0b00*/  IADD3 R3, R27, 0xff, RZ ;  /* 0x000000ff1b037810 */ /* 0x000fc40007ffe0ff */
[----:B------:R-:W-:Y:S02]  /*0b10*/  IADD3 R10, R27, 0xfa, RZ ;  /* 0x000000fa1b0a7810 */ /* 0x000fe40007ffe0ff */
[----:B------:R-:W-:Y:S02]  /*0b20*/  IABS R12, R3 ;  /* 0x00000003000c7213 */ /* 0x000fe40000000000 */
[----:B------:R-:W-:Y:S02]  /*0b30*/  ISETP.GE.AND P1, PT, R3, RZ, PT ;  /* 0x000000ff0300720c */ /* 0x000fe40003f26270 */
[----:B------:R-:W-:Y:S02]  /*0b40*/  IADD3 R3, R27, 0xfb, RZ ;  /* 0x000000fb1b037810 */ /* 0x000fe40007ffe0ff */
[----:B------:R-:W-:Y:S01]  /*0b50*/  IABS R15, R10 ;  /* 0x0000000a000f7213 */ /* 0x000fe20000000000 */
[----:B0-----:R-:W0:Y:S02]  /*0b60*/  MUFU.RCP R0, R0 ;  /* 0x0000000000007308 */ /* 0x001e240000001000 */
[----:B0-----:R-:W-:-:S06]  /*0b70*/  IADD3 R0, R0, 0xffffffe, RZ ;  /* 0x0ffffffe00007810 */ /* 0x001fcc0007ffe0ff */
[----:B------:R0:W1:Y:S02]  /*0b80*/  F2I.FTZ.U32.TRUNC.NTZ R29, R0 ;  /* 0x00000000001d7305 */ /* 0x000064000021f000 */
[----:B0-----:R-:W-:-:S04]  /*0b90*/  IADD3 R0, R27, 0xfe, RZ ;  /* 0x000000fe1b007810 */ /* 0x001fc80007ffe0ff */
[----:B------:R-:W-:Y:S02]  /*0ba0*/  IABS R14, R0 ;  /* 0x00000000000e7213 */ /* 0x000fe40000000000 */
[----:B------:R-:W-:Y:S01]  /*0bb0*/  ISETP.GE.AND P0, PT, R0, RZ, PT ;  /* 0x000000ff0000720c */ /* 0x000fe20003f06270 */
[----:B-1----:R-:W-:-:S04]  /*0bc0*/  IMAD.MOV R2, RZ, RZ, -R29 ;  /* 0x000000ffff027224 */ /* 0x002fc800078e0a1d */
[----:B------:R-:W-:-:S04]  /*0bd0*/  IMAD R2, R2, R9, RZ ;  /* 0x0000000902027224 */ /* 0x000fc800078e02ff */
[----:B------:R-:W-:Y:S01]  /*0be0*/  IMAD.HI.U32 R28, R29, R2, R28 ;  /* 0x000000021d1c7227 */ /* 0x000fe200078e001c */
[----:B------:R-:W-:-:S04]  /*0bf0*/  IADD3 R2, R27, 0xfd, RZ ;  /* 0x000000fd1b027810 */ /* 0x000fc80007ffe0ff */
[----:B------:R-:W-:Y:S01]  /*0c00*/  IABS R13, R2 ;  /* 0x00000002000d7213 */ /* 0x000fe20000000000 */
[----:B------:R-:W-:Y:S01]  /*0c10*/  IMAD.HI.U32 R5, R28, R12, RZ ;  /* 0x0000000c1c057227 */ /* 0x000fe200078e00ff */
[----:B------:R-:W-:-:S03]  /*0c20*/  ISETP.GE.AND P3, PT, R2, RZ, PT ;  /* 0x000000ff0200720c */ /* 0x000fc60003f66270 */
[----:B------:R-:W-:-:S04]  /*0c30*/  IMAD.HI.U32 R4, R28, R14, RZ ;  /* 0x0000000e1c047227 */ /* 0x000fc800078e00ff */
[----:B------:R-:W-:Y:S02]  /*0c40*/  IMAD.MOV R5, RZ, RZ, -R5 ;  /* 0x000000ffff057224 */ /* 0x000fe400078e0a05 */
[----:B------:R-:W-:Y:S02]  /*0c50*/  IMAD.MOV R4, RZ, RZ, -R4 ;  /* 0x000000ffff047224 */ /* 0x000fe400078e0a04 */
[C---:B------:R-:W-:Y:S01]  /*0c60*/  IMAD R12, R9.reuse, R5, R12 ;  /* 0x00000005090c7224 */ /* 0x040fe200078e020c */
[----:B------:R-:W-:Y:S01]  /*0c70*/  IABS R5, R3 ;  /* 0x0000000300057213 */ /* 0x000fe20000000000 */
[----:B------:R-:W-:Y:S01]  /*0c80*/  IMAD R14, R9, R4, R14 ;  /* 0x00000004090e7224 */ /* 0x000fe200078e020e */
[----:B------:R-:W-:Y:S01]  /*0c90*/  IADD3 R4, R27, 0xfc, RZ ;  /* 0x000000fc1b047810 */ /* 0x000fe20007ffe0ff */
[C---:B------:R-:W-:Y:S01]  /*0ca0*/  IMAD.HI.U32 R6, R28.reuse, R13, RZ ;  /* 0x0000000d1c067227 */ /* 0x040fe200078e00ff */
[C---:B------:R-:W-:Y:S02]  /*0cb0*/  ISETP.GT.U32.AND P4, PT, R9.reuse, R12, PT ;  /* 0x0000000c0900720c */ /* 0x040fe40003f84070 */
[----:B------:R-:W-:Y:S01]  /*0cc0*/  ISETP.GT.U32.AND P5, PT, R9, R14, PT ;  /* 0x0000000e0900720c */ /* 0x000fe20003fa4070 */
[----:B------:R-:W-:Y:S01]  /*0cd0*/  IMAD.MOV R0, RZ, RZ, -R6 ;  /* 0x000000ffff007224 */ /* 0x000fe200078e0a06 */
[----:B------:R-:W-:Y:S01]  /*0ce0*/  IABS R7, R4 ;  /* 0x0000000400077213 */ /* 0x000fe20000000000 */
[----:B------:R-:W-:Y:S01]  /*0cf0*/  IMAD.HI.U32 R16, R28, R15, RZ ;  /* 0x0000000f1c107227 */ /* 0x000fe200078e00ff */
[----:B------:R-:W-:-:S03]  /*0d00*/  ISETP.GE.AND P2, PT, R4, RZ, PT ;  /* 0x000000ff0400720c */ /* 0x000fc60003f46270 */
[----:B------:R-:W-:Y:S01]  /*0d10*/  IMAD R13, R9, R0, R13 ;  /* 0x00000000090d7224 */ /* 0x000fe200078e020d */
[----:B------:R-:W-:Y:S01]  /*0d20*/  IADD3 R0, R27, 0xf9, RZ ;  /* 0x000000f91b007810 */ /* 0x000fe20007ffe0ff */
[----:B------:R-:W-:Y:S02]  /*0d30*/  IMAD.MOV.U32 R6, RZ, RZ, R7 ;  /* 0x000000ffff067224 */ /* 0x000fe400078e0007 */
[--C-:B------:R-:W-:Y:S01]  /*0d40*/  @!P4 IMAD.IADD R12, R12, 0x1, -R9.reuse ;  /* 0x000000010c0cc824 */ /* 0x100fe200078e0a09 */
[C---:B------:R-:W-:Y:S01]  /*0d50*/  ISETP.GT.U32.AND P4, PT, R9.reuse, R13, PT ;  /* 0x0000000d0900720c */ /* 0x040fe20003f84070 */
[----:B------:R-:W-:Y:S01]  /*0d60*/  @!P5 IMAD.IADD R14, R14, 0x1, -R9 ;  /* 0x000000010e0ed824 */ /* 0x000fe200078e0a09 */
[----:B------:R-:W-:Y:S01]  /*0d70*/  IABS R2, R0 ;  /* 0x0000000000027213 */ /* 0x000fe20000000000 */
[C---:B------:R-:W-:Y:S01]  /*0d80*/  IMAD.HI.U32 R4, R28.reuse, R5, RZ ;  /* 0x000000051c047227 */ /* 0x040fe200078e00ff */
[C---:B------:R-:W-:Y:S02]  /*0d90*/  ISETP.GT.U32.AND P6, PT, R9.reuse, R12, PT ;  /* 0x0000000c0900720c */ /* 0x040fe40003fc4070 */
[----:B------:R-:W-:Y:S01]  /*0da0*/  ISETP.GT.U32.AND P5, PT, R9, R14, PT ;  /* 0x0000000e0900720c */ /* 0x000fe20003fa4070 */
[----:B------:R-:W-:-:S04]  /*0db0*/  IMAD.HI.U32 R7, R28, R6, RZ ;  /* 0x000000061c077227 */ /* 0x000fc800078e00ff */
[----:B------:R-:W-:Y:S02]  /*0dc0*/  IMAD.MOV R4, RZ, RZ, -R4 ;  /* 0x000000ffff047224 */ /* 0x000fe400078e0a04 */
[----:B------:R-:W-:Y:S02]  /*0dd0*/  IMAD.MOV R7, RZ, RZ, -R7 ;  /* 0x000000ffff077224 */ /* 0x000fe400078e0a07 */
[----:B------:R-:W-:Y:S01]  /*0de0*/  IMAD R5, R9, R4, R5 ;  /* 0x0000000409057224 */ /* 0x000fe200078e0205 */
[----:B------:R-:W-:Y:S01]  /*0df0*/  IADD3 R4, R27, 0xf7, RZ ;  /* 0x000000f71b047810 */ /* 0x000fe20007ffe0ff */
[----:B------:R-:W-:Y:S01]  /*0e00*/  IMAD R6, R9, R7, R6 ;  /* 0x0000000709067224 */ /* 0x000fe200078e0206 */
[----:B------:R-:W-:Y:S01]  /*0e10*/  IADD3 R7, R27, 0xf8, RZ ;  /* 0x000000f81b077810 */ /* 0x000fe20007ffe0ff */
[--C-:B------:R-:W-:Y:S01]  /*0e20*/  @!P4 IMAD.IADD R13, R13, 0x1, -R9.reuse ;  /* 0x000000010d0dc824 */ /* 0x100fe200078e0a09 */
[C---:B------:R-:W-:Y:S01]  /*0e30*/  ISETP.GT.U32.AND P4, PT, R9.reuse, R5, PT ;  /* 0x000000050900720c */ /* 0x040fe20003f84070 */
[--C-:B------:R-:W-:Y:S01]  /*0e40*/  @!P6 IMAD.IADD R12, R12, 0x1, -R9.reuse ;  /* 0x000000010c0ce824 */ /* 0x100fe200078e0a09 */
[C---:B------:R-:W-:Y:S01]  /*0e50*/  ISETP.GT.U32.AND P6, PT, R9.reuse, R6, PT ;  /* 0x000000060900720c */ /* 0x040fe20003fc4070 */
[----:B------:R-:W-:Y:S01]  /*0e60*/  @!P5 IMAD.IADD R14, R14, 0x1, -R9 ;  /* 0x000000010e0ed824 */ /* 0x000fe200078e0a09 */
[----:B------:R-:W-:Y:S01]  /*0e70*/  ISETP.GT.U32.AND P5, PT, R9, R13, PT ;  /* 0x0000000d0900720c */ /* 0x000fe20003fa4070 */
[----:B------:R-:W-:Y:S01]  /*0e80*/  IMAD.MOV R16, RZ, RZ, -R16 ;  /* 0x000000ffff107224 */ /* 0x000fe200078e0a10 */
[----:B------:R-:W-:Y:S01]  /*0e90*/  IABS R11, R7 ;  /* 0x00000007000b7213 */ /* 0x000fe20000000000 */
[----:B------:R-:W-:-:S02]  /*0ea0*/  IMAD.MOV.U32 R17, RZ, RZ, R14 ;  /* 0x000000ffff117224 */ /* 0x000fc400078e000e */
[----:B------:R-:W-:Y:S02]  /*0eb0*/  IMAD.MOV.U32 R18, RZ, RZ, R12 ;  /* 0x000000ffff127224 */ /* 0x000fe400078e000c */
[----:B------:R-:W-:-:S04]  /*0ec0*/  IMAD.HI.U32 R8, R28, R2, RZ ;  /* 0x000000021c087227 */ /* 0x000fc800078e00ff */
[--C-:B------:R-:W-:Y:S02]  /*0ed0*/  @!P4 IMAD.IADD R5, R5, 0x1, -R9.reuse ;  /* 0x000000010505c824 */ /* 0x100fe400078e0a09 */
[--C-:B------:R-:W-:Y:S01]  /*0ee0*/  @!P6 IMAD.IADD R6, R6, 0x1, -R9.reuse ;  /* 0x000000010606e824 */ /* 0x100fe200078e0a09 */
[----:B------:R-:W-:Y:S01]  /*0ef0*/  ISETP.GE.AND P6, PT, R3, RZ, PT ;  /* 0x000000ff0300720c */ /* 0x000fe20003fc6270 */
[----:B------:R-:W-:Y:S01]  /*0f00*/  @!P5 IMAD.IADD R13, R13, 0x1, -R9 ;  /* 0x000000010d0dd824 */ /* 0x000fe200078e0a09 */
[C---:B------:R-:W-:Y:S01]  /*0f10*/  ISETP.GT.U32.AND P5, PT, R9.reuse, R5, PT ;  /* 0x000000050900720c */ /* 0x040fe20003fa4070 */
[C---:B------:R-:W-:Y:S01]  /*0f20*/  IMAD R3, R9.reuse, R16, R15 ;  /* 0x0000001009037224 */ /* 0x040fe200078e020f */
[----:B------:R-:W-:Y:S01]  /*0f30*/  ISETP.GT.U32.AND P4, PT, R9, R6, PT ;  /* 0x000000060900720c */ /* 0x000fe20003f84070 */
[----:B------:R-:W-:-:S04]  /*0f40*/  IMAD.HI.U32 R15, R28, R11, RZ ;  /* 0x0000000b1c0f7227 */ /* 0x000fc800078e00ff */
[----:B------:R-:W-:Y:S02]  /*0f50*/  IMAD.MOV R12, RZ, RZ, -R15 ;  /* 0x000000ffff0c7224 */ /* 0x000fe400078e0a0f */
[----:B------:R-:W-:Y:S01]  /*0f60*/  @!P0 IMAD.MOV R17, RZ, RZ, -R17 ;  /* 0x000000ffff118224 */ /* 0x000fe200078e0a11 */
[----:B------:R-:W-:Y:S01]  /*0f70*/  ISETP.GE.AND P0, PT, R10, RZ, PT ;  /* 0x000000ff0a00720c */ /* 0x000fe20003f06270 */
[----:B------:R-:W-:Y:S02]  /*0f80*/  IMAD R10, R9, R12, R11 ;  /* 0x0000000c090a7224 */ /* 0x000fe400078e020b */
[----:B------:R-:W-:Y:S02]  /*0f90*/  IMAD.MOV R8, RZ, RZ, -R8 ;  /* 0x000000ffff087224 */ /* 0x000fe400078e0a08 */
[----:B------:R-:W-:Y:S01]  /*0fa0*/  @!P5 IMAD.IADD R5, R5, 0x1, -R9 ;  /* 0x000000010505d824 */ /* 0x000fe200078e0a09 */
[C---:B------:R-:W-:Y:S01]  /*0fb0*/  ISETP.GT.U32.AND P5, PT, R9.reuse, R10, PT ;  /* 0x0000000a0900720c */ /* 0x040fe20003fa4070 */
[C---:B------:R-:W-:Y:S01]  /*0fc0*/  IMAD R2, R9.reuse, R8, R2 ;  /* 0x0000000809027224 */ /* 0x040fe200078e0202 */
[----:B------:R-:W-:Y:S01]  /*0fd0*/  IABS R8, R4 ;  /* 0x0000000400087213 */ /* 0x000fe20000000000 */
[----:B------:R-:W-:Y:S01]  /*0fe0*/  @!P1 IMAD.MOV R18, RZ, RZ, -R18 ;  /* 0x000000ffff129224 */ /* 0x000fe200078e0a12 */
[C---:B------:R-:W-:Y:S01]  /*0ff0*/  ISETP.GT.U32.AND P1, PT, R9.reuse, R3, PT ;  /* 0x000000030900720c */ /* 0x040fe20003f24070 */
[----:B------:R-:W-:Y:S01]  /*1000*/  @!P3 IMAD.MOV R13, RZ, RZ, -R13 ;  /* 0x000000ffff0db224 */ /* 0x000fe200078e0a0d */
[----:B------:R-:W-:Y:S01]  /*1010*/  ISETP.GT.U32.AND P3, PT, R9, R2, PT ;  /* 0x000000020900720c */ /* 0x000fe20003f64070 */
[----:B------:R-:W-:Y:S01]  /*1020*/  @!P4 IMAD.IADD R6, R6, 0x1, -R9 ;  /* 0x000000010606c824 */ /* 0x000fe200078e0a09 */
[----:B------:R-:W-:Y:S01]  /*1030*/  ISETP.GE.AND P4, PT, R0, RZ, PT ;  /* 0x000000ff0000720c */ /* 0x000fe20003f86270 */
[----:B------:R-:W-:Y:S01]  /*1040*/  STL [R1+0x8c], R18 ;  /* 0x00008c1201007387 */ /* 0x000fe20000100800 */
[----:B------:R-:W-:Y:S01]  /*1050*/  IADD3 R0, R27, 0xf6, RZ ;  /* 0x000000f61b007810 */ /* 0x000fe20007ffe0ff */
[----:B------:R-:W-:-:S02]  /*1060*/  IMAD.HI.U32 R11, R28, R8, RZ ;  /* 0x000000081c0b7227 */ /* 0x000fc400078e00ff */
[----:B------:R-:W-:Y:S01]  /*1070*/  STL [R1+0x58], R17 ;  /* 0x0000581101007387 */ /* 0x000fe20000100800 */
[----:B------:R-:W-:Y:S01]  /*1080*/  IABS R12, R0 ;  /* 0x00000000000c7213 */ /* 0x000fe20000000000 */
[--C-:B------:R-:W-:Y:S02]  /*1090*/  @!P5 IMAD.IADD R10, R10, 0x1, -R9.reuse ;  /* 0x000000010a0ad824 */ /* 0x100fe400078e0a09 */
[--C-:B------:R-:W-:Y:S01]  /*10a0*/  @!P1 IMAD.IADD R3, R3, 0x1, -R9.reuse ;  /* 0x0000000103039824 */ /* 0x100fe200078e0a09 */
[----:B------:R0:W-:Y:S01]  /*10b0*/  STL [R1+0x48], R13 ;  /* 0x0000480d01007387 */ /* 0x0001e20000100800 */
[----:B------:R-:W-:Y:S01]  /*10c0*/  @!P3 IMAD.IADD R2, R2, 0x1, -R9 ;  /* 0x000000010202b824 */ /* 0x000fe200078e0a09 */
[C---:B------:R-:W-:Y:S01]  /*10d0*/  ISETP.GT.U32.AND P5, PT, R9.reuse, R10, PT ;  /* 0x0000000a0900720c */ /* 0x040fe20003fa4070 */
[----:B------:R-:W-:Y:S01]  /*10e0*/  IMAD.MOV R11, RZ, RZ, -R11 ;  /* 0x000000ffff0b7224 */ /* 0x000fe200078e0a0b */
[----:B------:R-:W-:Y:S02]  /*10f0*/  ISETP.GT.U32.AND P3, PT, R9, R3, PT ;  /* 0x000000030900720c */ /* 0x000fe40003f64070 */
[----:B------:R-:W-:Y:S01]  /*1100*/  ISETP.GE.AND P1, PT, R7, RZ, PT ;  /* 0x000000ff0700720c */ /* 0x000fe20003f26270 */
[----:B------:R-:W-:Y:S01]  /*1110*/  IMAD R8, R9, R11, R8 ;  /* 0x0000000b09087224 */ /* 0x000fe200078e0208 */
[C---:B------:R-:W-:Y:S01]  /*1120*/  IADD3 R7, R27.reuse, 0xf5, RZ ;  /* 0x000000f51b077810 */ /* 0x040fe20007ffe0ff */
[----:B0-----:R-:W-:Y:S01]  /*1130*/  IMAD.MOV.U32 R13, RZ, RZ, R6 ;  /* 0x000000ffff0d7224 */ /* 0x001fe200078e0006 */
[----:B------:R-:W-:Y:S01]  /*1140*/  IADD3 R18, R27, 0xe2, RZ ;  /* 0x000000e21b127810 */ /* 0x000fe20007ffe0ff */
[----:B------:R-:W-:Y:S01]  /*1150*/  IMAD.MOV.U32 R6, RZ, RZ, R5 ;  /* 0x000000ffff067224 */ /* 0x000fe200078e0005 */
[----:B------:R-:W-:Y:S01]  /*1160*/  IABS R11, R7 ;  /* 0x00000007000b7213 */ /* 0x000fe20000000000 */
[----:B------:R-:W-:Y:S01]  /*1170*/  IMAD.HI.U32 R5, R28, R12, RZ ;  /* 0x0000000c1c057227 */ /* 0x000fe200078e00ff */
[----:B------:R-:W-:-:S03]  /*1180*/  IABS R19, R18 ;  /* 0x0000001200137213 */ /* 0x000fc60000000000 */
[----:B------:R-:W-:Y:S02]  /*1190*/  IMAD.MOV R5, RZ, RZ, -R5 ;  /* 0x000000ffff057224 */ /* 0x000fe400078e0a05 */
[----:B------:R-:W-:Y:S01]  /*11a0*/  @!P2 IMAD.MOV R13, RZ, RZ, -R13 ;  /* 0x000000ffff0da224 */ /* 0x000fe200078e0a0d */
[C---:B------:R-:W-:Y:S01]  /*11b0*/  ISETP.GT.U32.AND P2, PT, R9.reuse, R2, PT ;  /* 0x000000020900720c */ /* 0x040fe20003f44070 */
[----:B------:R-:W-:Y:S01]  /*11c0*/  IMAD R12, R9, R5, R12 ;  /* 0x00000005090c7224 */ /* 0x000fe200078e020c */
[----:B------:R-:W-:Y:S01]  /*11d0*/  IADD3 R5, R27, 0xf3, RZ ;  /* 0x000000f31b057810 */ /* 0x000fe20007ffe0ff */
[--C-:B------:R-:W-:Y:S01]  /*11e0*/  @!P5 IMAD.IADD R10, R10, 0x1, -R9.reuse ;  /* 0x000000010a0ad824 */ /* 0x100fe200078e0a09 */
[----:B------:R0:W-:Y:S01]  /*11f0*/  STL [R1+0x3c], R13 ;  /* 0x00003c0d01007387 */ /* 0x0001e20000100800 */
[----:B------:R-:W-:Y:S01]  /*1200*/  @!P3 IMAD.IADD R3, R3, 0x1, -R9 ;  /* 0x000000010303b824 */ /* 0x000fe200078e0a09 */
[C---:B------:R-:W-:Y:S01]  /*1210*/  ISETP.GT.U32.AND P5, PT, R9.reuse, R12, PT ;  /* 0x0000000c0900720c */ /* 0x040fe20003fa4070 */
[----:B------:R-:W-:Y:S01]  /*1220*/  @!P6 IMAD.MOV R6, RZ, RZ, -R6 ;  /* 0x000000ffff06e224 */ /* 0x000fe200078e0a06 */
[----:B------:R-:W-:Y:S01]  /*1230*/  ISETP.GT.U32.AND P3, PT, R9, R8, PT ;  /* 0x000000080900720c */ /* 0x000fe20003f64070 */
[----:B------:R-:W-:Y:S01]  /*1240*/  IMAD.MOV.U32 R14, RZ, RZ, R10 ;  /* 0x000000ffff0e7224 */ /* 0x000fe200078e000a */
[----:B------:R-:W-:Y:S01]  /*1250*/  ISETP.GE.AND P6, PT, R4, RZ, PT ;  /* 0x000000ff0400720c */ /* 0x000fe20003fc6270 */
[----:B------:R-:W-:Y:S01]  /*1260*/  @!P0 IMAD.MOV R3, RZ, RZ, -R3 ;  /* 0x000000ffff038224 */ /* 0x000fe200078e0a03 */
[----:B------:R-:W-:Y:S01]  /*1270*/  IADD3 R4, R27, 0xf4, RZ ;  /* 0x000000f41b047810 */ /* 0x000fe20007ffe0ff */
[----:B------:R-:W-:Y:S01]  /*1280*/  @!P2 IMAD.IADD R2, R2, 0x1, -R9 ;  /* 0x000000010202a824 */ /* 0x000fe200078e0a09 */
[----:B------:R-:W-:Y:S01]  /*1290*/  ISETP.GE.AND P2, PT, R0, RZ, PT ;  /* 0x000000ff0000720c */ /* 0x000fe20003f46270 */
[----:B0-----:R-:W-:Y:S01]  /*12a0*/  IMAD.HI.U32 R13, R28, R11, RZ ;  /* 0x0000000b1c0d7227 */ /* 0x001fe200078e00ff */
[----:B------:R-:W-:Y:S01]  /*12b0*/  IABS R0, R4 ;  /* 0x0000000400007213 */ /* 0x000fe20000000000 */
[----:B------:R0:W-:Y:S02]  /*12c0*/  STL [R1+0x38], R6 ;  /* 0x0000380601007387 */ /* 0x0001e40000100800 */
[----:B------:R-:W-:-:S02]  /*12d0*/  IMAD.MOV R13, RZ, RZ, -R13 ;  /* 0x000000ffff0d7224 */ /* 0x000fc400078e0a0d */
[--C-:B------:R-:W-:Y:S01]  /*12e0*/  @!P5 IMAD.IADD R12, R12, 0x1, -R9.reuse ;  /* 0x000000010c0cd824 */ /* 0x100fe200078e0a09 */
[----:B------:R1:W-:Y:S01]  /*12f0*/  STL [R1+0xf48], R3 ;  /* 0x000f480301007387 */ /* 0x0003e20000100800 */
[----:B------:R-:W-:Y:S01]  /*1300*/  @!P3 IMAD.IADD R8, R8, 0x1, -R9 ;  /* 0x000000010808b824 */ /* 0x000fe200078e0a09 */
[----:B------:R-:W-:Y:S01]  /*1310*/  ISETP.GE.AND P3, PT, R7, RZ, PT ;  /* 0x000000ff0700720c */ /* 0x000fe20003f66270 */
[C---:B------:R-:W-:Y:S01]  /*1320*/  IMAD R11, R9.reuse, R13, R11 ;  /* 0x0000000d090b7224 */ /* 0x040fe200078e020b */
[C---:B------:R-:W-:Y:S01]  /*1330*/  ISETP.GT.U32.AND P5, PT, R9.reuse, R12, PT ;  /* 0x0000000c0900720c */ /* 0x040fe20003fa4070 */
[----:B------:R-:W-:Y:S01]  /*1340*/  IMAD.MOV.U32 R15, RZ, RZ, R2 ;  /* 0x000000ffff0f7224 */ /* 0x000fe200078e0002 */
[----:B------:R-:W-:Y:S01]  /*1350*/  ISETP.GT.U32.AND P0, PT, R9, R8, PT ;  /* 0x000000080900720c */ /* 0x000fe20003f04070 */
[----:B------:R-:W-:Y:S01]  /*1360*/  IMAD.HI.U32 R7, R28, R0, RZ ;  /* 0x000000001c077227 */ /* 0x000fe200078e00ff */
[----:B0-----:R-:W-:-:S03]  /*1370*/  IABS R6, R5 ;  /* 0x0000000500067213 */ /* 0x001fc60000000000 */
[----:B------:R-:W-:Y:S01]  /*1380*/  @!P4 IMAD.MOV R15, RZ, RZ, -R15 ;  /* 0x000000ffff0fc224 */ /* 0x000fe200078e0a0f */
[----:B------:R-:W-:Y:S01]  /*1390*/  ISETP.GT.U32.AND P4, PT, R9, R11, PT ;  /* 0x0000000b0900720c */ /* 0x000fe20003f84070 */
[----:B------:R-:W-:Y:S01]  /*13a0*/  @!P1 IMAD.MOV R14, RZ, RZ, -R14 ;  /* 0x000000ffff0e9224 */ /* 0x000fe200078e0a0e */
[----:B------:R-:W-:Y:S01]  /*13b0*/  ISETP.GE.AND P1, PT, R4, RZ, PT ;  /* 0x000000ff0400720c */ /* 0x000fe20003f26270 */
[----:B------:R-:W-:Y:S01]  /*13c0*/  IMAD.MOV R4, RZ, RZ, -R7 ;  /* 0x000000ffff047224 */ /* 0x000fe200078e0a07 */
[----:B------:R-:W-:Y:S01]  /*13d0*/  IADD3 R7, R27, 0xf2, RZ ;  /* 0x000000f21b077810 */ /* 0x000fe20007ffe0ff */
[----:B------:R-:W-:Y:S01]  /*13e0*/  IMAD.HI.U32 R2, R28, R6, RZ ;  /* 0x000000061c027227 */ /* 0x000fe200078e00ff */
[----:B------:R-:W-:Y:S03]  /*13f0*/  STL [R1+0x384], R15 ;  /* 0x0003840f01007387 */ /* 0x000fe60000100800 */
[----:B------:R-:W-:Y:S01]  /*1400*/  IMAD R0, R9, R4, R0 ;  /* 0x0000000409007224 */ /* 0x000fe200078e0200 */
[----:B------:R-:W-:Y:S01]  /*1410*/  IADD3 R4, R27, 0xf1, RZ ;  /* 0x000000f11b047810 */ /* 0x000fe20007ffe0ff */
[--C-:B------:R-:W-:Y:S01]  /*1420*/  @!P5 IMAD.IADD R12, R12, 0x1, -R9.reuse ;  /* 0x000000010c0cd824 */ /* 0x100fe200078e0a09 */
[----:B------:R0:W-:Y:S01]  /*1430*/  STL [R1+0x394], R14 ;  /* 0x0003940e01007387 */ /* 0x0001e20000100800 */
[----:B------:R-:W-:Y:S01]  /*1440*/  IMAD.MOV R2, RZ, RZ, -R2 ;  /* 0x000000ffff027224 */ /* 0x000fe200078e0a02 */
[----:B------:R-:W-:Y:S01]  /*1450*/  ISETP.GT.U32.AND P5, PT, R9, R0, PT ;  /* 0x000000000900720c */ /* 0x000fe20003fa4070 */
[--C-:B------:R-:W-:Y:S01]  /*1460*/  @!P0 IMAD.IADD R8, R8, 0x1, -R9.reuse ;  /* 0x0000000108088824 */ /* 0x100fe200078e0a09 */
[----:B------:R-:W-:Y:S01]  /*1470*/  ISETP.GE.AND P0, PT, R5, RZ, PT ;  /* 0x000000ff0500720c */ /* 0x000fe20003f06270 */
[----:B------:R-:W-:Y:S01]  /*1480*/  @!P4 IMAD.IADD R11, R11, 0x1, -R9 ;  /* 0x000000010b0bc824 */ /* 0x000fe200078e0a09 */
[----:B------:R-:W-:Y:S01]  /*1490*/  IABS R5, R7 ;  /* 0x0000000700057213 */ /* 0x000fe20000000000 */
[C---:B------:R-:W-:Y:S01]  /*14a0*/  IMAD R6, R9.reuse, R2, R6 ;  /* 0x0000000209067224 */ /* 0x040fe200078e0206 */
[----:B------:R-:W-:Y:S01]  /*14b0*/  IABS R10, R4 ;  /* 0x00000004000a7213 */ /* 0x000fe20000000000 */
[----:B------:R-:W-:Y:S01]  /*14c0*/  IMAD.MOV.U32 R13, RZ, RZ, R8 ;  /* 0x000000ffff0d7224 */ /* 0x000fe200078e0008 */
[----:B------:R-:W-:Y:S01]  /*14d0*/  ISETP.GT.U32.AND P4, PT, R9, R11, PT ;  /* 0x0000000b0900720c */ /* 0x000fe20003f84070 */
[----:B-1----:R-:W-:Y:S01]  /*14e0*/  IMAD.MOV.U32 R3, RZ, RZ, R12 ;  /* 0x000000ffff037224 */ /* 0x002fe200078e000c */
[----:B------:R-:W-:Y:S01]  /*14f0*/  IADD3 R2, R27, 0xf0, RZ ;  /* 0x000000f01b027810 */ /* 0x000fe20007ffe0ff */
[----:B------:R-:W-:Y:S01]  /*1500*/  @!P6 IMAD.MOV R13, RZ, RZ, -R13 ;  /* 0x000000ffff0de224 */ /* 0x000fe200078e0a0d */
[C---:B------:R-:W-:Y:S01]  /*1510*/  ISETP.GT.U32.AND P6, PT, R9.reuse, R6, PT ;  /* 0x000000060900720c */ /* 0x040fe20003fc4070 */
[----:B------:R-:W-:Y:S01]  /*1520*/  @!P5 IMAD.IADD R0, R0, 0x1, -R9 ;  /* 0x000000010000d824 */ /* 0x000fe200078e0a09 */
[----:B------:R-:W-:Y:S01]  /*1530*/  IABS R8, R2 ;  /* 0x0000000200087213 */ /* 0x000fe20000000000 */
[----:B------:R-:W-:Y:S01]  /*1540*/  @!P2 IMAD.MOV R3, RZ, RZ, -R3 ;  /* 0x000000ffff03a224 */ /* 0x000fe200078e0a03 */
[----:B------:R-:W-:Y:S01]  /*1550*/  STL [R1+0x398], R13 ;  /* 0x0003980d01007387 */ /* 0x000fe20000100800 */
[----:B------:R-:W-:Y:S01]  /*1560*/  IMAD.HI.U32 R12, R28, R5, RZ ;  /* 0x000000051c0c7227 */ /* 0x000fe200078e00ff */
[----:B------:R-:W-:-:S02]  /*1570*/  ISETP.GT.U32.AND P5, PT, R9, R0, PT ;  /* 0x000000000900720c */ /* 0x000fc40003fa4070 */
[----:B------:R1:W-:Y:S01]  /*1580*/  STL [R1+0x39c], R3 ;  /* 0x00039c0301007387 */ /* 0x0003e20000100800 */
[--C-:B------:R-:W-:Y:S01]  /*1590*/  @!P4 IMAD.IADD R11, R11, 0x1, -R9.reuse ;  /* 0x000000010b0bc824 */ /* 0x100fe200078e0a09 */
[----:B------:R-:W-:Y:S01]  /*15a0*/  ISETP.GE.AND P4, PT, R4, RZ, PT ;  /* 0x000000ff0400720c */ /* 0x000fe20003f86270 */
[----:B------:R-:W-:Y:S01]  /*15b0*/  IMAD.HI.U32 R4, R28, R10, RZ ;  /* 0x0000000a1c047227 */ /* 0x000fe200078e00ff */
[----:B------:R-:W-:Y:S02]  /*15c0*/  ISETP.GE.AND P2, PT, R7, RZ, PT ;  /* 0x000000ff0700720c */ /* 0x000fe40003f46270 */
[----:B0-----:R-:W-:Y:S01]  /*15d0*/  IADD3 R14, R27, 0xef, RZ ;  /* 0x000000ef1b0e7810 */ /* 0x001fe20007ffe0ff */
[----:B------:R-:W-:Y:S02]  /*15e0*/  @!P6 IMAD.IADD R6, R6, 0x1, -R9 ;  /* 0x000000010606e824 */ /* 0x000fe400078e0a09 */
[----:B------:R-:W-:Y:S02]  /*15f0*/  IMAD.MOV R12, RZ, RZ, -R12 ;  /* 0x000000ffff0c7224 */ /* 0x000fe400078e0a0c */
[----:B-1----:R-:W-:Y:S01]  /*1600*/  IMAD.MOV.U32 R3, RZ, RZ, R11 ;  /* 0x000000ffff037224 */ /* 0x002fe200078e000b */
[----:B------:R-:W-:Y:S01]  /*1610*/  ISETP.GT.U32.AND P6, PT, R9, R6, PT ;  /* 0x000000060900720c */ /* 0x000fe20003fc4070 */
[----:B------:R-:W-:Y:S01]  /*1620*/  IMAD.MOV R4, RZ, RZ, -R4 ;  /* 0x000000ffff047224 */ /* 0x000fe200078e0a04 */
[----:B------:R-:W-:Y:S01]  /*1630*/  IADD3 R11, R27, 0xee, RZ ;  /* 0x000000ee1b0b7810 */ /* 0x000fe20007ffe0ff */
[----:B------:R-:W-:Y:S01]  /*1640*/  @!P3 IMAD.MOV R3, RZ, RZ, -R3 ;  /* 0x000000ffff03b224 */ /* 0x000fe200078e0a03 */
[----:B------:R-:W-:Y:S01]  /*1650*/  ISETP.GE.AND P3, PT, R2, RZ, PT ;  /* 0x000000ff0200720c */ /* 0x000fe20003f66270 */
[----:B------:R-:W-:-:S02]  /*1660*/  @!P5 IMAD.IADD R0, R0, 0x1, -R9 ;  /* 0x000000010000d824 */ /* 0x000fc400078e0a09 */
[C---:B------:R-:W-:Y:S01]  /*1670*/  IMAD R5, R9.reuse, R12, R5 ;  /* 0x0000000c09057224 */ /* 0x040fe200078e0205 */
[----:B------:R0:W-:Y:S01]  /*1680*/  STL [R1+0x3a0], R3 ;  /* 0x0003a00301007387 */ /* 0x0001e20000100800 */
[C---:B------:R-:W-:Y:S01]  /*1690*/  IMAD R10, R9.reuse, R4, R10 ;  /* 0x00000004090a7224 */ /* 0x040fe200078e020a */
[----:B------:R-:W-:Y:S01]  /*16a0*/  IABS R12, R11 ;  /* 0x0000000b000c7213 */ /* 0x000fe20000000000 */
[----:B------:R-:W-:Y:S01]  /*16b0*/  IMAD.HI.U32 R7, R28, R8, RZ ;  /* 0x000000081c077227 */ /* 0x000fe200078e00ff */
[----:B------:R-:W-:Y:S02]  /*16c0*/  ISETP.GT.U32.AND P5, PT, R9, R5, PT ;  /* 0x000000050900720c */ /* 0x000fe40003fa4070 */
[----:B------:R-:W-:Y:S01]  /*16d0*/  IADD3 R4, R27, 0xed, RZ ;  /* 0x000000ed1b047810 */ /* 0x000fe20007ffe0ff */
[----:B------:R-:W-:Y:S02]  /*16e0*/  IMAD.MOV R7, RZ, RZ, -R7 ;  /* 0x000000ffff077224 */ /* 0x000fe400078e0a07 */
[----:B------:R-:W-:Y:S01]  /*16f0*/  @!P6 IMAD.IADD R6, R6, 0x1, -R9 ;  /* 0x000000010606e824 */ /* 0x000fe200078e0a09 */
[----:B------:R-:W-:Y:S01]  /*1700*/  ISETP.GE.AND P6, PT, R14, RZ, PT ;  /* 0x000000ff0e00720c */ /* 0x000fe20003fc6270 */
[----:B0-----:R-:W-:Y:S01]  /*1710*/  IMAD.MOV.U32 R3, RZ, RZ, R0 ;  /* 0x000000ffff037224 */ /* 0x001fe200078e0000 */
[----:B------:R-:W-:Y:S01]  /*1720*/  IABS R14, R14 ;  /* 0x0000000e000e7213 */ /* 0x000fe20000000000 */
[----:B------:R-:W-:Y:S01]  /*1730*/  IMAD R8, R9, R7, R8 ;  /* 0x0000000709087224 */ /* 0x000fe200078e0208 */
[----:B------:R-:W-:Y:S01]  /*1740*/  IADD3 R7, R27, 0xec, RZ ;  /* 0x000000ec1b077810 */ /* 0x000fe20007ffe0ff */
[----:B------:R-:W-:Y:S01]  /*1750*/  @!P1 IMAD.MOV R3, RZ, RZ, -R3 ;  /* 0x000000ffff039224 */ /* 0x000fe200078e0a03 */
[----:B------:R-:W-:Y:S01]  /*1760*/  ISETP.GT.U32.AND P1, PT, R9, R10, PT ;  /* 0x0000000a0900720c */ /* 0x000fe20003f24070 */
[----:B------:R-:W-:Y:S01]  /*1770*/  @!P5 IMAD.IADD R5, R5, 0x1, -R9 ;  /* 0x000000010505d824 */ /* 0x000fe200078e0a09 */
[----:B------:R-:W-:Y:S01]  /*1780*/  IABS R0, R7 ;  /* 0x0000000700007213 */ /* 0x000fe20000000000 */
[----:B------:R-:W-:Y:S01]  /*1790*/  IMAD.HI.U32 R15, R28, R14, RZ ;  /* 0x0000000e1c0f7227 */ /* 0x000fe200078e00ff */
[----:B------:R0:W-:Y:S01]  /*17a0*/  STL [R1+0x3a4], R3 ;  /* 0x0003a40301007387 */ /* 0x0001e20000100800 */
[----:B------:R-:W-:-:S02]  /*17b0*/  IABS R2, R4 ;  /* 0x0000000400027213 */ /* 0x000fc40000000000 */
[----:B------:R-:W-:Y:S01]  /*17c0*/  ISETP.GT.U32.AND P5, PT, R9, R5, PT ;  /* 0x000000050900720c */ /* 0x000fe20003fa4070 */
[----:B------:R-:W-:Y:S02]  /*17d0*/  IMAD.MOV R15, RZ, RZ, -R15 ;  /* 0x000000ffff0f7224 */ /* 0x000fe400078e0a0f */
[----:B------:R-:W-:-:S04]  /*17e0*/  IMAD.HI.U32 R13, R28, R12, RZ ;  /* 0x0000000c1c0d7227 */ /* 0x000fc800078e00ff */
[----:B0-----:R-:W-:Y:S02]  /*17f0*/  IMAD.MOV.U32 R3, RZ, RZ, R6 ;  /* 0x000000ffff037224 */ /* 0x001fe400078e0006 */
[----:B------:R-:W-:Y:S02]  /*1800*/  @!P1 IMAD.IADD R10, R10, 0x1, -R9 ;  /* 0x000000010a0a9824 */ /* 0x000fe400078e0a09 */
[----:B------:R-:W-:Y:S01]  /*1810*/  @!P0 IMAD.MOV R3, RZ, RZ, -R3 ;  /* 0x000000ffff038224 */ /* 0x000fe200078e0a03 */
[----:B------:R-:W-:Y:S01]  /*1820*/  ISETP.GT.U32.AND P0, PT, R9, R8, PT ;  /* 0x000000080900720c */ /* 0x000fe20003f04070 */
[----:B------:R-:W-:Y:S01]  /*1830*/  @!P5 IMAD.IADD R5, R5, 0x1, -R9 ;  /* 0x000000010505d824 */ /* 0x000fe200078e0a09 */
[----:B------:R-:W-:Y:S01]  /*1840*/  ISETP.GT.U32.AND P1, PT, R9, R10, PT ;  /* 0x0000000a0900720c */ /* 0x000fe20003f24070 */
[----:B------:R-:W-:Y:S01]  /*1850*/  IMAD.MOV R13, RZ, RZ, -R13 ;  /* 0x000000ffff0d7224 */ /* 0x000fe200078e0a0d */
[----:B------:R-:W-:Y:S01]  /*1860*/  ISETP.GE.AND P5, PT, R11, RZ, PT ;  /* 0x000000ff0b00720c */ /* 0x000fe20003fa6270 */
[----:B------:R-:W-:Y:S01]  /*1870*/  IMAD R11, R9, R15, R14 ;  /* 0x0000000f090b7224 */ /* 0x000fe200078e020e */
[----:B------:R0:W-:Y:S01]  /*1880*/  STL [R1+0x3cc], R3 ;  /* 0x0003cc0301007387 */ /* 0x0001e20000100800 */
[----:B------:R-:W-:-:S02]  /*1890*/  IMAD.MOV.U32 R16, RZ, RZ, R5 ;  /* 0x000000ffff107224 */ /* 0x000fc400078e0005 */
[----:B------:R-:W-:Y:S02]  /*18a0*/  IMAD R12, R9, R13, R12 ;  /* 0x0000000d090c7224 */ /* 0x000fe400078e020c */
[----:B------:R-:W-:-:S04]  /*18b0*/  IMAD.HI.U32 R13, R28, R0, RZ ;  /* 0x000000001c0d7227 */ /* 0x000fc800078e00ff */
[--C-:B------:R-:W-:Y:S02]  /*18c0*/  @!P0 IMAD.IADD R8, R8, 0x1, -R9.reuse ;  /* 0x0000000108088824 */ /* 0x100fe400078e0a09 */
[----:B------:R-:W-:Y:S01]  /*18d0*/  @!P1 IMAD.IADD R10, R10, 0x1, -R9 ;  /* 0x000000010a0a9824 */ /* 0x000fe200078e0a09 */
[C---:B------:R-:W-:Y:S01]  /*18e0*/  ISETP.GT.U32.AND P1, PT, R9.reuse, R11, PT ;  /* 0x0000000b0900720c */ /* 0x040fe20003f24070 */
[----:B------:R-:W-:Y:S01]  /*18f0*/  @!P2 IMAD.MOV R16, RZ, RZ, -R16 ;  /* 0x000000ffff10a224 */ /* 0x000fe200078e0a10 */
[C---:B------:R-:W-:Y:S01]  /*1900*/  ISETP.GT.U32.AND P0, PT, R9.reuse, R8, PT ;  /* 0x000000080900720c */ /* 0x040fe20003f04070 */
[----:B0-----:R-:W-:Y:S01]  /*1910*/  IMAD.MOV.U32 R3, RZ, RZ, R10 ;  /* 0x000000ffff037224 */ /* 0x001fe200078e000a */
[C---:B------:R-:W-:Y:S01]  /*1920*/  ISETP.GT.U32.AND P2, PT, R9.reuse, R12, PT ;  /* 0x0000000c0900720c */ /* 0x040fe20003f44070 */
[----:B------:R-:W-:Y:S01]  /*1930*/  IMAD.MOV R5, RZ, RZ, -R13 ;  /* 0x000000ffff057224 */ /* 0x000fe200078e0a0d */
[----:B------:R0:W-:Y:S01]  /*1940*/  STL [R1+0x3a8], R16 ;  /* 0x0003a81001007387 */ /* 0x0001e20000100800 */
[----:B------:R-:W-:Y:S01]  /*1950*/  @!P4 IMAD.MOV R3, RZ, RZ, -R3 ;  /* 0x000000ffff03c224 */ /* 0x000fe200078e0a03 */
[----:B------:R-:W-:Y:S01]  /*1960*/  ISETP.GE.AND P4, PT, R4, RZ, PT ;  /* 0x000000ff0400720c */ /* 0x000fe20003f86270 */
[----:B------:R-:W-:Y:S01]  /*1970*/  IMAD R0, R9, R5, R0 ;  /* 0x0000000509007224 */ /* 0x000fe200078e0200 */
[C---:B------:R-:W-:Y:S01]  /*1980*/  IADD3 R4, R27.reuse, 0xeb, RZ ;  /* 0x000000eb1b047810 */ /* 0x040fe20007ffe0ff */
[----:B------:R-:W-:Y:S01]  /*1990*/  IMAD.HI.U32 R6, R28, R2, RZ ;  /* 0x000000021c067227 */ /* 0x000fe200078e00ff */
[----:B------:R1:W-:Y:S01]  /*19a0*/  STL [R1+0x3c4], R3 ;  /* 0x0003c40301007387 */ /* 0x0003e20000100800 */
[----:B------:R-:W-:-:S02]  /*19b0*/  IADD3 R5, R27, 0xea, RZ ;  /* 0x000000ea1b057810 */ /* 0x000fc40007ffe0ff */
[--C-:B------:R-:W-:Y:S01]  /*19c0*/  @!P0 IMAD.IADD R8, R8, 0x1, -R9.reuse ;  /* 0x0000000108088824 */ /* 0x100fe200078e0a09 */
[----:B------:R-:W-:Y:S01]  /*19d0*/  IABS R10, R4 ;  /* 0x00000004000a7213 */ /* 0x000fe20000000000 */
[--C-:B------:R-:W-:Y:S01]  /*19e0*/  @!P1 IMAD.IADD R11, R11, 0x1, -R9.reuse ;  /* 0x000000010b0b9824 */ /* 0x100fe200078e0a09 */
[----:B0-----:R-:W-:Y:S01]  /*19f0*/  IADD3 R16, R27, 0xe1, RZ ;  /* 0x000000e11b107810 */ /* 0x001fe20007ffe0ff */
[----:B------:R-:W-:Y:S02]  /*1a00*/  IMAD.MOV R6, RZ, RZ, -R6 ;  /* 0x000000ffff067224 */ /* 0x000fe400078e0a06 */
[----:B------:R-:W-:Y:S01]  /*1a10*/  @!P2 IMAD.IADD R12, R12, 0x1, -R9 ;  /* 0x000000010c0ca824 */ /* 0x000fe200078e0a09 */
[C---:B------:R-:W-:Y:S01]  /*1a20*/  ISETP.GT.U32.AND P1, PT, R9.reuse, R11, PT ;  /* 0x0000000b0900720c */ /* 0x040fe20003f24070 */
[----:B-1----:R-:W-:Y:S01]  /*1a30*/  IMAD.MOV.U32 R3, RZ, RZ, R8 ;  /* 0x000000ffff037224 */ /* 0x002fe200078e0008 */
[----:B------:R-:W-:Y:S01]  /*1a40*/  IABS R8, R5 ;  /* 0x0000000500087213 */ /* 0x000fe20000000000 */
[C---:B------:R-:W-:Y:S01]  /*1a50*/  IMAD R2, R9.reuse, R6, R2 ;  /* 0x0000000609027224 */ /* 0x040fe200078e0202 */
[C---:B------:R-:W-:Y:S01]  /*1a60*/  ISETP.GT.U32.AND P2, PT, R9.reuse, R12, PT ;  /* 0x0000000c0900720c */ /* 0x040fe20003f44070 */
[----:B------:R-:W-:Y:S01]  /*1a70*/  @!P3 IMAD.MOV R3, RZ, RZ, -R3 ;  /* 0x000000ffff03b224 */ /* 0x000fe200078e0a03 */
[C---:B------:R-:W-:Y:S01]  /*1a80*/  ISETP.GT.U32.AND P3, PT, R9.reuse, R0, PT ;  /* 0x000000000900720c */ /* 0x040fe20003f64070 */
[----:B------:R-:W-:Y:S01]  /*1a90*/  IMAD.HI.U32 R13, R28, R10, RZ ;  /* 0x0000000a1c0d7227 */ /* 0x000fe200078e00ff */
[----:B------:R-:W-:-:S02]  /*1aa0*/  ISETP.GT.U32.AND P0, PT, R9, R2, PT ;  /* 0x000000020900720c */ /* 0x000fc40003f04070 */
[----:B------:R0:W-:Y:S01]  /*1ab0*/  STL [R1+0x3c8], R3 ;  /* 0x0003c80301007387 */ /* 0x0001e20000100800 */
[----:B------:R-:W-:Y:S01]  /*1ac0*/  IMAD.MOV R13, RZ, RZ, -R13 ;  /* 0x000000ffff0d7224 */ /* 0x000fe200078e0a0d */
[----:B------:R-:W-:Y:S01]  /*1ad0*/  IADD3 R6, R27, 0xe9, RZ ;  /* 0x000000e91b067810 */ /* 0x000fe20007ffe0ff */
[----:B------:R-:W-:Y:S01]  /*1ae0*/  @!P1 IMAD.IADD R11, R11, 0x1, -R9 ;  /* 0x000000010b0b9824 */ /* 0x000fe200078e0a09 */
[----:B------:R-:W-:Y:S01]  /*1af0*/  ISETP.GE.AND P1, PT, R7, RZ, PT ;  /* 0x000000ff0700720c */ /* 0x000fe20003f26270 */
[----:B------:R-:W-:Y:S01]  /*1b00*/  IMAD.HI.U32 R7, R28, R8, RZ ;  /* 0x000000081c077227 */ /* 0x000fe200078e00ff */
[----:B------:R-:W-:-:S03]  /*1b10*/  IABS R14, R6 ;  /* 0x00000006000e7213 */ /* 0x000fc60000000000 */
[--C-:B------:R-:W-:Y:S02]  /*1b20*/  @!P3 IMAD.IADD R0, R0, 0x1, -R9.reuse ;  /* 0x000000010000b824 */ /* 0x100fe400078e0a09 */
[----:B------:R-:W-:Y:S02]  /*1b30*/  @!P0 IMAD.IADD R2, R2, 0x1, -R9 ;  /* 0x0000000102028824 */ /* 0x000fe400078e0a09 */
[C---:B------:R-:W-:Y:S01]  /*1b40*/  IMAD R10, R9.reuse, R13, R10 ;  /* 0x0000000d090a7224 */ /* 0x040fe200078e020a */
[C---:B------:R-:W-:Y:S01]  /*1b50*/  ISETP.GT.U32.AND P3, PT, R9.reuse, R0, PT ;  /* 0x000000000900720c */ /* 0x040fe20003f64070 */
[----:B------:R-:W-:Y:S01]  /*1b60*/  IMAD.MOV R7, RZ, RZ, -R7 ;  /* 0x000000ffff077224 */ /* 0x000fe200078e0a07 */
[C---:B------:R-:W-:Y:S01]  /*1b70*/  ISETP.GT.U32.AND P0, PT, R9.reuse, R2, PT ;  /* 0x000000020900720c */ /* 0x040fe20003f04070 */
[----:B------:R-:W-:Y:S01]  /*1b80*/  @!P2 IMAD.IADD R12, R12, 0x1, -R9 ;  /* 0x000000010c0ca824 */ /* 0x000fe200078e0a09 */
[C---:B------:R-:W-:Y:S01]  /*1b90*/  ISETP.GT.U32.AND P2, PT, R9.reuse, R10, PT ;  /* 0x0000000a0900720c */ /* 0x040fe20003f44070 */
[----:B------:R-:W-:-:S02]  /*1ba0*/  IMAD R8, R9, R7, R8 ;  /* 0x0000000709087224 */ /* 0x000fc400078e0208 */
[----:B------:R-:W-:Y:S02]  /*1bb0*/  IMAD.MOV.U32 R15, RZ, RZ, R11 ;  /* 0x000000ffff0f7224 */ /* 0x000fe400078e000b */
[----:B0-----:R-:W-:Y:S02]  /*1bc0*/  IMAD.MOV.U32 R3, RZ, RZ, R12 ;  /* 0x000000ffff037224 */ /* 0x001fe400078e000c */
[----:B------:R-:W-:Y:S01]  /*1bd0*/  @!P6 IMAD.MOV R15, RZ, RZ, -R15 ;  /* 0x000000ffff0fe224 */ /* 0x000fe200078e0a0f */
[----:B------:R-:W-:Y:S01]  /*1be0*/  ISETP.GE.AND P6, PT, R4, RZ, PT ;  /* 0x000000ff0400720c */ /* 0x000fe20003fc6270 */
[--C-:B------:R-:W-:Y:S01]  /*1bf0*/  @!P3 IMAD.IADD R0, R0, 0x1, -R9.reuse ;  /* 0x000000010000b824 */ /* 0x100fe200078e0a09 */
[----:B------:R-:W-:Y:S01]  /*1c00*/  ISETP.GT.U32.AND P3, PT, R9, R8, PT ;  /* 0x000000080900720c */ /* 0x000fe20003f64070 */
[--C-:B------:R-:W-:Y:S01]  /*1c10*/  @!P0 IMAD.IADD R2, R2, 0x1, -R9.reuse ;  /* 0x0000000102028824 */ /* 0x100fe200078e0a09 */
[C---:B------:R-:W-:Y:S01]  /*1c20*/  IADD3 R4, R27.reuse, 0xe8, RZ ;  /* 0x000000e81b047810 */ /* 0x040fe20007ffe0ff */
[----:B------:R-:W-:Y:S01]  /*1c30*/  @!P2 IMAD.IADD R10, R10, 0x1, -R9 ;  /* 0x000000010a0aa824 */ /* 0x000fe200078e0a09 */
[----:B------:R0:W-:Y:S01]  /*1c40*/  STL [R1+0x3ac], R15 ;  /* 0x0003ac0f01007387 */ /* 0x0001e20000100800 */
[----:B------:R-:W-:Y:S01]  /*1c50*/  IMAD.MOV.U32 R12, RZ, RZ, R2 ;  /* 0x000000ffff0c7224 */ /* 0x000fe200078e0002 */
[----:B------:R-:W-:Y:S01]  /*1c60*/  IADD3 R2, R27, 0xe7, RZ ;  /* 0x000000e71b027810 */ /* 0x000fe20007ffe0ff */
[----:B------:R-:W-:Y:S01]  /*1c70*/  @!P5 IMAD.MOV R3, RZ, RZ, -R3 ;  /* 0x000000ffff03d224 */ /* 0x000fe200078e0a03 */
[----:B------:R-:W-:Y:S01]  /*1c80*/  ISETP.GT.U32.AND P2, PT, R9, R10, PT ;  /* 0x0000000a0900720c */ /* 0x000fe20003f44070 */
[----:B------:R-:W-:Y:S01]  /*1c90*/  IMAD.HI.U32 R11, R28, R14, RZ ;  /* 0x0000000e1c0b7227 */ /* 0x000fe200078e00ff */
[----:B------:R-:W-:-:S02]  /*1ca0*/  IABS R17, R4 ;  /* 0x0000000400117213 */ /* 0x000fc40000000000 */
[----:B------:R1:W-:Y:S01]  /*1cb0*/  STL [R1+0x3b8], R3 ;  /* 0x0003b80301007387 */ /* 0x0003e20000100800 */
[----:B------:R-:W-:Y:S01]  /*1cc0*/  @!P3 IMAD.IADD R8, R8, 0x1, -R9 ;  /* 0x000000010808b824 */ /* 0x000fe200078e0a09 */
[----:B0-----:R-:W-:Y:S01]  /*1cd0*/  IABS R15, R2 ;  /* 0x00000002000f7213 */ /* 0x001fe20000000000 */
[----:B------:R-:W-:Y:S01]  /*1ce0*/  IMAD.HI.U32 R7, R28, R17, RZ ;  /* 0x000000111c077227 */ /* 0x000fe200078e00ff */
[----:B------:R-:W-:Y:S02]  /*1cf0*/  ISETP.GE.AND P5, PT, R5, RZ, PT ;  /* 0x000000ff0500720c */ /* 0x000fe40003fa6270 */
[----:B------:R-:W-:Y:S01]  /*1d00*/  ISETP.GT.U32.AND P3, PT, R9, R8, PT ;  /* 0x000000080900720c */ /* 0x000fe20003f64070 */
[----:B------:R-:W-:Y:S01]  /*1d10*/  IMAD.MOV R7, RZ, RZ, -R7 ;  /* 0x000000ffff077224 */ /* 0x000fe200078e0a07 */
[----:B------:R-:W-:Y:S01]  /*1d20*/  ISETP.GE.AND P0, PT, R6, RZ, PT ;  /* 0x000000ff0600720c */ /* 0x000fe20003f06270 */
[----:B------:R-:W-:Y:S02]  /*1d30*/  IMAD.MOV R11, RZ, RZ, -R11 ;  /* 0x000000ffff0b7224 */ /* 0x000fe400078e0a0b */
[----:B-1----:R-:W-:-:S02]  /*1d40*/  IMAD.MOV.U32 R3, RZ, RZ, R0 ;  /* 0x000000ffff037224 */ /* 0x002fc400078e0000 */
[----:B------:R-:W-:-:S04]  /*1d50*/  IMAD.HI.U32 R0, R28, R15, RZ ;  /* 0x0000000f1c007227 */ /* 0x000fc800078e00ff */
[----:B------:R-:W-:Y:S02]  /*1d60*/  @!P2 IMAD.IADD R10, R10, 0x1, -R9 ;  /* 0x000000010a0aa824 */ /* 0x000fe400078e0a09 */
[----:B------:R-:W-:Y:S02]  /*1d70*/  IMAD.MOV R0, RZ, RZ, -R0 ;  /* 0x000000ffff007224 */ /* 0x000fe400078e0a00 */
[C---:B------:R-:W-:Y:S02]  /*1d80*/  IMAD R17, R9.reuse, R7, R17 ;  /* 0x0000000709117224 */ /* 0x040fe400078e0211 */
[C---:B------:R-:W-:Y:S02]  /*1d90*/  IMAD R14, R9.reuse, R11, R14 ;  /* 0x0000000b090e7224 */ /* 0x040fe400078e020e */
[C---:B------:R-:W-:Y:S02]  /*1da0*/  IMAD R15, R9.reuse, R0, R15 ;  /* 0x00000000090f7224 */ /* 0x040fe400078e020f */
[----:B------:R-:W-:Y:S01]  /*1db0*/  @!P3 IMAD.IADD R8, R8, 0x1, -R9 ;  /* 0x000000010808b824 */ /* 0x000fe200078e0a09 */
[C---:B------:R-:W-:Y:S01]  /*1dc0*/  ISETP.GT.U32.AND P3, PT, R9.reuse, R17, PT ;  /* 0x000000110900720c */ /* 0x040fe20003f64070 */
[----:B------:R-:W-:Y:S01]  /*1dd0*/  IMAD.MOV.U32 R11, RZ, RZ, R10 ;  /* 0x000000ffff0b7224 */ /* 0x000fe200078e000a */
[C---:B------:R-:W-:Y:S01]  /*1de0*/  ISETP.GT.U32.AND P2, PT, R9.reuse, R14, PT ;  /* 0x0000000e0900720c */ /* 0x040fe20003f44070 */
[----:B------:R-:W-:Y:S01]  /*1df0*/  @!P4 IMAD.MOV R12, RZ, RZ, -R12 ;  /* 0x000000ffff0cc224 */ /* 0x000fe200078e0a0c */
[----:B------:R-:W-:Y:S01]  /*1e00*/  ISETP.GE.AND P4, PT, R4, RZ, PT ;  /* 0x000000ff0400720c */ /* 0x000fe20003f86270 */
[----:B------:R-:W-:Y:S01]  /*1e10*/  @!P6 IMAD.MOV R11, RZ, RZ, -R11 ;  /* 0x000000ffff0be224 */ /* 0x000fe200078e0a0b */
[----:B------:R-:W-:Y:S01]  /*1e20*/  ISETP.GT.U32.AND P6, PT, R9, R15, PT ;  /* 0x0000000f0900720c */ /* 0x000fe20003fc4070 */
[----:B------:R-:W-:Y:S01]  /*1e30*/  @!P1 IMAD.MOV R3, RZ, RZ, -R3 ;  /* 0x000000ffff039224 */ /* 0x000fe200078e0a03 */
[----:B------:R-:W-:Y:S01]  /*1e40*/  ISETP.GE.AND P1, PT, R2, RZ, PT ;  /* 0x000000ff0200720c */ /* 0x000fe20003f26270 */
[----:B------:R-:W-:Y:S01]  /*1e50*/  STL [R1+0x3bc], R12 ;  /* 0x0003bc0c01007387 */ /* 0x000fe20000100800 */
[C---:B------:R-:W-:Y:S01]  /*1e60*/  IADD3 R2, R27.reuse, 0xe6, RZ ;  /* 0x000000e61b027810 */ /* 0x040fe20007ffe0ff */
[----:B------:R-:W-:Y:S01]  /*1e70*/  IMAD.HI.U32 R20, R28, R19, RZ ;  /* 0x000000131c147227 */ /* 0x000fe200078e00ff */
[----:B------:R-:W-:Y:S01]  /*1e80*/  IADD3 R4, R27, 0xe5, RZ ;  /* 0x000000e51b047810 */ /* 0x000fe20007ffe0ff */
[----:B------:R0:W-:Y:S01]  /*1e90*/  STL [R1+0x3c0], R3 ;  /* 0x0003c00301007387 */ /* 0x0001e20000100800 */
[----:B------:R-:W-:Y:S01]  /*1ea0*/  IABS R5, R2 ;  /* 0x0000000200057213 */ /* 0x000fe20000000000 */
[--C-:B------:R-:W-:Y:S01]  /*1eb0*/  @!P3 IMAD.IADD R17, R17, 0x1, -R9.reuse ;  /* 0x000000011111b824 */ /* 0x100fe200078e0a09 */
[----:B------:R-:W-:Y:S01]  /*1ec0*/  IABS R6, R4 ;  /* 0x0000000400067213 */ /* 0x000fe20000000000 */
[--C-:B------:R-:W-:Y:S01]  /*1ed0*/  @!P2 IMAD.IADD R14, R14, 0x1, -R9.reuse ;  /* 0x000000010e0ea824 */ /* 0x100fe200078e0a09 */
[----:B------:R1:W-:Y:S01]  /*1ee0*/  STL [R1+0x3b0], R11 ;  /* 0x0003b00b01007387 */ /* 0x0003e20000100800 */
[----:B------:R-:W-:Y:S01]  /*1ef0*/  @!P6 IMAD.IADD R15, R15, 0x1, -R9 ;  /* 0x000000010f0fe824 */ /* 0x000fe200078e0a09 */
[C---:B------:R-:W-:Y:S01]  /*1f00*/  ISETP.GT.U32.AND P3, PT, R9.reuse, R17, PT ;  /* 0x000000110900720c */ /* 0x040fe20003f64070 */
[----:B------:R-:W-:Y:S01]  /*1f10*/  IMAD.HI.U32 R7, R28, R5, RZ ;  /* 0x000000051c077227 */ /* 0x000fe200078e00ff */
[----:B------:R-:W-:-:S02]  /*1f20*/  ISETP.GT.U32.AND P2, PT, R9, R14, PT ;  /* 0x0000000e0900720c */ /* 0x000fc40003f44070 */
[----:B------:R-:W-:Y:S01]  /*1f30*/  ISETP.GT.U32.AND P6, PT, R9, R15, PT ;  /* 0x0000000f0900720c */ /* 0x000fe20003fc4070 */
[----:B0-----:R-:W-:Y:S01]  /*1f40*/  IMAD.MOV.U32 R3, RZ, RZ, R8 ;  /* 0x000000ffff037224 */ /* 0x001fe200078e0008 */
[----:B------:R-:W-:Y:S01]  /*1f50*/  IADD3 R12, R27, 0xe0, RZ ;  /* 0x000000e01b0c7810 */ /* 0x000fe20007ffe0ff */
[----:B------:R-:W-:Y:S01]  /*1f60*/  IMAD.HI.U32 R0, R28, R6, RZ ;  /* 0x000000061c007227 */ /* 0x000fe200078e00ff */
[----:B------:R-:W-:-:S03]  /*1f70*/  IABS R10, R16 ;  /* 0x00000010000a7213 */ /* 0x000fc60000000000 */
[----:B------:R-:W-:Y:S01]  /*1f80*/  @!P5 IMAD.MOV R3, RZ, RZ, -R3 ;  /* 0x000000ffff03d224 */ /* 0x000fe200078e0a03 */
[----:B------:R-:W-:Y:S01]  /*1f90*/  ISETP.GE.AND P5, PT, R2, RZ, PT ;  /* 0x000000ff0200720c */ /* 0x000fe20003fa6270 */
[----:B------:R-:W-:Y:S01]  /*1fa0*/  IMAD.MOV R7, RZ, RZ, -R7 ;  /* 0x000000ffff077224 */ /* 0x000fe200078e0a07 */
[----:B------:R-:W-:Y:S01]  /*1fb0*/  IADD3 R2, R27, 0xe4, RZ ;  /* 0x000000e41b027810 */ /* 0x000fe20007ffe0ff */
[----:B------:R-:W-:Y:S01]  /*1fc0*/  IMAD.MOV R0, RZ, RZ, -R0 ;  /* 0x000000ffff007224 */ /* 0x000fe200078e0a00 */
[----:B------:R0:W-:Y:S01]  /*1fd0*/  STL [R1+0x3b4], R3 ;  /* 0x0003b40301007387 */ /* 0x0001e20000100800 */
[C---:B------:R-:W-:Y:S01]  /*1fe0*/  IMAD R5, R9.reuse, R7, R5 ;  /* 0x0000000709057224 */ /* 0x040fe200078e0205 */
[----:B------:R-:W-:Y:S01]  /*1ff0*/  IABS R7, R2 ;  /* 0x0000000200077213 */ /* 0x000fe20000000000 */
[----:B------:R-:W-:Y:S01]  /*2000*/  IMAD R6, R9, R0, R6 ;  /* 0x0000000009067224 */ /* 0x000fe200078e0206 */
[----:B------:R-:W-:Y:S01]  /*2010*/  IADD3 R0, R27, 0xe3, RZ ;  /* 0x000000e31b007810 */ /* 0x000fe20007ffe0ff */
[----:B------:R-:W-:Y:S01]  /*2020*/  @!P3 IMAD.IADD R17, R17, 0x1, -R9 ;  /* 0x000000011111b824 */ /* 0x000fe200078e0a09 */
[----:B------:R-:W-:Y:S01]  /*2030*/  ISETP.GT.U32.AND P3, PT, R9, R5, PT ;  /* 0x000000050900720c */ /* 0x000fe20003f64070 */
[----:B-1----:R-:W-:Y:S01]  /*2040*/  IMAD.HI.U32 R11, R28, R7, RZ ;  /* 0x000000071c0b7227 */ /* 0x002fe200078e00ff */
[----:B------:R-:W-:-:S03]  /*2050*/  IABS R8, R0 ;  /* 0x0000000000087213 */ /* 0x000fc60000000000 */
[----:B------:R-:W-:Y:S01]  /*2060*/  @!P6 IMAD.IADD R15, R15, 0x1, -R9 ;  /* 0x000000010f0fe824 */ /* 0x000fe200078e0a09 */
[----:B------:R-:W-:Y:S01]  /*2070*/  ISETP.GT.U32.AND P6, PT, R9, R6, PT ;  /* 0x000000060900720c */ /* 0x000fe20003fc4070 */
[----:B------:R-:W-:Y:S02]  /*2080*/  IMAD.MOV R11, RZ, RZ, -R11 ;  /* 0x000000ffff0b7224 */ /* 0x000fe400078e0a0b */
[----:B------:R-:W-:-:S04]  /*2090*/  IMAD.HI.U32 R21, R28, R8, RZ ;  /* 0x000000081c157227 */ /* 0x000fc800078e00ff */
[----:B------:R-:W-:Y:S02]  /*20a0*/  IMAD R7, R9, R11, R7 ;  /* 0x0000000b09077224 */ /* 0x000fe400078e0207 */
[----:B------:R-:W-:Y:S02]  /*20b0*/  IMAD.MOV R21, RZ, RZ, -R21 ;  /* 0x000000ffff157224 */ /* 0x000fe400078e0a15 */
[--C-:B------:R-:W-:Y:S01]  /*20c0*/  @!P2 IMAD.IADD R14, R14, 0x1, -R9.reuse ;  /* 0x000000010e0ea824 */ /* 0x100fe200078e0a09 */
[----:B------:R-:W-:Y:S01]  /*20d0*/  ISETP.GE.AND P2, PT, R4, RZ, PT ;  /* 0x000000ff0400720c */ /* 0x000fe20003f46270 */
[--C-:B------:R-:W-:Y:S01]  /*20e0*/  @!P3 IMAD.IADD R5, R5, 0x1, -R9.reuse ;  /* 0x000000010505b824 */ /* 0x100fe200078e0a09 */
[C---:B------:R-:W-:Y:S01]  /*20f0*/  ISETP.GT.U32.AND P3, PT, R9.reuse, R7, PT ;  /* 0x000000070900720c */ /* 0x040fe20003f64070 */
[----:B------:R-:W-:Y:S01]  /*2100*/  IMAD R8, R9, R21, R8 ;  /* 0x0000001509087224 */ /* 0x000fe200078e0208 */
[----:B------:R-:W-:Y:S01]  /*2110*/  IABS R4, R12 ;  /* 0x0000000c00047213 */ /* 0x000fe20000000000 */
[----:B0-----:R-:W-:Y:S01]  /*2120*/  IMAD.MOV.U32 R3, RZ, RZ, R14 ;  /* 0x000000ffff037224 */ /* 0x001fe200078e000e */
[----:B------:R-:W-:Y:S01]  /*2130*/  IADD3 R14, R27, 0xde, RZ ;  /* 0x000000de1b0e7810 */ /* 0x000fe20007ffe0ff */
[----:B------:R-:W-:Y:S01]  /*2140*/  @!P6 IMAD.IADD R6, R6, 0x1, -R9 ;  /* 0x000000010606e824 */ /* 0x000fe200078e0a09 */
[----:B------:R-:W-:Y:S01]  /*2150*/  ISETP.GT.U32.AND P6, PT, R9, R8, PT ;  /* 0x000000080900720c */ /* 0x000fe20003fc4070 */
[----:B------:R-:W-:-:S02]  /*2160*/  @!P0 IMAD.MOV R3, RZ, RZ, -R3 ;  /* 0x000000ffff038224 */ /* 0x000fc400078e0a03 */
[C---:B------:R-:W-:Y:S01]  /*2170*/  IMAD.HI.U32 R11, R28.reuse, R10, RZ ;  /* 0x0000000a1c0b7227 */ /* 0x040fe200078e00ff */
[----:B------:R-:W-:Y:S02]  /*2180*/  ISETP.GT.U32.AND P0, PT, R9, R6, PT ;  /* 0x000000060900720c */ /* 0x000fe40003f04070 */
[----:B------:R0:W-:Y:S01]  /*2190*/  STL [R1+0x390], R3 ;  /* 0x0003900301007387 */ /* 0x0001e20000100800 */
[----:B------:R-:W-:Y:S01]  /*21a0*/  @!P3 IMAD.IADD R7, R7, 0x1, -R9 ;  /* 0x000000010707b824 */ /* 0x000fe200078e0a09 */
[----:B------:R-:W-:Y:S01]  /*21b0*/  ISETP.GT.U32.AND P3, PT, R9, R5, PT ;  /* 0x000000050900720c */ /* 0x000fe20003f64070 */
[----:B------:R-:W-:Y:S02]  /*21c0*/  IMAD.MOV R20, RZ, RZ, -R20 ;  /* 0x000000ffff147224 */ /* 0x000fe400078e0a14 */
[----:B------:R-:W-:-:S04]  /*21d0*/  IMAD.HI.U32 R13, R28, R4, RZ ;  /* 0x000000041c0d7227 */ /* 0x000fc800078e00ff */
[----:B------:R-:W-:Y:S01]  /*21e0*/  @!P6 IMAD.IADD R8, R8, 0x1, -R9 ;  /* 0x000000010808e824 */ /* 0x000fe200078e0a09 */
[C---:B------:R-:W-:Y:S01]  /*21f0*/  ISETP.GT.U32.AND P6, PT, R9.reuse, R7, PT ;  /* 0x000000070900720c */ /* 0x040fe20003fc4070 */
[----:B0-----:R-:W-:Y:S01]  /*2200*/  IMAD.MOV.U32 R3, RZ, RZ, R17 ;  /* 0x000000ffff037224 */ /* 0x001fe200078e0011 */
[----:B------:R-:W-:Y:S01]  /*2210*/  IABS R17, R14 ;  /* 0x0000000e00117213 */ /* 0x000fe20000000000 */
[----:B------:R-:W-:Y:S02]  /*2220*/  IMAD.MOV R21, RZ, RZ, -R11 ;  /* 0x000000ffff157224 */ /* 0x000fe400078e0a0b */
[----:B------:R-:W-:Y:S01]  /*2230*/  @!P4 IMAD.MOV R3, RZ, RZ, -R3 ;  /* 0x000000ffff03c224 */ /* 0x000fe200078e0a03 */
[C---:B------:R-:W-:Y:S01]  /*2240*/  ISETP.GT.U32.AND P4, PT, R9.reuse, R8, PT ;  /* 0x000000080900720c */ /* 0x040fe20003f84070 */
[C---:B------:R-:W-:Y:S02]  /*2250*/  IMAD R11, R9.reuse, R20, R19 ;  /* 0x00000014090b7224 */ /* 0x040fe400078e0213 */
[----:B------:R-:W-:Y:S01]  /*2260*/  IMAD.MOV R19, RZ, RZ, -R13 ;  /* 0x000000ffff137224 */ /* 0x000fe200078e0a0d */
[----:B------:R0:W-:Y:S01]  /*2270*/  STL [R1+0x38c], R3 ;  /* 0x00038c0301007387 */ /* 0x0001e20000100800 */
[----:B------:R-:W-:Y:S01]  /*2280*/  IMAD R10, R9, R21, R10 ;  /* 0x00000015090a7224 */ /* 0x000fe200078e020a */
[----:B------:R-:W-:Y:S01]  /*2290*/  IADD3 R13, R27, 0xdf, RZ ;  /* 0x000000df1b0d7810 */ /* 0x000fe20007ffe0ff */
[----:B------:R-:W-:-:S02]  /*22a0*/  IMAD R4, R9, R19, R4 ;  /* 0x0000001309047224 */ /* 0x000fc400078e0204 */
[--C-:B------:R-:W-:Y:S01]  /*22b0*/  @!P3 IMAD.IADD R5, R5, 0x1, -R9.reuse ;  /* 0x000000010505b824 */ /* 0x100fe200078e0a09 */
[----:B------:R-:W-:Y:S01]  /*22c0*/  ISETP.GT.U32.AND P3, PT, R9, R10, PT ;  /* 0x0000000a0900720c */ /* 0x000fe20003f64070 */
[--C-:B------:R-:W-:Y:S01]  /*22d0*/  @!P6 IMAD.IADD R7, R7, 0x1, -R9.reuse ;  /* 0x000000010707e824 */ /* 0x100fe200078e0a09 */
[C---:B------:R-:W-:Y:S01]  /*22e0*/  ISETP.GT.U32.AND P6, PT, R9.reuse, R4, PT ;  /* 0x000000040900720c */ /* 0x040fe20003fc4070 */
[----:B------:R-:W-:Y:S01]  /*22f0*/  @!P0 IMAD.IADD R6, R6, 0x1, -R9 ;  /* 0x0000000106068824 */ /* 0x000fe200078e0a09 */
[----:B------:R-:W-:Y:S01]  /*2300*/  IABS R19, R13 ;  /* 0x0000000d00137213 */ /* 0x000fe20000000000 */
[----:B0-----:R-:W-:Y:S01]  /*2310*/  IMAD.MOV.U32 R3, RZ, RZ, R15 ;  /* 0x000000ffff037224 */ /* 0x001fe200078e000f */
[----:B------:R-:W-:Y:S01]  /*2320*/  ISETP.GE.AND P0, PT, R2, RZ, PT ;  /* 0x000000ff0200720c */ /* 0x000fe20003f06270 */
[----:B------:R-:W-:Y:S02]  /*2330*/  @!P5 IMAD.MOV R5, RZ, RZ, -R5 ;  /* 0x000000ffff05d224 */ /* 0x000fe400078e0a05 */
[----:B------:R-:W-:Y:S01]  /*2340*/  @!P1 IMAD.MOV R3, RZ, RZ, -R3 ;  /* 0x000000ffff039224 */ /* 0x000fe200078e0a03 */
[----:B------:R-:W-:Y:S01]  /*2350*/  ISETP.GT.U32.AND P1, PT, R9, R11, PT ;  /* 0x0000000b0900720c */ /* 0x000fe20003f24070 */
[----:B------:R-:W-:-:S03]  /*2360*/  IMAD.HI.U32 R2, R28, R17, RZ ;  /* 0x000000111c027227 */ /* 0x000fc600078e00ff */
[----:B------:R0:W-:Y:S01]  /*2370*/  STL [R1+0x388], R3 ;  /* 0x0003880301007387 */ /* 0x0001e20000100800 */
[--C-:B------:R-:W-:Y:S01]  /*2380*/  @!P3 IMAD.IADD R10, R10, 0x1, -R9.reuse ;  /* 0x000000010a0ab824 */ /* 0x100fe200078e0a09 */
[----:B------:R-:W-:Y:S01]  /*2390*/  ISETP.GE.AND P3, PT, R16, RZ, PT ;  /* 0x000000ff1000720c */ /* 0x000fe20003f66270 */
[--C-:B------:R-:W-:Y:S01]  /*23a0*/  @!P6 IMAD.IADD R4, R4, 0x1, -R9.reuse ;  /* 0x000000010404e824 */ /* 0x100fe200078e0a09 */
[----:B------:R-:W-:Y:S01]  /*23b0*/  STL [R1+0xf34], R5 ;  /* 0x000f340501007387 */ /* 0x000fe20000100800 */
[----:B------:R-:W-:Y:S01]  /*23c0*/  @!P2 IMAD.MOV R6, RZ, RZ, -R6 ;  /* 0x000000ffff06a224 */ /* 0x000fe200078e0a06 */
[C---:B------:R-:W-:Y:S01]  /*23d0*/  ISETP.GT.U32.AND P2, PT, R9.reuse, R10, PT ;  /* 0x0000000a0900720c */ /* 0x040fe20003f44070 */
[----:B------:R-:W-:Y:S01]  /*23e0*/  IMAD.HI.U32 R15, R28, R19, RZ ;  /* 0x000000131c0f7227 */ /* 0x000fe200078e00ff */
[----:B------:R-:W-:Y:S02]  /*23f0*/  ISETP.GT.U32.AND P6, PT, R9, R4, PT ;  /* 0x000000040900720c */ /* 0x000fe40003fc4070 */
[----:B------:R-:W-:Y:S01]  /*2400*/  STL [R1+0xf38], R6 ;  /* 0x000f380601007387 */ /* 0x000fe20000100800 */
[--C-:B------:R-:W-:Y:S01]  /*2410*/  @!P1 IMAD.IADD R11, R11, 0x1, -R9.reuse ;  /* 0x000000010b0b9824 */ /* 0x100fe200078e0a09 */
[----:B------:R-:W-:Y:S01]  /*2420*/  ISETP.GE.AND P1, PT, R18, RZ, PT ;  /* 0x000000ff1200720c */ /* 0x000fe20003f26270 */
[----:B------:R-:W-:Y:S01]  /*2430*/  @!P4 IMAD.IADD R8, R8, 0x1, -R9 ;  /* 0x000000010808c824 */ /* 0x000fe200078e0a09 */
[----:B------:R-:W-:Y:S01]  /*2440*/  ISETP.GE.AND P4, PT, R0, RZ, PT ;  /* 0x000000ff0000720c */ /* 0x000fe20003f86270 */
[----:B------:R-:W-:Y:S01]  /*2450*/  IMAD.MOV R0, RZ, RZ, -R2 ;  /* 0x000000ffff007224 */ /* 0x000fe200078e0a02 */
[----:B------:R-:W-:Y:S01]  /*2460*/  ISETP.GT.U32.AND P5, PT, R9, R11, PT ;  /* 0x0000000b0900720c */ /* 0x000fe20003fa4070 */
[----:B------:R-:W-:Y:S01]  /*2470*/  IMAD.MOV R15, RZ, RZ, -R15 ;  /* 0x000000ffff0f7224 */ /* 0x000fe200078e0a0f */
[----:B------:R-:W-:Y:S01]  /*2480*/  IADD3 R16, R27, 0xdc, RZ ;  /* 0x000000dc1b107810 */ /* 0x000fe20007ffe0ff */
[----:B------:R-:W-:Y:S01]  /*2490*/  IMAD R0, R9, R0, R17 ;  /* 0x0000000009007224 */ /* 0x000fe200078e0211 */
[----:B------:R-:W-:Y:S01]  /*24a0*/  IADD3 R17, R27, 0xdb, RZ ;  /* 0x000000db1b117810 */ /* 0x000fe20007ffe0ff */
[----:B------:R-:W-:Y:S01]  /*24b0*/  IMAD R2, R9, R15, R19 ;  /* 0x0000000f09027224 */ /* 0x000fe200078e0213 */
[----:B------:R-:W-:Y:S01]  /*24c0*/  IADD3 R15, R27, 0xdd, RZ ;  /* 0x000000dd1b0f7810 */ /* 0x000fe20007ffe0ff */
[----:B------:R-:W-:-:S02]  /*24d0*/  @!P0 IMAD.MOV R7, RZ, RZ, -R7 ;  /* 0x000000ffff078224 */ /* 0x000fc400078e0a07 */
[--C-:B------:R-:W-:Y:S01]  /*24e0*/  @!P2 IMAD.IADD R10, R10, 0x1, -R9.reuse ;  /* 0x000000010a0aa824 */ /* 0x100fe200078e0a09 */
[----:B------:R-:W-:Y:S01]  /*24f0*/  ISETP.GT.U32.AND P0, PT, R9, R2, PT ;  /* 0x000000020900720c */ /* 0x000fe20003f04070 */
[----:B------:R-:W-:Y:S01]  /*2500*/  @!P4 IMAD.MOV R8, RZ, RZ, -R8 ;  /* 0x000000ffff08c224 */ /* 0x000fe200078e0a08 */
[----:B------:R-:W-:Y:S01]  /*2510*/  IABS R18, R15 ;  /* 0x0000000f00127213 */ /* 0x000fe20000000000 */
[--C-:B------:R-:W-:Y:S01]  /*2520*/  @!P5 IMAD.IADD R11, R11, 0x1, -R9.reuse ;  /* 0x000000010b0bd824 */ /* 0x100fe200078e0a09 */
[----:B------:R-:W-:Y:S01]  /*2530*/  ISETP.GT.U32.AND P5, PT, R9, R0, PT ;  /* 0x000000000900720c */ /* 0x000fe20003fa4070 */
[----:B------:R-:W-:Y:S01]  /*2540*/  @!P6 IMAD.IADD R4, R4, 0x1, -R9 ;  /* 0x000000010404e824 */ /* 0x000fe200078e0a09 */
[----:B------:R-:W-:Y:S01]  /*2550*/  ISETP.GE.AND P4, PT, R12, RZ, PT ;  /* 0x000000ff0c00720c */ /* 0x000fe20003f86270 */
[----:B------:R-:W-:Y:S01]  /*2560*/  IMAD.MOV.U32 R20, RZ, RZ, R11 ;  /* 0x000000ffff147224 */ /* 0x000fe200078e000b */
[----:B------:R-:W-:Y:S01]  /*2570*/  ISETP.GE.AND P6, PT, R14, RZ, PT ;  /* 0x000000ff0e00720c */ /* 0x000fe20003fc6270 */
[----:B0-----:R-:W-:Y:S01]  /*2580*/  IMAD.MOV.U32 R3, RZ, RZ, R10 ;  /* 0x000000ffff037224 */ /* 0x001fe200078e000a */
[----:B------:R-:W-:Y:S01]  /*2590*/  STL [R1+0xf3c], R7 ;  /* 0x000f3c0701007387 */ /* 0x000fe20000100800 */
[----:B------:R-:W-:Y:S01]  /*25a0*/  IMAD.HI.U32 R14, R28, R18, RZ ;  /* 0x000000121c0e7227 */ /* 0x000fe200078e00ff */
[----:B------:R-:W-:-:S02]  /*25b0*/  IABS R12, R16 ;  /* 0x00000010000c7213 */ /* 0x000fc40000000000 */
[----:B------:R-:W-:Y:S01]  /*25c0*/  STL [R1+0xf40], R8 ;  /* 0x000f400801007387 */ /* 0x000fe20000100800 */
[----:B------:R-:W-:Y:S01]  /*25d0*/  @!P1 IMAD.MOV R20, RZ, RZ, -R20 ;  /* 0x000000ffff149224 */ /* 0x000fe200078e0a14 */
[----:B------:R-:W-:Y:S01]  /*25e0*/  ISETP.GE.AND P2, PT, R13, RZ, PT ;  /* 0x000000ff0d00720c */ /* 0x000fe20003f46270 */
[----:B------:R-:W-:Y:S01]  /*25f0*/  @!P3 IMAD.MOV R3, RZ, RZ, -R3 ;  /* 0x000000ffff03b224 */ /* 0x000fe200078e0a03 */
[----:B------:R-:W-:Y:S01]  /*2600*/  IADD3 R11, R27, 0xda, RZ ;  /* 0x000000da1b0b7810 */ /* 0x000fe20007ffe0ff */
[----:B------:R-:W-:Y:S01]  /*2610*/  IMAD.MOV R14, RZ, RZ, -R14 ;  /* 0x000000ffff0e7224 */ /* 0x000fe200078e0a0e */
[----:B------:R-:W-:Y:S01]  /*2620*/  STL [R1+0x320], R20 ;  /* 0x0003201401007387 */ /* 0x000fe20000100800 */
[--C-:B------:R-:W-:Y:S01]  /*2630*/  @!P5 IMAD.IADD R0, R0, 0x1, -R9.reuse ;  /* 0x000000010000d824 */ /* 0x100fe200078e0a09 */
[----:B------:R-:W-:Y:S01]  /*2640*/  IABS R10, R11 ;  /* 0x0000000b000a7213 */ /* 0x000fe20000000000 */
[----:B------:R-:W-:Y:S01]  /*2650*/  @!P0 IMAD.IADD R2, R2, 0x1, -R9 ;  /* 0x0000000102028824 */ /* 0x000fe200078e0a09 */
[----:B------:R0:W-:Y:S01]  /*2660*/  STL [R1+0x33c], R3 ;  /* 0x00033c0301007387 */ /* 0x0001e20000100800 */
[C---:B------:R-:W-:Y:S01]  /*2670*/  IMAD R18, R9.reuse, R14, R18 ;  /* 0x0000000e09127224 */ /* 0x040fe200078e0212 */
[C---:B------:R-:W-:Y:S01]  /*2680*/  ISETP.GT.U32.AND P5, PT, R9.reuse, R0, PT ;  /* 0x000000000900720c */ /* 0x040fe20003fa4070 */
[----:B------:R-:W-:Y:S01]  /*2690*/  IMAD.HI.U32 R13, R28, R12, RZ ;  /* 0x0000000c1c0d7227 */ /* 0x000fe200078e00ff */
[----:B------:R-:W-:-:S02]  /*26a0*/  ISETP.GT.U32.AND P1, PT, R9, R2, PT ;  /* 0x000000020900720c */ /* 0x000fc40003f24070 */
[----:B------:R-:W-:Y:S01]  /*26b0*/  ISETP.GE.AND P0, PT, R15, RZ, PT ;  /* 0x000000ff0f00720c */ /* 0x000fe20003f06270 */
[----:B------:R-:W-:Y:S01]  /*26c0*/  IMAD.MOV R13, RZ, RZ, -R13 ;  /* 0x000000ffff0d7224 */ /* 0x000fe200078e0a0d */
[C---:B------:R-:W-:Y:S01]  /*26d0*/  IADD3 R14, R27.reuse, 0xd7, RZ ;  /* 0x000000d71b0e7810 */ /* 0x040fe20007ffe0ff */
[----:B0-----:R-:W-:Y:S01]  /*26e0*/  IMAD.MOV.U32 R3, RZ, RZ, R4 ;  /* 0x000000ffff037224 */ /* 0x001fe200078e0004 */
[----:B------:R-:W-:Y:S01]  /*26f0*/  IADD3 R4, R27, 0xd9, RZ ;  /* 0x000000d91b047810 */ /* 0x000fe20007ffe0ff */
[C---:B------:R-:W-:Y:S01]  /*2700*/  IMAD R15, R9.reuse, R13, R12 ;  /* 0x0000000d090f7224 */ /* 0x040fe200078e020c */
[----:B------:R-:W-:Y:S01]  /*2710*/  ISETP.GE.AND P3, PT, R16, RZ, PT ;  /* 0x000000ff1000720c */ /* 0x000fe20003f66270 */
[----:B------:R-:W-:Y:S01]  /*2720*/  @!P4 IMAD.MOV R3, RZ, RZ, -R3 ;  /* 0x000000ffff03c224 */ /* 0x000fe200078e0a03 */
[C---:B------:R-:W-:Y:S01]  /*2730*/  ISETP.GT.U32.AND P4, PT, R9.reuse, R18, PT ;  /* 0x000000120900720c */ /* 0x040fe20003f84070 */
[--C-:B------:R-:W-:Y:S01]  /*2740*/  @!P5 IMAD.IADD R0, R0, 0x1, -R9.reuse ;  /* 0x000000010000d824 */ /* 0x100fe200078e0a09 */
[----:B------:R-:W-:Y:S01]  /*2750*/  ISETP.GT.U32.AND P5, PT, R9, R15, PT ;  /* 0x0000000f0900720c */ /* 0x000fe20003fa4070 */
[----:B------:R-:W-:Y:S01]  /*2760*/  @!P1 IMAD.IADD R2, R2, 0x1, -R9 ;  /* 0x0000000102029824 */ /* 0x000fe200078e0a09 */
[----:B------:R-:W-:Y:S01]  /*2770*/  ISETP.GE.AND P1, PT, R17, RZ, PT ;  /* 0x000000ff1100720c */ /* 0x000fe20003f26270 */
[----:B------:R0:W-:Y:S01]  /*2780*/  STL [R1+0x370], R3 ;  /* 0x0003700301007387 */ /* 0x0001e20000100800 */
[----:B------:R-:W-:Y:S01]  /*2790*/  IABS R17, R17 ;  /* 0x0000001100117213 */ /* 0x000fe20000000000 */
[----:B------:R-:W-:Y:S01]  /*27a0*/  @!P6 IMAD.MOV R0, RZ, RZ, -R0 ;  /* 0x000000ffff00e224 */ /* 0x000fe200078e0a00 */
[----:B------:R-:W-:-:S02]  /*27b0*/  IABS R13, R4 ;  /* 0x00000004000d7213 */ /* 0x000fc40000000000 */
[----:B------:R-:W-:Y:S01]  /*27c0*/  IABS R19, R14 ;  /* 0x0000000e00137213 */ /* 0x000fe20000000000 */
[----:B------:R-:W-:Y:S01]  /*27d0*/  IMAD.HI.U32 R12, R28, R17, RZ ;  /* 0x000000111c0c7227 */ /* 0x000fe200078e00ff */
[----:B------:R-:W-:-:S03]  /*27e0*/  ISETP.GE.AND P6, PT, R4, RZ, PT ;  /* 0x000000ff0400720c */ /* 0x000fc60003fc6270 */
[--C-:B------:R-:W-:Y:S02]  /*27f0*/  @!P4 IMAD.IADD R18, R18, 0x1, -R9.reuse ;  /* 0x000000011212c824 */ /* 0x100fe400078e0a09 */
[----:B------:R-:W-:Y:S02]  /*2800*/  IMAD.MOV R12, RZ, RZ, -R12 ;  /* 0x000000ffff0c7224 */ /* 0x000fe400078e0a0c */
[----:B0-----:R-:W-:Y:S01]  /*2810*/  IMAD.MOV.U32 R3, RZ, RZ, R2 ;  /* 0x000000ffff037224 */ /* 0x001fe200078e0002 */
[----:B------:R-:W-:Y:S01]  /*2820*/  ISETP.GT.U32.AND P4, PT, R9, R18, PT ;  /* 0x000000120900720c */ /* 0x000fe20003f84070 */
[----:B------:R-:W-:Y:S02]  /*2830*/  @!P5 IMAD.IADD R15, R15, 0x1, -R9 ;  /* 0x000000010f0fd824 */ /* 0x000fe400078e0a09 */
[----:B------:R-:W-:Y:S02]  /*2840*/  IMAD R17, R9, R12, R17 ;  /* 0x0000000c09117224 */ /* 0x000fe400078e0211 */
[----:B------:R-:W-:Y:S01]  /*2850*/  @!P2 IMAD.MOV R3, RZ, RZ, -R3 ;  /* 0x000000ffff03a224 */ /* 0x000fe200078e0a03 */
[----:B------:R-:W-:Y:S01]  /*2860*/  ISETP.GE.AND P2, PT, R11, RZ, PT ;  /* 0x000000ff0b00720c */ /* 0x000fe20003f46270 */
[----:B------:R-:W-:Y:S01]  /*2870*/  IMAD.HI.U32 R2, R28, R13, RZ ;  /* 0x0000000d1c027227 */ /* 0x000fe200078e00ff */
[----:B------:R-:W-:-:S02]  /*2880*/  ISETP.GT.U32.AND P5, PT, R9, R15, PT ;  /* 0x0000000f0900720c */ /* 0x000fc40003fa4070 */
[----:B------:R0:W-:Y:S01]  /*2890*/  STL [R1+0x37c], R3 ;  /* 0x00037c0301007387 */ /* 0x0001e20000100800 */
[----:B------:R-:W-:-:S03]  /*28a0*/  IMAD.HI.U32 R11, R28, R10, RZ ;  /* 0x0000000a1c0b7227 */ /* 0x000fc600078e00ff */
[----:B------:R1:W-:Y:S01]  /*28b0*/  STL [R1+0x380], R0 ;  /* 0x0003800001007387 */ /* 0x0003e20000100800 */
[----:B------:R-:W-:Y:S01]  /*28c0*/  @!P4 IMAD.IADD R18, R18, 0x1, -R9 ;  /* 0x000000011212c824 */ /* 0x000fe200078e0a09 */
[C---:B------:R-:W-:Y:S01]  /*28d0*/  ISETP.GT.U32.AND P4, PT, R9.reuse, R17, PT ;  /* 0x000000110900720c */ /* 0x040fe20003f84070 */
[----:B------:R-:W-:Y:S02]  /*28e0*/  IMAD.MOV R2, RZ, RZ, -R2 ;  /* 0x000000ffff027224 */ /* 0x000fe400078e0a02 */
[----:B------:R-:W-:Y:S02]  /*28f0*/  IMAD.MOV R11, RZ, RZ, -R11 ;  /* 0x000000ffff0b7224 */ /* 0x000fe400078e0a0b */
[----:B------:R-:W-:Y:S01]  /*2900*/  IMAD R13, R9, R2, R13 ;  /* 0x00000002090d7224 */ /* 0x000fe200078e020d */
[C---:B------:R-:W-:Y:S01]  /*2910*/  IADD3 R2, R27.reuse, 0xd5, RZ ;  /* 0x000000d51b027810 */ /* 0x040fe20007ffe0ff */
[----:B0-----:R-:W-:Y:S01]  /*2920*/  IMAD.MOV.U32 R3, RZ, RZ, R18 ;  /* 0x000000ffff037224 */ /* 0x001fe200078e0012 */
[----:B-1----:R-:W-:Y:S01]  /*2930*/  IADD3 R0, R27, 0xd8, RZ ;  /* 0x000000d81b007810 */ /* 0x002fe20007ffe0ff */
[----:B------:R-:W-:Y:S01]  /*2940*/  IMAD R10, R9, R11, R10 ;  /* 0x0000000b090a7224 */ /* 0x000fe200078e020a */
[----:B------:R-:W-:Y:S01]  /*2950*/  IADD3 R11, R27, 0xd6, RZ ;  /* 0x000000d61b0b7810 */ /* 0x000fe20007ffe0ff */
[----:B------:R-:W-:Y:S01]  /*2960*/  @!P0 IMAD.MOV R3, RZ, RZ, -R3 ;  /* 0x000000ffff038224 */ /* 0x000fe200078e0a03 */
[----:B------:R-:W-:Y:S01]  /*2970*/  ISETP.GT.U32.AND P0, PT, R9, R13, PT ;  /* 0x0000000d0900720c */ /* 0x000fe20003f04070 */
[--C-:B------:R-:W-:Y:S01]  /*2980*/  @!P5 IMAD.IADD R15, R15, 0x1, -R9.reuse ;  /* 0x000000010f0fd824 */ /* 0x100fe200078e0a09 */
[----:B------:R-:W-:Y:S01]  /*2990*/  ISETP.GT.U32.AND P5, PT, R9, R10, PT ;  /* 0x0000000a0900720c */ /* 0x000fe20003fa4070 */
[----:B------:R-:W-:Y:S01]  /*29a0*/  @!P4 IMAD.IADD R17, R17, 0x1, -R9 ;  /* 0x000000011111c824 */ /* 0x000fe200078e0a09 */
[----:B------:R-:W-:Y:S01]  /*29b0*/  IABS R12, R0 ;  /* 0x00000000000c7213 */ /* 0x000fe20000000000 */
[----:B------:R-:W-:Y:S01]  /*29c0*/  IMAD.MOV.U32 R18, RZ, RZ, R19 ;  /* 0x000000ffff127224 */ /* 0x000fe200078e0013 */
[----:B------:R0:W-:Y:S01]  /*29d0*/  STL [R1+0x378], R3 ;  /* 0x0003780301007387 */ /* 0x0001e20000100800 */
[----:B------:R-:W-:-:S02]  /*29e0*/  IABS R16, R11 ;  /* 0x0000000b00107213 */ /* 0x000fc40000000000 */
[----:B------:R-:W-:Y:S01]  /*29f0*/  ISETP.GT.U32.AND P4, PT, R9, R17, PT ;  /* 0x000000110900720c */ /* 0x000fe20003f84070 */
[----:B------:R-:W-:Y:S01]  /*2a00*/  IMAD.HI.U32 R19, R28, R12, RZ ;  /* 0x0000000c1c137227 */ /* 0x000fe200078e00ff */
[----:B------:R-:W-:-:S03]  /*2a10*/  IABS R4, R2 ;  /* 0x0000000200047213 */ /* 0x000fc60000000000 */
[----:B------:R-:W-:Y:S02]  /*2a20*/  @!P0 IMAD.IADD R13, R13, 0x1, -R9 ;  /* 0x000000010d0d8824 */ /* 0x000fe400078e0a09 */
[----:B0-----:R-:W-:Y:S02]  /*2a30*/  IMAD.MOV.U32 R3, RZ, RZ, R15 ;  /* 0x000000ffff037224 */ /* 0x001fe400078e000f */
[----:B------:R-:W-:Y:S01]  /*2a40*/  IMAD.MOV R19, RZ, RZ, -R19 ;  /* 0x000000ffff137224 */ /* 0x000fe200078e0a13 */
[C---:B------:R-:W-:Y:S01]  /*2a50*/  ISETP.GT.U32.AND P0, PT, R9.reuse, R13, PT ;  /* 0x0000000d0900720c */ /* 0x040fe20003f04070 */
[----:B------:R-:W-:Y:S02]  /*2a60*/  @!P5 IMAD.IADD R10, R10, 0x1, -R9 ;  /* 0x000000010a0ad824 */ /* 0x000fe400078e0a09 */
[----:B------:R-:W-:Y:S01]  /*2a70*/  @!P3 IMAD.MOV R3, RZ, RZ, -R3 ;  /* 0x000000ffff03b224 */ /* 0x000fe200078e0a03 */
[----:B------:R-:W-:Y:S01]  /*2a80*/  ISETP.GE.AND P3, PT, R0, RZ, PT ;  /* 0x000000ff0000720c */ /* 0x000fe20003f66270 */
[C---:B------:R-:W-:Y:S01]  /*2a90*/  IMAD R0, R9.reuse, R19, R12 ;  /* 0x0000001309007224 */ /* 0x040fe200078e020c */
[----:B------:R-:W-:Y:S01]  /*2aa0*/  ISETP.GT.U32.AND P5, PT, R9, R10, PT ;  /* 0x0000000a0900720c */ /* 0x000fe20003fa4070 */
[----:B------:R-:W-:Y:S01]  /*2ab0*/  IMAD.MOV.U32 R15, RZ, RZ, R16 ;  /* 0x000000ffff0f7224 */ /* 0x000fe200078e0010 */
[----:B------:R0:W-:Y:S01]  /*2ac0*/  STL [R1+0x374], R3 ;  /* 0x0003740301007387 */ /* 0x0001e20000100800 */
[----:B------:R-:W-:Y:S01]  /*2ad0*/  @!P4 IMAD.IADD R17, R17, 0x1, -R9 ;  /* 0x000000011111c824 */ /* 0x000fe200078e0a09 */
[----:B------:R-:W-:Y:S01]  /*2ae0*/  ISETP.GT.U32.AND P4, PT, R9, R0, PT ;  /* 0x000000000900720c */ /* 0x000fe20003f84070 */
[----:B------:R-:W-:-:S04]  /*2af0*/  IMAD.HI.U32 R12, R28, R15, RZ ;  /* 0x0000000f1c0c7227 */ /* 0x000fc800078e00ff */
[----:B------:R-:W-:-:S04]  /*2b00*/  IMAD.HI.U32 R19, R28, R18, RZ ;  /* 0x000000121c137227 */ /* 0x000fc800078e00ff */
[----:B0-----:R-:W-:Y:S02]  /*2b10*/  IMAD.MOV.U32 R3, RZ, RZ, R17 ;  /* 0x000000ffff037224 */ /* 0x001fe400078e0011 */
[----:B------:R-:W-:-:S04]  /*2b20*/  IMAD.HI.U32 R16, R28, R4, RZ ;  /* 0x000000041c107227 */ /* 0x000fc800078e00ff */
[----:B------:R-:W-:Y:S02]  /*2b30*/  IMAD.MOV R12, RZ, RZ, -R12 ;  /* 0x000000ffff0c7224 */ /* 0x000fe400078e0a0c */
[----:B------:R-:W-:Y:S02]  /*2b40*/  @!P1 IMAD.MOV R3, RZ, RZ, -R3 ;  /* 0x000000ffff039224 */ /* 0x000fe400078e0a03 */
[----:B------:R-:W-:Y:S02]  /*2b50*/  IMAD.MOV R19, RZ, RZ, -R19 ;  /* 0x000000ffff137224 */ /* 0x000fe400078e0a13 */
[----:B------:R-:W-:Y:S01]  /*2b60*/  IMAD.MOV R16, RZ, RZ, -R16 ;  /* 0x000000ffff107224 */ /* 0x000fe200078e0a10 */
[----:B------:R0:W-:Y:S01]  /*2b70*/  STL [R1+0x35c], R3 ;  /* 0x00035c0301007387 */ /* 0x0001e20000100800 */
[----:B------:R-:W-:Y:S01]  /*2b80*/  IMAD R15, R9, R12, R15 ;  /* 0x0000000c090f7224 */ /* 0x000fe200078e020f */
[----:B------:R-:W-:Y:S01]  /*2b90*/  IADD3 R12, R27, 0xd4, RZ ;  /* 0x000000d41b0c7810 */ /* 0x000fe20007ffe0ff */
[----:B------:R-:W-:-:S02]  /*2ba0*/  @!P0 IMAD.IADD R13, R13, 0x1, -R9 ;  /* 0x000000010d0d8824 */ /* 0x000fc400078e0a09 */
[----:B------:R-:W-:Y:S01]  /*2bb0*/  @!P5 IMAD.IADD R10, R10, 0x1, -R9 ;  /* 0x000000010a0ad824 */ /* 0x000fe200078e0a09 */
[----:B------:R-:W-:Y:S01]  /*2bc0*/  ISETP.GE.AND P5, PT, R14, RZ, PT ;  /* 0x000000ff0e00720c */ /* 0x000fe20003fa6270 */
[C---:B------:R-:W-:Y:S01]  /*2bd0*/  IMAD R14, R9.reuse, R19, R18 ;  /* 0x00000013090e7224 */ /* 0x040fe200078e0212 */
[C---:B------:R-:W-:Y:S01]  /*2be0*/  ISETP.GT.U32.AND P0, PT, R9.reuse, R15, PT ;  /* 0x0000000f0900720c */ /* 0x040fe20003f04070 */
[C---:B------:R-:W-:Y:S01]  /*2bf0*/  IMAD R4, R9.reuse, R16, R4 ;  /* 0x0000001009047224 */ /* 0x040fe200078e0204 */
[----:B------:R-:W-:Y:S01]  /*2c00*/  IABS R16, R12 ;  /* 0x0000000c00107213 */ /* 0x000fe20000000000 */
[----:B0-----:R-:W-:Y:S01]  /*2c10*/  IMAD.MOV.U32 R3, RZ, RZ, R13 ;  /* 0x000000ffff037224 */ /* 0x001fe200078e000d */
[C---:B------:R-:W-:Y:S01]  /*2c20*/  ISETP.GT.U32.AND P1, PT, R9.reuse, R14, PT ;  /* 0x0000000e0900720c */ /* 0x040fe20003f24070 */
[----:B------:R-:W-:Y:S02]  /*2c30*/  @!P4 IMAD.IADD R0, R0, 0x1, -R9 ;  /* 0x000000010000c824 */ /* 0x000fe400078e0a09 */
[----:B------:R-:W-:Y:S01]  /*2c40*/  @!P6 IMAD.MOV R3, RZ, RZ, -R3 ;  /* 0x000000ffff03e224 */ /* 0x000fe200078e0a03 */
[C---:B------:R-:W-:Y:S01]  /*2c50*/  ISETP.GT.U32.AND P6, PT, R9.reuse, R4, PT ;  /* 0x000000040900720c */ /* 0x040fe20003fc4070 */
[----:B------:R-:W-:Y:S01]  /*2c60*/  IMAD.MOV.U32 R5, RZ, RZ, R10 ;  /* 0x000000ffff057224 */ /* 0x000fe200078e000a */
[----:B------:R-:W-:Y:S01]  /*2c70*/  ISETP.GT.U32.AND P4, PT, R9, R0, PT ;  /* 0x000000000900720c */ /* 0x000fe20003f84070 */
[----:B------:R-:W-:-:S02]  /*2c80*/  IMAD.MOV.U32 R10, RZ, RZ, R16 ;  /* 0x000000ffff0a7224 */ /* 0x000fc400078e0010 */
[----:B------:R-:W-:Y:S01]  /*2c90*/  @!P2 IMAD.MOV R5, RZ, RZ, -R5 ;  /* 0x000000ffff05a224 */ /* 0x000fe200078e0a05 */
[----:B------:R-:W-:Y:S01]  /*2ca0*/  ISETP.GE.AND P2, PT, R11, RZ, PT ;  /* 0x000000ff0b00720c */ /* 0x000fe20003f46270 */
[----:B------:R-:W-:Y:S01]  /*2cb0*/  IMAD.HI.U32 R13, R28, R10, RZ ;  /* 0x0000000a1c0d7227 */ /* 0x000fe200078e00ff */
[----:B------:R-:W-:Y:S02]  /*2cc0*/  IADD3 R11, R27, 0xd3, RZ ;  /* 0x000000d31b0b7810 */ /* 0x000fe40007ffe0ff */
[----:B------:R-:W-:Y:S01]  /*2cd0*/  STL [R1+0x364], R5 ;  /* 0x0003640501007387 */ /* 0x000fe20000100800 */
[----:B------:R-:W-:Y:S01]  /*2ce0*/  @!P0 IMAD.IADD R15, R15, 0x1, -R9 ;  /* 0x000000010f0f8824 */ /* 0x000fe200078e0a09 */
[----:B------:R-:W-:Y:S01]  /*2cf0*/  IABS R16, R11 ;  /* 0x0000000b00107213 */ /* 0x000fe20000000000 */
[----:B------:R-:W-:Y:S01]  /*2d00*/  IMAD.MOV R13, RZ, RZ, -R13 ;  /* 0x000000ffff0d7224 */ /* 0x000fe200078e0a0d */
[----:B------:R0:W-:Y:S01]  /*2d10*/  STL [R1+0x368], R3 ;  /* 0x0003680301007387 */ /* 0x0001e20000100800 */
[--C-:B------:R-:W-:Y:S01]  /*2d20*/  @!P1 IMAD.IADD R14, R14, 0x1, -R9.reuse ;  /* 0x000000010e0e9824 */ /* 0x100fe200078e0a09 */
[----:B------:R-:W-:Y:S01]  /*2d30*/  ISETP.GE.AND P1, PT, R12, RZ, PT ;  /* 0x000000ff0c00720c */ /* 0x000fe20003f26270 */
[--C-:B------:R-:W-:Y:S01]  /*2d40*/  @!P6 IMAD.IADD R4, R4, 0x1, -R9.reuse ;  /* 0x000000010404e824 */ /* 0x100fe200078e0a09 */
[C---:B------:R-:W-:Y:S01]  /*2d50*/  ISETP.GT.U32.AND P6, PT, R9.reuse, R15, PT ;  /* 0x0000000f0900720c */ /* 0x040fe20003fc4070 */
[----:B------:R-:W-:Y:S01]  /*2d60*/  @!P4 IMAD.IADD R0, R0, 0x1, -R9 ;  /* 0x000000010000c824 */ /* 0x000fe200078e0a09 */
[C---:B------:R-:W-:Y:S01]  /*2d70*/  ISETP.GT.U32.AND P0, PT, R9.reuse, R14, PT ;  /* 0x0000000e0900720c */ /* 0x040fe20003f04070 */
[----:B------:R-:W-:Y:S01]  /*2d80*/  IMAD R10, R9, R13, R10 ;  /* 0x0000000d090a7224 */ /* 0x000fe200078e020a */
[----:B------:R-:W-:Y:S01]  /*2d90*/  ISETP.GE.AND P4, PT, R2, RZ, PT ;  /* 0x000000ff0200720c */ /* 0x000fe20003f86270 */
[----:B------:R-:W-:Y:S01]  /*2da0*/  IMAD.HI.U32 R13, R28, R16, RZ ;  /* 0x000000101c0d7227 */ /* 0x000fe200078e00ff */
[----:B------:R-:W-:-:S02]  /*2db0*/  IADD3 R12, R27, 0xd0, RZ ;  /* 0x000000d01b0c7810 */ /* 0x000fc40007ffe0ff */
[C---:B------:R-:W-:Y:S01]  /*2dc0*/  IADD3 R2, R27.reuse, 0xd2, RZ ;  /* 0x000000d21b027810 */ /* 0x040fe20007ffe0ff */
[----:B0-----:R-:W-:Y:S01]  /*2dd0*/  IMAD.MOV.U32 R3, RZ, RZ, R0 ;  /* 0x000000ffff037224 */ /* 0x001fe200078e0000 */
[----:B------:R-:W-:Y:S01]  /*2de0*/  IABS R18, R12 ;  /* 0x0000000c00127213 */ /* 0x000fe20000000000 */
[----:B------:R-:W-:Y:S01]  /*2df0*/  IMAD.MOV R13, RZ, RZ, -R13 ;  /* 0x000000ffff0d7224 */ /* 0x000fe200078e0a0d */
[----:B------:R-:W-:Y:S01]  /*2e00*/  IADD3 R0, R27, 0xd1, RZ ;  /* 0x000000d11b007810 */ /* 0x000fe20007ffe0ff */
[----:B------:R-:W-:Y:S01]  /*2e10*/  @!P3 IMAD.MOV R3, RZ, RZ, -R3 ;  /* 0x000000ffff03b224 */ /* 0x000fe200078e0a03 */
[C---:B------:R-:W-:Y:S01]  /*2e20*/  ISETP.GT.U32.AND P3, PT, R9.reuse, R4, PT ;  /* 0x000000040900720c */ /* 0x040fe20003f64070 */
[----:B------:R-:W-:Y:S01]  /*2e30*/  IMAD R16, R9, R13, R16 ;  /* 0x0000000d09107224 */ /* 0x000fe200078e0210 */
[----:B------:R-:W-:Y:S01]  /*2e40*/  IABS R17, R2 ;  /* 0x0000000200117213 */ /* 0x000fe20000000000 */
[--C-:B------:R-:W-:Y:S01]  /*2e50*/  @!P6 IMAD.IADD R15, R15, 0x1, -R9.reuse ;  /* 0x000000010f0fe824 */ /* 0x100fe200078e0a09 */
[----:B------:R-:W-:Y:S01]  /*2e60*/  IABS R13, R0 ;  /* 0x00000000000d7213 */ /* 0x000fe20000000000 */
[----:B------:R-:W-:Y:S01]  /*2e70*/  @!P0 IMAD.IADD R14, R14, 0x1, -R9 ;  /* 0x000000010e0e8824 */ /* 0x000fe200078e0a09 */
[C---:B------:R-:W-:Y:S01]  /*2e80*/  ISETP.GT.U32.AND P6, PT, R9.reuse, R16, PT ;  /* 0x000000100900720c */ /* 0x040fe20003fc4070 */
[----:B------:R0:W-:Y:S01]  /*2e90*/  STL [R1+0x36c], R3 ;  /* 0x00036c0301007387 */ /* 0x0001e20000100800 */
[----:B------:R-:W-:Y:S01]  /*2ea0*/  ISETP.GT.U32.AND P0, PT, R9, R10, PT ;  /* 0x0000000a0900720c */ /* 0x000fe20003f04070 */
[----:B------:R-:W-:-:S04]  /*2eb0*/  IMAD.HI.U32 R19, R28, R13, RZ ;  /* 0x0000000d1c137227 */ /* 0x000fc800078e00ff */
[----:B------:R-:W-:Y:S01]  /*2ec0*/  @!P3 IMAD.IADD R4, R4, 0x1, -R9 ;  /* 0x000000010404b824 */ /* 0x000fe200078e0a09 */
[----:B------:R-:W-:Y:S01]  /*2ed0*/  ISETP.GE.AND P3, PT, R11, RZ, PT ;  /* 0x000000ff0b00720c */ /* 0x000fe20003f66270 */
[----:B------:R-:W-:Y:S02]  /*2ee0*/  IMAD.MOV.U32 R11, RZ, RZ, R18 ;  /* 0x000000ffff0b7224 */ /* 0x000fe400078e0012 */
[----:B------:R-:W-:-:S04]  /*2ef0*/  IMAD.HI.U32 R18, R28, R17, RZ ;  /* 0x000000111c127227 */ /* 0x000fc800078e00ff */
[----:B0-----:R-:W-:Y:S02]  /*2f00*/  IMAD.MOV.U32 R3, RZ, RZ, R14 ;  /* 0x000000ffff037224 */ /* 0x001fe400078e000e */
[--C-:B------:R-:W-:Y:S02]  /*2f10*/  @!P6 IMAD.IADD R16, R16, 0x1, -R9.reuse ;  /* 0x000000011010e824 */ /* 0x100fe400078e0a09 */
[----:B------:R-:W-:Y:S02]  /*2f20*/  IMAD.MOV R18, RZ, RZ, -R18 ;  /* 0x000000ffff127224 */ /* 0x000fe400078e0a12 */
[----:B------:R-:W-:Y:S01]  /*2f30*/  @!P0 IMAD.IADD R10, R10, 0x1, -R9 ;  /* 0x000000010a0a8824 */ /* 0x000fe200078e0a09 */
[----:B------:R-:W-:Y:S01]  /*2f40*/  ISETP.GE.AND P0, PT, R2, RZ, PT ;  /* 0x000000ff0200720c */ /* 0x000fe20003f06270 */
[----:B------:R-:W-:Y:S01]  /*2f50*/  @!P5 IMAD.MOV R3, RZ, RZ, -R3 ;  /* 0x000000ffff03d224 */ /* 0x000fe200078e0a03 */
[C---:B------:R-:W-:Y:S01]  /*2f60*/  ISETP.GT.U32.AND P6, PT, R9.reuse, R16, PT ;  /* 0x000000100900720c */ /* 0x040fe20003fc4070 */
[----:B------:R-:W-:Y:S01]  /*2f70*/  IMAD.HI.U32 R2, R28, R11, RZ ;  /* 0x0000000b1c027227 */ /* 0x000fe200078e00ff */
[----:B------:R-:W-:-:S02]  /*2f80*/  ISETP.GT.U32.AND P5, PT, R9, R10, PT ;  /* 0x0000000a0900720c */ /* 0x000fc40003fa4070 */
[----:B------:R0:W-:Y:S01]  /*2f90*/  STL [R1+0x360], R3 ;  /* 0x0003600301007387 */ /* 0x0001e20000100800 */
[----:B------:R-:W-:Y:S02]  /*2fa0*/  IMAD.MOV R14, RZ, RZ, -R19 ;  /* 0x000000ffff0e7224 */ /* 0x000fe400078e0a13 */
[----:B------:R-:W-:Y:S01]  /*2fb0*/  IMAD R17, R9, R18, R17 ;  /* 0x0000001209117224 */ /* 0x000fe200078e0211 */
[C---:B------:R-:W-:Y:S01]  /*2fc0*/  IADD3 R18, R27.reuse, 0xcf, RZ ;  /* 0x000000cf1b127810 */ /* 0x040fe20007ffe0ff */
[----:B------:R-:W-:Y:S01]  /*2fd0*/  IMAD.MOV.U32 R5, RZ, RZ, R15 ;  /* 0x000000ffff057224 */ /* 0x000fe200078e000f */
[----:B------:R-:W-:Y:S01]  /*2fe0*/  IADD3 R15, R27, 0xcb, RZ ;  /* 0x000000cb1b0f7810 */ /* 0x000fe20007ffe0ff */
[----:B------:R-:W-:Y:S02]  /*2ff0*/  IMAD.MOV R2, RZ, RZ, -R2 ;  /* 0x000000ffff027224 */ /* 0x000fe400078e0a02 */
[----:B------:R-:W-:Y:S01]  /*3000*/  IMAD R13, R9, R14, R13 ;  /* 0x0000000e090d7224 */ /* 0x000fe200078e020d */
[----:B------:R-:W-:Y:S01]  /*3010*/  IADD3 R14, R27, 0xcd, RZ ;  /* 0x000000cd1b0e7810 */ /* 0x000fe20007ffe0ff */
[----:B0-----:R-:W-:-:S02]  /*3020*/  IMAD.MOV.U32 R3, RZ, RZ, R4 ;  /* 0x000000ffff037224 */ /* 0x001fc400078e0004 */
[----:B------:R-:W-:Y:S01]  /*3030*/  @!P2 IMAD.MOV R5, RZ, RZ, -R5 ;  /* 0x000000ffff05a224 */ /* 0x000fe200078e0a05 */
[C---:B------:R-:W-:Y:S01]  /*3040*/  ISETP.GT.U32.AND P2, PT, R9.reuse, R17, PT ;  /* 0x000000110900720c */ /* 0x040fe20003f44070 */
[C---:B------:R-:W-:Y:S01]  /*3050*/  IMAD R11, R9.reuse, R2, R11 ;  /* 0x00000002090b7224 */ /* 0x040fe200078e020b */
[----:B------:R-:W-:Y:S01]  /*3060*/  IABS R2, R18 ;  /* 0x0000001200027213 */ /* 0x000fe20000000000 */
[----:B------:R-:W-:Y:S01]  /*3070*/  @!P4 IMAD.MOV R3, RZ, RZ, -R3 ;  /* 0x000000ffff03c224 */ /* 0x000fe200078e0a03 */
[C---:B------:R-:W-:Y:S01]  /*3080*/  ISETP.GT.U32.AND P4, PT, R9.reuse, R13, PT ;  /* 0x0000000d0900720c */ /* 0x040fe20003f84070 */
[--C-:B------:R-:W-:Y:S01]  /*3090*/  @!P6 IMAD.IADD R16, R16, 0x1, -R9.reuse ;  /* 0x000000011010e824 */ /* 0x100fe200078e0a09 */
[----:B------:R-:W-:Y:S01]  /*30a0*/  ISETP.GT.U32.AND P6, PT, R9, R11, PT ;  /* 0x0000000b0900720c */ /* 0x000fe20003fc4070 */
[----:B------:R-:W-:Y:S01]  /*30b0*/  @!P5 IMAD.IADD R10, R10, 0x1, -R9 ;  /* 0x000000010a0ad824 */ /* 0x000fe200078e0a09 */
[----:B------:R-:W-:Y:S01]  /*30c0*/  ISETP.GE.AND P5, PT, R0, RZ, PT ;  /* 0x000000ff0000720c */ /* 0x000fe20003fa6270 */
[----:B------:R-:W-:Y:S01]  /*30d0*/  STL [R1+0x350], R5 ;  /* 0x0003500501007387 */ /* 0x000fe20000100800 */
[----:B------:R-:W-:-:S02]  /*30e0*/  IADD3 R0, R27, 0xce, RZ ;  /* 0x000000ce1b007810 */ /* 0x000fc40007ffe0ff */
[----:B------:R-:W-:Y:S01]  /*30f0*/  IABS R20, R14 ;  /* 0x0000000e00147213 */ /* 0x000fe20000000000 */
[--C-:B------:R-:W-:Y:S01]  /*3100*/  @!P2 IMAD.IADD R17, R17, 0x1, -R9.reuse ;  /* 0x000000011111a824 */ /* 0x100fe200078e0a09 */
[----:B------:R-:W-:Y:S01]  /*3110*/  IABS R4, R0 ;  /* 0x0000000000047213 */ /* 0x000fe20000000000 */
[----:B------:R0:W-:Y:S01]  /*3120*/  STL [R1+0x354], R3 ;  /* 0x0003540301007387 */ /* 0x0001e20000100800 */
[----:B------:R-:W-:Y:S01]  /*3130*/  ISETP.GE.AND P2, PT, R12, RZ, PT ;  /* 0x000000ff0c00720c */ /* 0x000fe20003f46270 */
[----:B------:R-:W-:Y:S01]  /*3140*/  @!P4 IMAD.IADD R13, R13, 0x1, -R9 ;  /* 0x000000010d0dc824 */ /* 0x000fe200078e0a09 */
[----:B------:R-:W-:Y:S01]  /*3150*/  ISETP.GT.U32.AND P4, PT, R9, R17, PT ;  /* 0x000000110900720c */ /* 0x000fe20003f84070 */
[----:B------:R-:W-:-:S04]  /*3160*/  IMAD.HI.U32 R12, R28, R2, RZ ;  /* 0x000000021c0c7227 */ /* 0x000fc800078e00ff */
[----:B------:R-:W-:Y:S01]  /*3170*/  @!P6 IMAD.IADD R11, R11, 0x1, -R9 ;  /* 0x000000010b0be824 */ /* 0x000fe200078e0a09 */
[----:B------:R-:W-:Y:S01]  /*3180*/  ISETP.GT.U32.AND P6, PT, R9, R13, PT ;  /* 0x0000000d0900720c */ /* 0x000fe20003fc4070 */
[----:B0-----:R-:W-:Y:S02]  /*3190*/  IMAD.MOV.U32 R3, RZ, RZ, R10 ;  /* 0x000000ffff037224 */ /* 0x001fe400078e000a */
[----:B------:R-:W-:Y:S02]  /*31a0*/  IMAD.MOV R12, RZ, RZ, -R12 ;  /* 0x000000ffff0c7224 */ /* 0x000fe400078e0a0c */
[----:B------:R-:W-:-:S04]  /*31b0*/  IMAD.HI.U32 R10, R28, R4, RZ ;  /* 0x000000041c0a7227 */ /* 0x000fc800078e00ff */
[----:B------:R-:W-:Y:S01]  /*31c0*/  IMAD R2, R9, R12, R2 ;  /* 0x0000000c09027224 */ /* 0x000fe200078e0202 */
[----:B------:R-:W-:Y:S01]  /*31d0*/  IADD3 R12, R27, 0xcc, RZ ;  /* 0x000000cc1b0c7810 */ /* 0x000fe20007ffe0ff */
[----:B------:R-:W-:Y:S02]  /*31e0*/  IMAD.MOV R10, RZ, RZ, -R10 ;  /* 0x000000ffff0a7224 */ /* 0x000fe400078e0a0a */
[--C-:B------:R-:W-:Y:S01]  /*31f0*/  @!P4 IMAD.IADD R17, R17, 0x1, -R9.reuse ;  /* 0x000000011111c824 */ /* 0x100fe200078e0a09 */
[C---:B------:R-:W-:Y:S01]  /*3200*/  ISETP.GT.U32.AND P4, PT, R9.reuse, R2, PT ;  /* 0x000000020900720c */ /* 0x040fe20003f84070 */
[----:B------:R-:W-:Y:S01]  /*3210*/  IMAD R4, R9, R10, R4 ;  /* 0x0000000a09047224 */ /* 0x000fe200078e0204 */
[----:B------:R-:W-:Y:S01]  /*3220*/  IABS R10, R12 ;  /* 0x0000000c000a7213 */ /* 0x000fe20000000000 */
[----:B------:R-:W-:Y:S02]  /*3230*/  @!P6 IMAD.IADD R13, R13, 0x1, -R9 ;  /* 0x000000010d0de824 */ /* 0x000fe400078e0a09 */
[----:B------:R-:W-:Y:S01]  /*3240*/  @!P1 IMAD.MOV R3, RZ, RZ, -R3 ;  /* 0x000000ffff039224 */ /* 0x000fe200078e0a03 */
[C---:B------:R-:W-:Y:S01]  /*3250*/  ISETP.GT.U32.AND P6, PT, R9.reuse, R4, PT ;  /* 0x000000040900720c */ /* 0x040fe20003fc4070 */
[----:B------:R-:W-:Y:S01]  /*3260*/  IMAD.MOV.U32 R5, RZ, RZ, R16 ;  /* 0x000000ffff057224 */ /* 0x000fe200078e0010 */
[----:B------:R-:W-:Y:S01]  /*3270*/  ISETP.GT.U32.AND P1, PT, R9, R11, PT ;  /* 0x0000000b0900720c */ /* 0x000fe20003f24070 */
[----:B------:R-:W-:Y:S01]  /*3280*/  IMAD.HI.U32 R21, R28, R20, RZ ;  /* 0x000000141c157227 */ /* 0x000fe200078e00ff */
[----:B------:R0:W-:Y:S03]  /*3290*/  STL [R1+0x358], R3 ;  /* 0x0003580301007387 */ /* 0x0001e60000100800 */
[----:B------:R-:W-:Y:S01]  /*32a0*/  @!P4 IMAD.IADD R2, R2, 0x1, -R9 ;  /* 0x000000010202c824 */ /* 0x000fe200078e0a09 */
[----:B------:R-:W-:Y:S01]  /*32b0*/  ISETP.GE.AND P4, PT, R0, RZ, PT ;  /* 0x000000ff0000720c */ /* 0x000fe20003f86270 */
[----:B------:R-:W-:-:S02]  /*32c0*/  @!P3 IMAD.MOV R5, RZ, RZ, -R5 ;  /* 0x000000ffff05b224 */ /* 0x000fc400078e0a05 */
[----:B------:R-:W-:Y:S02]  /*32d0*/  IMAD.MOV R21, RZ, RZ, -R21 ;  /* 0x000000ffff157224 */ /* 0x000fe400078e0a15 */
[----:B------:R-:W-:Y:S01]  /*32e0*/  @!P6 IMAD.IADD R4, R4, 0x1, -R9 ;  /* 0x000000010404e824 */ /* 0x000fe200078e0a09 */
[----:B------:R-:W-:Y:S01]  /*32f0*/  ISETP.GT.U32.AND P6, PT, R9, R2, PT ;  /* 0x000000020900720c */ /* 0x000fe20003fc4070 */
[----:B0-----:R-:W-:Y:S01]  /*3300*/  IMAD.MOV.U32 R3, RZ, RZ, R17 ;  /* 0x000000ffff037224 */ /* 0x001fe200078e0011 */
[----:B------:R0:W-:Y:S01]  /*3310*/  STL [R1+0x34c], R5 ;  /* 0x00034c0501007387 */ /* 0x0001e20000100800 */
[----:B------:R-:W-:-:S04]  /*3320*/  IMAD.HI.U32 R19, R28, R10, RZ ;  /* 0x0000000a1c137227 */ /* 0x000fc800078e00ff */
[----:B------:R-:W-:Y:S01]  /*3330*/  @!P0 IMAD.MOV R3, RZ, RZ, -R3 ;  /* 0x000000ffff038224 */ /* 0x000fe200078e0a03 */
[----:B------:R-:W-:Y:S01]  /*3340*/  ISETP.GT.U32.AND P0, PT, R9, R4, PT ;  /* 0x000000040900720c */ /* 0x000fe20003f04070 */
[----:B------:R-:W-:Y:S01]  /*3350*/  @!P1 IMAD.IADD R11, R11, 0x1, -R9 ;  /* 0x000000010b0b9824 */ /* 0x000fe200078e0a09 */
[----:B------:R-:W-:Y:S01]  /*3360*/  ISETP.GE.AND P1, PT, R18, RZ, PT ;  /* 0x000000ff1200720c */ /* 0x000fe20003f26270 */
[C---:B------:R-:W-:Y:S01]  /*3370*/  IMAD R0, R9.reuse, R21, R20 ;  /* 0x0000001509007224 */ /* 0x040fe200078e0214 */
[----:B------:R1:W-:Y:S01]  /*3380*/  STL [R1+0x348], R3 ;  /* 0x0003480301007387 */ /* 0x0003e20000100800 */
[----:B------:R-:W-:Y:S01]  /*3390*/  IMAD.MOV R19, RZ, RZ, -R19 ;  /* 0x000000ffff137224 */ /* 0x000fe200078e0a13 */
[----:B------:R-:W-:Y:S01]  /*33a0*/  IABS R18, R15 ;  /* 0x0000000f00127213 */ /* 0x000fe20000000000 */
[----:B0-----:R-:W-:Y:S01]  /*33b0*/  IMAD.MOV.U32 R5, RZ, RZ, R13 ;  /* 0x000000ffff057224 */ /* 0x001fe200078e000d */
[C---:B------:R-:W-:Y:S01]  /*33c0*/  ISETP.GT.U32.AND P3, PT, R9.reuse, R0, PT ;  /* 0x000000000900720c */ /* 0x040fe20003f64070 */
[----:B------:R-:W-:Y:S01]  /*33d0*/  IMAD R10, R9, R19, R10 ;  /* 0x00000013090a7224 */ /* 0x000fe200078e020a */
[----:B------:R-:W-:Y:S01]  /*33e0*/  IADD3 R13, R27, 0xc9, RZ ;  /* 0x000000c91b0d7810 */ /* 0x000fe20007ffe0ff */
[----:B------:R-:W-:Y:S01]  /*33f0*/  @!P5 IMAD.MOV R5, RZ, RZ, -R5 ;  /* 0x000000ffff05d224 */ /* 0x000fe200078e0a05 */
[----:B------:R-:W-:Y:S01]  /*3400*/  ISETP.GE.AND P5, PT, R14, RZ, PT ;  /* 0x000000ff0e00720c */ /* 0x000fe20003fa6270 */
[----:B------:R-:W-:Y:S01]  /*3410*/  @!P6 IMAD.IADD R2, R2, 0x1, -R9 ;  /* 0x000000010202e824 */ /* 0x000fe200078e0a09 */
[----:B------:R-:W-:Y:S01]  /*3420*/  ISETP.GT.U32.AND P6, PT, R9, R10, PT ;  /* 0x0000000a0900720c */ /* 0x000fe20003fc4070 */
[----:B-1----:R-:W-:Y:S01]  /*3430*/  IMAD.MOV.U32 R3, RZ, RZ, R11 ;  /* 0x000000ffff037224 */ /* 0x002fe200078e000b */
[----:B------:R-:W-:Y:S01]  /*3440*/  STL [R1+0x344], R5 ;  /* 0x0003440501007387 */ /* 0x000fe20000100800 */
[----:B------:R-:W-:Y:S01]  /*3450*/  IMAD.HI.U32 R11, R28, R18, RZ ;  /* 0x000000121c0b7227 */ /* 0x000fe200078e00ff */
[----:B------:R-:W-:-:S02]  /*3460*/  IABS R16, R13 ;  /* 0x0000000d00107213 */ /* 0x000fc40000000000 */
[C---:B------:R-:W-:Y:S01]  /*3470*/  IADD3 R14, R27.reuse, 0xc3, RZ ;  /* 0x000000c31b0e7810 */ /* 0x040fe20007ffe0ff */
[----:B------:R-:W-:Y:S01]  /*3480*/  @!P2 IMAD.MOV R3, RZ, RZ, -R3 ;  /* 0x000000ffff03a224 */ /* 0x000fe200078e0a03 */
[----:B------:R-:W-:Y:S01]  /*3490*/  ISETP.GE.AND P2, PT, R12, RZ, PT ;  /* 0x000000ff0c00720c */ /* 0x000fe20003f46270 */
[----:B------:R-:W-:Y:S01]  /*34a0*/  IMAD.MOV R11, RZ, RZ, -R11 ;  /* 0x000000ffff0b7224 */ /* 0x000fe200078e0a0b */
[----:B------:R-:W-:Y:S01]  /*34b0*/  IADD3 R12, R27, 0xca, RZ ;  /* 0x000000ca1b0c7810 */ /* 0x000fe20007ffe0ff */
[--C-:B------:R-:W-:Y:S01]  /*34c0*/  @!P0 IMAD.IADD R4, R4, 0x1, -R9.reuse ;  /* 0x0000000104048824 */ /* 0x100fe200078e0a09 */
[----:B------:R0:W-:Y:S01]  /*34d0*/  STL [R1+0x340], R3 ;  /* 0x0003400301007387 */ /* 0x0001e20000100800 */
[--C-:B------:R-:W-:Y:S01]  /*34e0*/  @!P3 IMAD.IADD R0, R0, 0x1, -R9.reuse ;  /* 0x000000010000b824 */ /* 0x100fe200078e0a09 */
[----:B------:R-:W-:Y:S01]  /*34f0*/  ISETP.GE.AND P0, PT, R15, RZ, PT ;  /* 0x000000ff0f00720c */ /* 0x000fe20003f06270 */
[C---:B------:R-:W-:Y:S01]  /*3500*/  IMAD R20, R9.reuse, R11, R18 ;  /* 0x0000000b09147224 */ /* 0x040fe200078e0212 */
[----:B------:R-:W-:Y:S01]  /*3510*/  IABS R15, R12 ;  /* 0x0000000c000f7213 */ /* 0x000fe20000000000 */
[----:B------:R-:W-:Y:S01]  /*3520*/  @!P6 IMAD.IADD R10, R10, 0x1, -R9 ;  /* 0x000000010a0ae824 */ /* 0x000fe200078e0a09 */
[----:B------:R-:W-:-:S02]  /*3530*/  ISETP.GT.U32.AND P6, PT, R9, R0, PT ;  /* 0x000000000900720c */ /* 0x000fc40003fc4070 */
[C---:B------:R-:W-:Y:S01]  /*3540*/  IADD3 R11, R27.reuse, 0xc8, RZ ;  /* 0x000000c81b0b7810 */ /* 0x040fe20007ffe0ff */
[----:B0-----:R-:W-:Y:S01]  /*3550*/  IMAD.MOV.U32 R3, RZ, RZ, R2 ;  /* 0x000000ffff037224 */ /* 0x001fe200078e0002 */
[----:B------:R-:W-:Y:S01]  /*3560*/  ISETP.GE.AND P3, PT, R12, RZ, PT ;  /* 0x000000ff0c00720c */ /* 0x000fe20003f66270 */
[----:B------:R-:W-:Y:S01]  /*3570*/  IMAD.HI.U32 R2, R28, R15, RZ ;  /* 0x0000000f1c027227 */ /* 0x000fe200078e00ff */
[----:B------:R-:W-:Y:S02]  /*3580*/  IABS R18, R11 ;  /* 0x0000000b00127213 */ /* 0x000fe40000000000 */
[----:B------:R-:W-:Y:S01]  /*3590*/  IADD3 R12, R27, 0xc7, RZ ;  /* 0x000000c71b0c7810 */ /* 0x000fe20007ffe0ff */
[----:B------:R-:W-:Y:S01]  /*35a0*/  @!P1 IMAD.MOV R3, RZ, RZ, -R3 ;  /* 0x000000ffff039224 */ /* 0x000fe200078e0a03 */
[C---:B------:R-:W-:Y:S01]  /*35b0*/  ISETP.GT.U32.AND P1, PT, R9.reuse, R10, PT ;  /* 0x0000000a0900720c */ /* 0x040fe20003f24070 */
[----:B------:R-:W-:Y:S01]  /*35c0*/  IMAD.MOV R2, RZ, RZ, -R2 ;  /* 0x000000ffff027224 */ /* 0x000fe200078e0a02 */
[----:B------:R-:W-:Y:S01]  /*35d0*/  IABS R17, R12 ;  /* 0x0000000c00117213 */ /* 0x000fe20000000000 */
[----:B------:R-:W-:Y:S01]  /*35e0*/  @!P6 IMAD.IADD R0, R0, 0x1, -R9 ;  /* 0x000000010000e824 */ /* 0x000fe200078e0a09 */
[----:B------:R0:W-:Y:S01]  /*35f0*/  STL [R1+0x338], R3 ;  /* 0x0003380301007387 */ /* 0x0001e20000100800 */
[----:B------:R-:W-:-:S02]  /*3600*/  IMAD R15, R9, R2, R15 ;  /* 0x00000002090f7224 */ /* 0x000fc400078e020f */
[----:B------:R-:W-:-:S03]  /*3610*/  IMAD.HI.U32 R2, R28, R16, RZ ;  /* 0x000000101c027227 */ /* 0x000fc600078e00ff */
[----:B------:R-:W-:-:S03]  /*3620*/  ISETP.GT.U32.AND P6, PT, R9, R15, PT ;  /* 0x0000000f0900720c */ /* 0x000fc60003fc4070 */
[----:B------:R-:W-:Y:S01]  /*3630*/  @!P1 IMAD.IADD R10, R10, 0x1, -R9 ;  /* 0x000000010a0a9824 */ /* 0x000fe200078e0a09 */
[----:B------:R-:W-:Y:S01]  /*3640*/  ISETP.GE.AND P1, PT, R13, RZ, PT ;  /* 0x000000ff0d00720c */ /* 0x000fe20003f26270 */
[----:B0-----:R-:W-:Y:S02]  /*3650*/  IMAD.MOV.U32 R3, RZ, RZ, R4 ;  /* 0x000000ffff037224 */ /* 0x001fe400078e0004 */
[----:B------:R-:W-:-:S04]  /*3660*/  IMAD.HI.U32 R4, R28, R18, RZ ;  /* 0x000000121c047227 */ /* 0x000fc800078e00ff */
[----:B------:R-:W-:Y:S01]  /*3670*/  @!P4 IMAD.MOV R3, RZ, RZ, -R3 ;  /* 0x000000ffff03c224 */ /* 0x000fe200078e0a03 */
[C---:B------:R-:W-:Y:S01]  /*3680*/  ISETP.GT.U32.AND P4, PT, R9.reuse, R20, PT ;  /* 0x000000140900720c */ /* 0x040fe20003f84070 */
[----:B------:R-:W-:Y:S02]  /*3690*/  IMAD.MOV R13, RZ, RZ, -R2 ;  /* 0x000000ffff0d7224 */ /* 0x000fe400078e0a02 */
[----:B------:R-:W-:Y:S01]  /*36a0*/  IMAD.MOV R4, RZ, RZ, -R4 ;  /* 0x000000ffff047224 */ /* 0x000fe200078e0a04 */
[----:B------:R0:W-:Y:S01]  /*36b0*/  STL [R1+0x334], R3 ;  /* 0x0003340301007387 */ /* 0x0001e20000100800 */
[----:B------:R-:W-:Y:S02]  /*36c0*/  IMAD R16, R9, R13, R16 ;  /* 0x0000000d09107224 */ /* 0x000fe400078e0210 */
[----:B------:R-:W-:Y:S02]  /*36d0*/  @!P6 IMAD.IADD R15, R15, 0x1, -R9 ;  /* 0x000000010f0fe824 */ /* 0x000fe400078e0a09 */
[C---:B------:R-:W-:Y:S01]  /*36e0*/  IMAD R18, R9.reuse, R4, R18 ;  /* 0x0000000409127224 */ /* 0x040fe200078e0212 */
[----:B------:R-:W-:Y:S01]  /*36f0*/  IABS R4, R14 ;  /* 0x0000000e00047213 */ /* 0x000fe20000000000 */
[----:B------:R-:W-:Y:S01]  /*3700*/  IMAD.HI.U32 R2, R28, R17, RZ ;  /* 0x000000111c027227 */ /* 0x000fe200078e00ff */
[----:B------:R-:W-:-:S03]  /*3710*/  ISETP.GT.U32.AND P6, PT, R9, R15, PT ;  /* 0x0000000f0900720c */ /* 0x000fc60003fc4070 */
[----:B------:R-:W-:Y:S01]  /*3720*/  @!P4 IMAD.IADD R20, R20, 0x1, -R9 ;  /* 0x000000011414c824 */ /* 0x000fe200078e0a09 */
[----:B------:R-:W-:Y:S01]  /*3730*/  ISETP.GE.AND P4, PT, R11, RZ, PT ;  /* 0x000000ff0b00720c */ /* 0x000fe20003f86270 */
[----:B0-----:R-:W-:Y:S01]  /*3740*/  IMAD.MOV.U32 R3, RZ, RZ, R0 ;  /* 0x000000ffff037224 */ /* 0x001fe200078e0000 */
[----:B------:R-:W-:Y:S01]  /*3750*/  IADD3 R0, R27, 0xc4, RZ ;  /* 0x000000c41b007810 */ /* 0x000fe20007ffe0ff */
[----:B------:R-:W-:Y:S02]  /*3760*/  IMAD.MOV R2, RZ, RZ, -R2 ;  /* 0x000000ffff027224 */ /* 0x000fe400078e0a02 */
[----:B------:R-:W-:Y:S01]  /*3770*/  @!P5 IMAD.MOV R3, RZ, RZ, -R3 ;  /* 0x000000ffff03d224 */ /* 0x000fe200078e0a03 */
[C---:B------:R-:W-:Y:S01]  /*3780*/  ISETP.GT.U32.AND P5, PT, R9.reuse, R20, PT ;  /* 0x000000140900720c */ /* 0x040fe20003fa4070 */
[----:B------:R-:W-:Y:S01]  /*3790*/  IMAD R17, R9, R2, R17 ;  /* 0x0000000209117224 */ /* 0x000fe200078e0211 */
[----:B------:R-:W-:Y:S01]  /*37a0*/  IADD3 R2, R27, 0xc6, RZ ;  /* 0x000000c61b027810 */ /* 0x000fe20007ffe0ff */
[----:B------:R-:W-:Y:S01]  /*37b0*/  @!P6 IMAD.IADD R15, R15, 0x1, -R9 ;  /* 0x000000010f0fe824 */ /* 0x000fe200078e0a09 */
[----:B------:R0:W-:Y:S01]  /*37c0*/  STL [R1+0x32c], R3 ;  /* 0x00032c0301007387 */ /* 0x0001e20000100800 */
[----:B------:R-:W-:-:S02]  /*37d0*/  IABS R13, R0 ;  /* 0x00000000000d7213 */ /* 0x000fc40000000000 */
[----:B------:R-:W-:Y:S02]  /*37e0*/  IABS R19, R2 ;  /* 0x0000000200137213 */ /* 0x000fe40000000000 */
[----:B------:R-:W-:-:S03]  /*37f0*/  ISETP.GT.U32.AND P6, PT, R9, R17, PT ;  /* 0x000000110900720c */ /* 0x000fc60003fc4070 */
[----:B------:R-:W-:-:S04]  /*3800*/  IMAD.HI.U32 R21, R28, R19, RZ ;  /* 0x000000131c157227 */ /* 0x000fc800078e00ff */
[----:B0-----:R-:W-:Y:S01]  /*3810*/  IMAD.MOV.U32 R3, RZ, RZ, R10 ;  /* 0x000000ffff037224 */ /* 0x001fe200078e000a */
[----:B------:R-:W-:Y:S01]  /*3820*/  IADD3 R10, R27, 0xc5, RZ ;  /* 0x000000c51b0a7810 */ /* 0x000fe20007ffe0ff */
[----:B------:R-:W-:Y:S01]  /*3830*/  @!P5 IMAD.IADD R20, R20, 0x1, -R9 ;  /* 0x000000011414d824 */ /* 0x000fe200078e0a09 */
[C---:B------:R-:W-:Y:S01]  /*3840*/  ISETP.GT.U32.AND P5, PT, R9.reuse, R18, PT ;  /* 0x000000120900720c */ /* 0x040fe20003fa4070 */
[----:B------:R-:W-:Y:S01]  /*3850*/  @!P2 IMAD.MOV R3, RZ, RZ, -R3 ;  /* 0x000000ffff03a224 */ /* 0x000fe200078e0a03 */
[----:B------:R-:W-:Y:S01]  /*3860*/  ISETP.GT.U32.AND P2, PT, R9, R16, PT ;  /* 0x000000100900720c */ /* 0x000fe20003f44070 */
[----:B------:R-:W-:Y:S01]  /*3870*/  IMAD.MOV R21, RZ, RZ, -R21 ;  /* 0x000000ffff157224 */ /* 0x000fe200078e0a15 */
[----:B------:R-:W-:Y:S01]  /*3880*/  IABS R11, R10 ;  /* 0x0000000a000b7213 */ /* 0x000fe20000000000 */
[----:B------:R-:W-:Y:S01]  /*3890*/  IMAD.MOV.U32 R5, RZ, RZ, R20 ;  /* 0x000000ffff057224 */ /* 0x000fe200078e0014 */
[----:B------:R0:W-:Y:S01]  /*38a0*/  STL [R1+0x330], R3 ;  /* 0x0003300301007387 */ /* 0x0001e20000100800 */
[----:B------:R-:W-:-:S02]  /*38b0*/  @!P6 IMAD.IADD R17, R17, 0x1, -R9 ;  /* 0x000000011111e824 */ /* 0x000fc400078e0a09 */
[----:B------:R-:W-:-:S03]  /*38c0*/  @!P0 IMAD.MOV R5, RZ, RZ, -R5 ;  /* 0x000000ffff058224 */ /* 0x000fc600078e0a05 */
[C---:B------:R-:W-:Y:S01]  /*38d0*/  ISETP.GT.U32.AND P0, PT, R9.reuse, R17, PT ;  /* 0x000000110900720c */ /* 0x040fe20003f04070 */
[--C-:B------:R-:W-:Y:S01]  /*38e0*/  @!P5 IMAD.IADD R18, R18, 0x1, -R9.reuse ;  /* 0x000000011212d824 */ /* 0x100fe200078e0a09 */
[----:B------:R1:W-:Y:S01]  /*38f0*/  STL [R1+0x328], R5 ;  /* 0x0003280501007387 */ /* 0x0003e20000100800 */
[----:B------:R-:W-:Y:S01]  /*3900*/  @!P2 IMAD.IADD R16, R16, 0x1, -R9 ;  /* 0x000000011010a824 */ /* 0x000fe200078e0a09 */
[----:B------:R-:W-:Y:S01]  /*3910*/  ISETP.GE.AND P2, PT, R12, RZ, PT ;  /* 0x000000ff0c00720c */ /* 0x000fe20003f46270 */
[----:B------:R-:W-:Y:S01]  /*3920*/  IMAD.MOV.U32 R12, RZ, RZ, R13 ;  /* 0x000000ffff0c7224 */ /* 0x000fe200078e000d */
[C---:B------:R-:W-:Y:S01]  /*3930*/  ISETP.GT.U32.AND P6, PT, R9.reuse, R18, PT ;  /* 0x000000120900720c */ /* 0x040fe20003fc4070 */
[----:B------:R-:W-:Y:S01]  /*3940*/  IMAD.HI.U32 R13, R28, R11, RZ ;  /* 0x0000000b1c0d7227 */ /* 0x000fe200078e00ff */
[----:B------:R-:W-:-:S03]  /*3950*/  ISETP.GT.U32.AND P5, PT, R9, R16, PT ;  /* 0x000000100900720c */ /* 0x000fc60003fa4070 */
[----:B------:R-:W-:Y:S02]  /*3960*/  IMAD.MOV R20, RZ, RZ, -R13 ;  /* 0x000000ffff147224 */ /* 0x000fe400078e0a0d */
[----:B------:R-:W-:Y:S01]  /*3970*/  IMAD R13, R9, R21, R19 ;  /* 0x00000015090d7224 */ /* 0x000fe200078e0213 */
[----:B------:R-:W-:Y:S01]  /*3980*/  IADD3 R21, R27, 0xbc, RZ ;  /* 0x000000bc1b157810 */ /* 0x000fe20007ffe0ff */
[----:B0-----:R-:W-:Y:S02]  /*3990*/  IMAD.MOV.U32 R3, RZ, RZ, R15 ;  /* 0x000000ffff037224 */ /* 0x001fe400078e000f */
[C---:B------:R-:W-:Y:S02]  /*39a0*/  IMAD R11, R9.reuse, R20, R11 ;  /* 0x00000014090b7224 */ /* 0x040fe400078e020b */
[----:B------:R-:W-:Y:S01]  /*39b0*/  @!P3 IMAD.MOV R3, RZ, RZ, -R3 ;  /* 0x000000ffff03b224 */ /* 0x000fe200078e0a03 */
[----:B------:R-:W-:Y:S01]  /*39c0*/  ISETP.GE.AND P3, PT, R2, RZ, PT ;  /* 0x000000ff0200720c */ /* 0x000fe20003f66270 */
[----:B------:R-:W-:Y:S01]  /*39d0*/  @!P5 IMAD.IADD R16, R16, 0x1, -R9 ;  /* 0x000000011010d824 */ /* 0x000fe200078e0a09 */
[----:B------:R-:W-:Y:S01]  /*39e0*/  ISETP.GT.U32.AND P5, PT, R9, R13, PT ;  /* 0x0000000d0900720c */ /* 0x000fe20003fa4070 */
[----:B------:R-:W-:Y:S01]  /*39f0*/  IMAD.HI.U32 R19, R28, R4, RZ ;  /* 0x000000041c137227 */ /* 0x000fe200078e00ff */
[----:B------:R0:W-:Y:S01]  /*3a00*/  STL [R1+0x324], R3 ;  /* 0x0003240301007387 */ /* 0x0001e20000100800 */
[----:B------:R-:W-:-:S02]  /*3a10*/  IADD3 R2, R27, 0xc2, RZ ;  /* 0x000000c21b027810 */ /* 0x000fc40007ffe0ff */
[----:B------:R-:W-:Y:S01]  /*3a20*/  @!P6 IMAD.IADD R18, R18, 0x1, -R9 ;  /* 0x000000011212e824 */ /* 0x000fe200078e0a09 */
[C---:B------:R-:W-:Y:S01]  /*3a30*/  ISETP.GT.U32.AND P6, PT, R9.reuse, R11, PT ;  /* 0x0000000b0900720c */ /* 0x040fe20003fc4070 */
[----:B------:R-:W-:Y:S01]  /*3a40*/  IMAD.MOV R19, RZ, RZ, -R19 ;  /* 0x000000ffff137224 */ /* 0x000fe200078e0a13 */
[----:B------:R-:W-:Y:S01]  /*3a50*/  IABS R15, R2 ;  /* 0x00000002000f7213 */ /* 0x000fe20000000000 */
[----:B-1----:R-:W-:Y:S02]  /*3a60*/  IMAD.MOV.U32 R5, RZ, RZ, R18 ;  /* 0x000000ffff057224 */ /* 0x002fe400078e0012 */
[----:B------:R-:W-:Y:S02]  /*3a70*/  IMAD R4, R9, R19, R4 ;  /* 0x0000001309047224 */ /* 0x000fe400078e0204 */
[----:B------:R-:W-:Y:S02]  /*3a80*/  @!P5 IMAD.IADD R13, R13, 0x1, -R9 ;  /* 0x000000010d0dd824 */ /* 0x000fe400078e0a09 */
[----:B0-----:R-:W-:-:S02]  /*3a90*/  IMAD.MOV.U32 R3, RZ, RZ, R16 ;  /* 0x000000ffff037224 */ /* 0x001fc400078e0010 */
[----:B------:R-:W-:-:S04]  /*3aa0*/  IMAD.HI.U32 R20, R28, R12, RZ ;  /* 0x0000000c1c147227 */ /* 0x000fc800078e00ff */
[----:B------:R-:W-:Y:S01]  /*3ab0*/  @!P1 IMAD.MOV R3, RZ, RZ, -R3 ;  /* 0x000000ffff039224 */ /* 0x000fe200078e0a03 */
[----:B------:R-:W-:Y:S01]  /*3ac0*/  ISETP.GT.U32.AND P1, PT, R9, R13, PT ;  /* 0x0000000d0900720c */ /* 0x000fe20003f24070 */
[----:B------:R-:W-:Y:S01]  /*3ad0*/  @!P0 IMAD.IADD R17, R17, 0x1, -R9 ;  /* 0x0000000111118824 */ /* 0x000fe200078e0a09 */
[----:B------:R-:W-:Y:S01]  /*3ae0*/  ISETP.GE.AND P0, PT, R10, RZ, PT ;  /* 0x000000ff0a00720c */ /* 0x000fe20003f06270 */
[----:B------:R-:W-:Y:S01]  /*3af0*/  @!P4 IMAD.MOV R5, RZ, RZ, -R5 ;  /* 0x000000ffff05c224 */ /* 0x000fe200078e0a05 */
[----:B------:R-:W-:Y:S01]  /*3b00*/  ISETP.GT.U32.AND P4, PT, R9, R4, PT ;  /* 0x000000040900720c */ /* 0x000fe20003f84070 */
[----:B------:R-:W-:Y:S01]  /*3b10*/  IMAD.MOV R20, RZ, RZ, -R20 ;  /* 0x000000ffff147224 */ /* 0x000fe200078e0a14 */
[----:B------:R0:W-:Y:S01]  /*3b20*/  STL [R1+0x2f4], R3 ;  /* 0x0002f40301007387 */ /* 0x0001e20000100800 */
[--C-:B------:R-:W-:Y:S02]  /*3b30*/  @!P6 IMAD.IADD R11, R11, 0x1, -R9.reuse ;  /* 0x000000010b0be824 */ /* 0x100fe400078e0a09 */
[----:B------:R-:W-:Y:S01]  /*3b40*/  IMAD R10, R9, R20, R12 ;  /* 0x00000014090a7224 */ /* 0x000fe200078e020c */
[----:B------:R-:W-:Y:S01]  /*3b50*/  IADD3 R12, R27, 0xc1, RZ ;  /* 0x000000c11b0c7810 */ /* 0x000fe20007ffe0ff */
[----:B------:R-:W-:Y:S01]  /*3b60*/  IMAD.HI.U32 R19, R28, R15, RZ ;  /* 0x0000000f1c137227 */ /* 0x000fe200078e00ff */
[C---:B------:R-:W-:Y:S01]  /*3b70*/  ISETP.GT.U32.AND P6, PT, R9.reuse, R11, PT ;  /* 0x0000000b0900720c */ /* 0x040fe20003fc4070 */
[----:B------:R-:W-:Y:S01]  /*3b80*/  STL [R1+0x300], R5 ;  /* 0x0003000501007387 */ /* 0x000fe20000100800 */
[----:B------:R-:W-:Y:S01]  /*3b90*/  ISETP.GT.U32.AND P5, PT, R9, R10, PT ;  /* 0x0000000a0900720c */ /* 0x000fe20003fa4070 */
[----:B------:R-:W-:Y:S01]  /*3ba0*/  @!P1 IMAD.IADD R13, R13, 0x1, -R9 ;  /* 0x000000010d0d9824 */ /* 0x000fe200078e0a09 */
[----:B------:R-:W-:Y:S01]  /*3bb0*/  IABS R16, R12 ;  /* 0x0000000c00107213 */ /* 0x000fe20000000000 */
[----:B0-----:R-:W-:Y:S01]  /*3bc0*/  IMAD.MOV.U32 R3, RZ, RZ, R17 ;  /* 0x000000ffff037224 */ /* 0x001fe200078e0011 */
[----:B------:R-:W-:Y:S01]  /*3bd0*/  ISETP.GE.AND P1, PT, R14, RZ, PT ;  /* 0x000000ff0e00720c */ /* 0x000fe20003f26270 */
[----:B------:R-:W-:Y:S01]  /*3be0*/  IMAD.MOV R18, RZ, RZ, -R19 ;  /* 0x000000ffff127224 */ /* 0x000fe200078e0a13 */
[----:B------:R-:W-:Y:S01]  /*3bf0*/  IADD3 R17, R27, 0xbb, RZ ;  /* 0x000000bb1b117810 */ /* 0x000fe20007ffe0ff */
[----:B------:R-:W-:Y:S01]  /*3c00*/  @!P2 IMAD.MOV R3, RZ, RZ, -R3 ;  /* 0x000000ffff03a224 */ /* 0x000fe200078e0a03 */
[----:B------:R-:W-:Y:S01]  /*3c10*/  ISETP.GE.AND P2, PT, R0, RZ, PT ;  /* 0x000000ff0000720c */ /* 0x000fe20003f46270 */
[----:B------:R-:W-:Y:S01]  /*3c20*/  @!P4 IMAD.IADD R4, R4, 0x1, -R9 ;  /* 0x000000010404c824 */ /* 0x000fe200078e0a09 */
[----:B------:R-:W-:Y:S01]  /*3c30*/  ISETP.GE.AND P4, PT, R2, RZ, PT ;  /* 0x000000ff0200720c */ /* 0x000fe20003f86270 */
[----:B------:R-:W-:Y:S01]  /*3c40*/  IMAD R0, R9, R18, R15 ;  /* 0x0000001209007224 */ /* 0x000fe200078e020f */
[----:B------:R0:W-:Y:S01]  /*3c50*/  STL [R1+0x304], R3 ;  /* 0x0003040301007387 */ /* 0x0001e20000100800 */
[----:B------:R-:W-:Y:S01]  /*3c60*/  IMAD.HI.U32 R14, R28, R16, RZ ;  /* 0x000000101c0e7227 */ /* 0x000fe200078e00ff */
[----:B------:R-:W-:-:S02]  /*3c70*/  IADD3 R15, R27, 0xc0, RZ ;  /* 0x000000c01b0f7810 */ /* 0x000fc40007ffe0ff */
[----:B------:R-:W-:Y:S01]  /*3c80*/  IABS R19, R17 ;  /* 0x0000001100137213 */ /* 0x000fe20000000000 */
[--C-:B------:R-:W-:Y:S01]  /*3c90*/  @!P6 IMAD.IADD R11, R11, 0x1, -R9.reuse ;  /* 0x000000010b0be824 */ /* 0x100fe200078e0a09 */
[----:B------:R-:W-:Y:S01]  /*3ca0*/  ISETP.GT.U32.AND P6, PT, R9, R0, PT ;  /* 0x000000000900720c */ /* 0x000fe20003fc4070 */
[----:B------:R-:W-:Y:S01]  /*3cb0*/  IMAD.MOV R14, RZ, RZ, -R14 ;  /* 0x000000ffff0e7224 */ /* 0x000fe200078e0a0e */
[----:B------:R-:W-:Y:S01]  /*3cc0*/  IABS R20, R15 ;  /* 0x0000000f00147213 */ /* 0x000fe20000000000 */
[----:B------:R-:W-:Y:S02]  /*3cd0*/  @!P5 IMAD.IADD R10, R10, 0x1, -R9 ;  /* 0x000000010a0ad824 */ /* 0x000fe400078e0a09 */
[----:B0-----:R-:W-:Y:S01]  /*3ce0*/  IMAD.MOV.U32 R3, RZ, RZ, R13 ;  /* 0x000000ffff037224 */ /* 0x001fe200078e000d */
[----:B------:R-:W-:Y:S01]  /*3cf0*/  IADD3 R13, R27, 0xbe, RZ ;  /* 0x000000be1b0d7810 */ /* 0x000fe20007ffe0ff */
[C---:B------:R-:W-:Y:S01]  /*3d00*/  IMAD R2, R9.reuse, R14, R16 ;  /* 0x0000000e09027224 */ /* 0x040fe200078e0210 */
[C---:B------:R-:W-:Y:S01]  /*3d10*/  ISETP.GT.U32.AND P5, PT, R9.reuse, R10, PT ;  /* 0x0000000a0900720c */ /* 0x040fe20003fa4070 */
[----:B------:R-:W-:Y:S01]  /*3d20*/  @!P3 IMAD.MOV R3, RZ, RZ, -R3 ;  /* 0x000000ffff03b224 */ /* 0x000fe200078e0a03 */
[----:B------:R-:W-:-:S02]  /*3d30*/  ISETP.GT.U32.AND P3, PT, R9, R4, PT ;  /* 0x000000040900720c */ /* 0x000fc40003f64070 */
[----:B------:R-:W-:Y:S01]  /*3d40*/  IADD3 R14, R27, 0xbf, RZ ;  /* 0x000000bf1b0e7810 */ /* 0x000fe20007ffe0ff */
[----:B------:R-:W-:Y:S01]  /*3d50*/  @!P6 IMAD.IADD R0, R0, 0x1, -R9 ;  /* 0x000000010000e824 */ /* 0x000fe200078e0a09 */
[----:B------:R0:W-:Y:S04]  /*3d60*/  STL [R1+0x308], R3 ;  /* 0x0003080301007387 */ /* 0x0001e80000100800 */
[----:B------:R-:W-:-:S03]  /*3d70*/  ISETP.GT.U32.AND P6, PT, R9, R0, PT ;  /* 0x000000000900720c */ /* 0x000fc60003fc4070 */
[--C-:B------:R-:W-:Y:S01]  /*3d80*/  @!P5 IMAD.IADD R10, R10, 0x1, -R9.reuse ;  /* 0x000000010a0ad824 */ /* 0x100fe200078e0a09 */
[----:B------:R-:W-:Y:S01]  /*3d90*/  ISETP.GE.AND P5, PT, R12, RZ, PT ;  /* 0x000000ff0c00720c */ /* 0x000fe20003fa6270 */
[----:B------:R-:W-:Y:S01]  /*3da0*/  @!P3 IMAD.IADD R4, R4, 0x1, -R9 ;  /* 0x000000010404b824 */ /* 0x000fe200078e0a09 */
[----:B------:R-:W-:Y:S01]  /*3db0*/  ISETP.GT.U32.AND P3, PT, R9, R2, PT ;  /* 0x000000020900720c */ /* 0x000fe20003f64070 */
[----:B0-----:R-:W-:Y:S01]  /*3dc0*/  IMAD.MOV.U32 R3, RZ, RZ, R11 ;  /* 0x000000ffff037224 */ /* 0x001fe200078e000b */
[----:B------:R-:W-:Y:S01]  /*3dd0*/  IADD3 R12, R27, 0xbd, RZ ;  /* 0x000000bd1b0c7810 */ /* 0x000fe20007ffe0ff */
[----:B------:R-:W-:Y:S02]  /*3de0*/  IMAD.MOV.U32 R5, RZ, RZ, R10 ;  /* 0x000000ffff057224 */ /* 0x000fe400078e000a */
[----:B------:R-:W-:Y:S01]  /*3df0*/  @!P0 IMAD.MOV R3, RZ, RZ, -R3 ;  /* 0x000000ffff038224 */ /* 0x000fe200078e0a03 */
[----:B------:R-:W-:Y:S01]  /*3e00*/  ISETP.GE.AND P0, PT, R15, RZ, PT ;  /* 0x000000ff0f00720c */ /* 0x000fe20003f06270 */
[----:B------:R-:W-:Y:S01]  /*3e10*/  @!P2 IMAD.MOV R5, RZ, RZ, -R5 ;  /* 0x000000ffff05a224 */ /* 0x000fe200078e0a05 */
[----:B------:R-:W-:Y:S01]  /*3e20*/  ISETP.GE.AND P2, PT, R14, RZ, PT ;  /* 0x000000ff0e00720c */ /* 0x000fe20003f46270 */
[----:B------:R-:W-:Y:S01]  /*3e30*/  IMAD.HI.U32 R11, R28, R20, RZ ;  /* 0x000000141c0b7227 */ /* 0x000fe200078e00ff */
[----:B------:R0:W-:Y:S01]  /*3e40*/  STL [R1+0x30c], R3 ;  /* 0x00030c0301007387 */ /* 0x0001e20000100800 */
[----:B------:R-:W-:-:S02]  /*3e50*/  IABS R14, R14 ;  /* 0x0000000e000e7213 */ /* 0x000fc40000000000 */
[--C-:B------:R-:W-:Y:S01]  /*3e60*/  @!P3 IMAD.IADD R2, R2, 0x1, -R9.reuse ;  /* 0x000000010202b824 */ /* 0x100fe200078e0a09 */
[----:B------:R-:W-:Y:S01]  /*3e70*/  STL [R1+0x310], R5 ;  /* 0x0003100501007387 */ /* 0x000fe20000100800 */
[----:B------:R-:W-:Y:S01]  /*3e80*/  @!P6 IMAD.IADD R0, R0, 0x1, -R9 ;  /* 0x000000010000e824 */ /* 0x000fe200078e0a09 */
[----:B------:R-:W-:Y:S01]  /*3e90*/  ISETP.GE.AND P6, PT, R12, RZ, PT ;  /* 0x000000ff0c00720c */ /* 0x000fe20003fc6270 */
[----:B------:R-:W-:Y:S01]  /*3ea0*/  IMAD.MOV R11, RZ, RZ, -R11 ;  /* 0x000000ffff0b7224 */ /* 0x000fe200078e0a0b */
[----:B------:R-:W-:Y:S01]  /*3eb0*/  ISETP.GT.U32.AND P3, PT, R9, R2, PT ;  /* 0x000000020900720c */ /* 0x000fe20003f64070 */
[----:B------:R-:W-:Y:S01]  /*3ec0*/  IMAD.HI.U32 R10, R28, R14, RZ ;  /* 0x0000000e1c0a7227 */ /* 0x000fe200078e00ff */
[----:B------:R-:W-:-:S03]  /*3ed0*/  IABS R12, R12 ;  /* 0x0000000c000c7213 */ /* 0x000fc60000000000 */
[----:B0-----:R-:W-:Y:S02]  /*3ee0*/  IMAD.MOV.U32 R3, RZ, RZ, R4 ;  /* 0x000000ffff037224 */ /* 0x001fe400078e0004 */
[----:B------:R-:W-:Y:S01]  /*3ef0*/  IMAD R20, R9, R11, R20 ;  /* 0x0000000b09147224 */ /* 0x000fe200078e0214 */
[----:B------:R-:W-:Y:S01]  /*3f00*/  IADD3 R11, R27, 0xb9, RZ ;  /* 0x000000b91b0b7810 */ /* 0x000fe20007ffe0ff */
[----:B------:R-:W-:Y:S01]  /*3f10*/  @!P1 IMAD.MOV R3, RZ, RZ, -R3 ;  /* 0x000000ffff039224 */ /* 0x000fe200078e0a03 */
[----:B------:R-:W-:Y:S01]  /*3f20*/  ISETP.GE.AND P1, PT, R13, RZ, PT ;  /* 0x000000ff0d00720c */ /* 0x000fe20003f26270 */
[----:B------:R-:W-:Y:S01]  /*3f30*/  IMAD.MOV R10, RZ, RZ, -R10 ;  /* 0x000000ffff0a7224 */ /* 0x000fe200078e0a0a */
[----:B------:R-:W-:Y:S01]  /*3f40*/  IABS R13, R13 ;  /* 0x0000000d000d7213 */ /* 0x000fe20000000000 */
[----:B------:R-:W-:Y:S01]  /*3f50*/  @!P3 IMAD.IADD R2, R2, 0x1, -R9 ;  /* 0x000000010202b824 */ /* 0x000fe200078e0a09 */
[----:B------:R0:W-:Y:S01]  /*3f60*/  STL [R1+0x31c], R3 ;  /* 0x00031c0301007387 */ /* 0x0001e20000100800 */
[----:B------:R-:W-:Y:S01]  /*3f70*/  IMAD R14, R9, R10, R14 ;  /* 0x0000000a090e7224 */ /* 0x000fe200078e020e */
[----:B------:R-:W-:Y:S01]  /*3f80*/  IABS R18, R11 ;  /* 0x0000000b00127213 */ /* 0x000fe20000000000 */
[----:B------:R-:W-:-:S03]  /*3f90*/  IMAD.HI.U32 R4, R28, R13, RZ ;  /* 0x0000000d1c047227 */ /* 0x000fc600078e00ff */
[----:B------:R-:W-:Y:S01]  /*3fa0*/  ISETP.GT.U32.AND P3, PT, R9, R14, PT ;  /* 0x0000000e0900720c */ /* 0x000fe20003f64070 */
[----:B------:R-:W-:Y:S02]  /*3fb0*/  IMAD.MOV R4, RZ, RZ, -R4 ;  /* 0x000000ffff047224 */ /* 0x000fe400078e0a04 */
[----:B------:R-:W-:-:S04]  /*3fc0*/  IMAD.HI.U32 R10, R28, R19, RZ ;  /* 0x000000131c0a7227 */ /* 0x000fc800078e00ff */
[----:B0-----:R-:W-:Y:S02]  /*3fd0*/  IMAD.MOV.U32 R3, RZ, RZ, R0 ;  /* 0x000000ffff037224 */ /* 0x001fe400078e0000 */
[C---:B------:R-:W-:Y:S01]  /*3fe0*/  IMAD R13, R9.reuse, R4, R13 ;  /* 0x00000004090d7224 */ /* 0x040fe200078e020d */
[----:B------:R-:W-:Y:S01]  /*3ff0*/  IABS R4, R21 ;  /* 0x0000001500047213 */ /* 0x000fe20000000000 */
[----:B------:R-:W-:Y:S01]  /*4000*/  @!P4 IMAD.MOV R3, RZ, RZ, -R3 ;  /* 0x000000ffff03c224 */ /* 0x000fe200078e0a03 */
[----:B------:R-:W-:Y:S01]  /*4010*/  ISETP.GT.U32.AND P4, PT, R9, R20, PT ;  /* 0x000000140900720c */ /* 0x000fe20003f84070 */
[----:B------:R-:W-:-:S03]  /*4020*/  IMAD.HI.U32 R0, R28, R12, RZ ;  /* 0x0000000c1c007227 */ /* 0x000fc600078e00ff */
[----:B------:R0:W-:Y:S01]  /*4030*/  STL [R1+0x314], R3 ;  /* 0x0003140301007387 */ /* 0x0001e20000100800 */
[----:B------:R-:W-:Y:S02]  /*4040*/  @!P3 IMAD.IADD R14, R14, 0x1, -R9 ;  /* 0x000000010e0eb824 */ /* 0x000fe400078e0a09 */
[----:B------:R-:W-:Y:S02]  /*4050*/  IMAD.MOV R0, RZ, RZ, -R0 ;  /* 0x000000ffff007224 */ /* 0x000fe400078e0a00 */
[----:B------:R-:W-:Y:S01]  /*4060*/  IMAD.HI.U32 R15, R28, R4, RZ ;  /* 0x000000041c0f7227 */ /* 0x000fe200078e00ff */
[----:B------:R-:W-:-:S03]  /*4070*/  ISETP.GT.U32.AND P3, PT, R9, R14, PT ;  /* 0x0000000e0900720c */ /* 0x000fc60003f64070 */
[----:B------:R-:W-:Y:S02]  /*4080*/  @!P4 IMAD.IADD R20, R20, 0x1, -R9 ;  /* 0x000000011414c824 */ /* 0x000fe400078e0a09 */
[----:B0-----:R-:W-:Y:S02]  /*4090*/  IMAD.MOV.U32 R3, RZ, RZ, R2 ;  /* 0x000000ffff037224 */ /* 0x001fe400078e0002 */
[C---:B------:R-:W-:Y:S01]  /*40a0*/  IMAD R12, R9.reuse, R0, R12 ;  /* 0x00000000090c7224 */ /* 0x040fe200078e020c */
[C---:B------:R-:W-:Y:S01]  /*40b0*/  ISETP.GT.U32.AND P4, PT, R9.reuse, R20, PT ;  /* 0x000000140900720c */ /* 0x040fe20003f84070 */
[----:B------:R-:W-:Y:S01]  /*40c0*/  @!P5 IMAD.MOV R3, RZ, RZ, -R3 ;  /* 0x000000ffff03d224 */ /* 0x000fe200078e0a03 */
[----:B------:R-:W-:Y:S01]  /*40d0*/  ISETP.GT.U32.AND P5, PT, R9, R13, PT ;  /* 0x0000000d0900720c */ /* 0x000fe20003fa4070 */
        /* <DEDUP_REMOVED lines=8> */
[--C-:B------:R-:W-:Y:S01]  /*4160*/  @!P3 IMAD.IADD R14, R14, 0x1, -R9.reuse ;  /* 0x000000010e0eb824 */ /* 0x100fe200078e0a09 */
[C---:B------:R-:W-:Y:S01]  /*4170*/  ISETP.GT.U32.AND P3, PT, R9.reuse, R4, PT ;  /* 0x000000040900720c */ /* 0x040fe20003f64070 */
[--C-:B------:R-:W-:Y:S01]  /*4180*/  @!P4 IMAD.IADD R20, R20, 0x1, -R9.reuse ;  /* 0x000000011414c824 */ /* 0x100fe200078e0a09 */
[----:B------:R-:W-:Y:S01]  /*4190*/  ISETP.GT.U32.AND P4, PT, R9, R12, PT ;  /* 0x0000000c0900720c */ /* 0x000fe20003f84070 */
[----:B------:R-:W-:-:S02]  /*41a0*/  @!P5 IMAD.IADD R13, R13, 0x1, -R9 ;  /* 0x000000010d0dd824 */ /* 0x000fc400078e0a09 */
[----:B0-----:R-:W-:Y:S01]  /*41b0*/  IMAD.MOV.U32 R3, RZ, RZ, R20 ;  /* 0x000000ffff037224 */ /* 0x001fe200078e0014 */
[----:B------:R-:W-:Y:S01]  /*41c0*/  IABS R20, R10 ;  /* 0x0000000a00147213 */ /* 0x000fe20000000000 */
[----:B------:R-:W-:Y:S01]  /*41d0*/  IMAD.HI.U32 R16, R28, R2, RZ ;  /* 0x000000021c107227 */ /* 0x000fe200078e00ff */
[----:B------:R-:W-:-:S03]  /*41e0*/  ISETP.GT.U32.AND P5, PT, R9, R13, PT ;  /* 0x0000000d0900720c */ /* 0x000fc60003fa4070 */
[----:B------:R-:W-:Y:S02]  /*41f0*/  @!P0 IMAD.MOV R3, RZ, RZ, -R3 ;  /* 0x000000ffff038224 */ /* 0x000fe400078e0a03 */
[--C-:B------:R-:W-:Y:S01]  /*4200*/  @!P3 IMAD.IADD R4, R4, 0x1, -R9.reuse ;  /* 0x000000010404b824 */ /* 0x100fe200078e0a09 */
[----:B------:R-:W-:Y:S01]  /*4210*/  ISETP.GE.AND P3, PT, R17, RZ, PT ;  /* 0x000000ff1100720c */ /* 0x000fe20003f66270 */
[----:B------:R-:W-:Y:S01]  /*4220*/  @!P4 IMAD.IADD R12, R12, 0x1, -R9 ;  /* 0x000000010c0cc824 */ /* 0x000fe200078e0a09 */
[----:B------:R0:W-:Y:S01]  /*4230*/  STL [R1+0x2fc], R3 ;  /* 0x0002fc0301007387 */ /* 0x0001e20000100800 */
[----:B------:R-:W-:Y:S01]  /*4240*/  IMAD.MOV.U32 R17, RZ, RZ, R20 ;  /* 0x000000ffff117224 */ /* 0x000fe200078e0014 */
[----:B------:R-:W-:Y:S01]  /*4250*/  ISETP.GE.AND P4, PT, R21, RZ, PT ;  /* 0x000000ff1500720c */ /* 0x000fe20003f86270 */
[----:B------:R-:W-:Y:S01]  /*4260*/  IMAD.HI.U32 R15, R28, R18, RZ ;  /* 0x000000121c0f7227 */ /* 0x000fe200078e00ff */
[----:B------:R-:W-:-:S03]  /*4270*/  ISETP.GT.U32.AND P0, PT, R9, R12, PT ;  /* 0x0000000c0900720c */ /* 0x000fc60003f04070 */
[----:B------:R-:W-:Y:S01]  /*4280*/  @!P5 IMAD.IADD R13, R13, 0x1, -R9 ;  /* 0x000000010d0dd824 */ /* 0x000fe200078e0a09 */
[----:B------:R-:W-:Y:S01]  /*4290*/  ISETP.GT.U32.AND P5, PT, R9, R19, PT ;  /* 0x000000130900720c */ /* 0x000fe20003fa4070 */
[----:B------:R-:W-:Y:S02]  /*42a0*/  IMAD.MOV R16, RZ, RZ, -R16 ;  /* 0x000000ffff107224 */ /* 0x000fe400078e0a10 */
[----:B0-----:R-:W-:Y:S02]  /*42b0*/  IMAD.MOV.U32 R3, RZ, RZ, R14 ;  /* 0x000000ffff037224 */ /* 0x001fe400078e000e */
[----:B------:R-:W-:-:S04]  /*42c0*/  IMAD.HI.U32 R14, R28, R17, RZ ;  /* 0x000000111c0e7227 */ /* 0x000fc800078e00ff */
[----:B------:R-:W-:Y:S01]  /*42d0*/  @!P2 IMAD.MOV R3, RZ, RZ, -R3 ;  /* 0x000000ffff03a224 */ /* 0x000fe200078e0a03 */
[----:B------:R-:W-:Y:S01]  /*42e0*/  ISETP.GT.U32.AND P2, PT, R9, R4, PT ;  /* 0x000000040900720c */ /* 0x000fe20003f44070 */
[----:B------:R-:W-:Y:S02]  /*42f0*/  IMAD.MOV R15, RZ, RZ, -R15 ;  /* 0x000000ffff0f7224 */ /* 0x000fe400078e0a0f */
[--C-:B------:R-:W-:Y:S01]  /*4300*/  @!P5 IMAD.IADD R19, R19, 0x1, -R9.reuse ;  /* 0x000000011313d824 */ /* 0x100fe200078e0a09 */
[----:B------:R0:W-:Y:S01]  /*4310*/  STL [R1+0x2f8], R3 ;  /* 0x0002f80301007387 */ /* 0x0001e20000100800 */
[C---:B------:R-:W-:Y:S02]  /*4320*/  IMAD R2, R9.reuse, R16, R2 ;  /* 0x0000001009027224 */ /* 0x040fe400078e0202 */
[----:B------:R-:W-:Y:S01]  /*4330*/  @!P0 IMAD.IADD R12, R12, 0x1, -R9 ;  /* 0x000000010c0c8824 */ /* 0x000fe200078e0a09 */
[C---:B------:R-:W-:Y:S01]  /*4340*/  ISETP.GT.U32.AND P5, PT, R9.reuse, R19, PT ;  /* 0x000000130900720c */ /* 0x040fe20003fa4070 */
[----:B------:R-:W-:Y:S01]  /*4350*/  IMAD.MOV R14, RZ, RZ, -R14 ;  /* 0x000000ffff0e7224 */ /* 0x000fe200078e0a0e */
[C---:B------:R-:W-:Y:S01]  /*4360*/  ISETP.GT.U32.AND P0, PT, R9.reuse, R2, PT ;  /* 0x000000020900720c */ /* 0x040fe20003f04070 */
[----:B------:R-:W-:Y:S01]  /*4370*/  IMAD R18, R9, R15, R18 ;  /* 0x0000000f09127224 */ /* 0x000fe200078e0212 */
[----:B------:R-:W-:Y:S01]  /*4380*/  IADD3 R15, R27, 0xb5, RZ ;  /* 0x000000b51b0f7810 */ /* 0x000fe20007ffe0ff */
[----:B------:R-:W-:Y:S01]  /*4390*/  IMAD R17, R9, R14, R17 ;  /* 0x0000000e09117224 */ /* 0x000fe200078e0211 */
[C---:B------:R-:W-:Y:S01]  /*43a0*/  IADD3 R14, R27.reuse, 0xb4, RZ ;  /* 0x000000b41b0e7810 */ /* 0x040fe20007ffe0ff */
[----:B0-----:R-:W-:Y:S01]  /*43b0*/  IMAD.MOV.U32 R3, RZ, RZ, R12 ;  /* 0x000000ffff037224 */ /* 0x001fe200078e000c */
[----:B------:R-:W-:Y:S01]  /*43c0*/  IADD3 R12, R27, 0xb6, RZ ;  /* 0x000000b61b0c7810 */ /* 0x000fe20007ffe0ff */
[----:B------:R-:W-:Y:S01]  /*43d0*/  IMAD.MOV.U32 R5, RZ, RZ, R13 ;  /* 0x000000ffff057224 */ /* 0x000fe200078e000d */
[----:B------:R-:W-:Y:S01]  /*43e0*/  IABS R16, R15 ;  /* 0x0000000f00107213 */ /* 0x000fe20000000000 */
[----:B------:R-:W-:Y:S01]  /*43f0*/  @!P6 IMAD.MOV R3, RZ, RZ, -R3 ;  /* 0x000000ffff03e224 */ /* 0x000fe200078e0a03 */
[----:B------:R-:W-:Y:S01]  /*4400*/  ISETP.GT.U32.AND P6, PT, R9, R18, PT ;  /* 0x000000120900720c */ /* 0x000fe20003fc4070 */
[----:B------:R-:W-:Y:S01]  /*4410*/  @!P5 IMAD.IADD R19, R19, 0x1, -R9 ;  /* 0x000000011313d824 */ /* 0x000fe200078e0a09 */
[----:B------:R-:W-:Y:S01]  /*4420*/  ISETP.GT.U32.AND P5, PT, R9, R17, PT ;  /* 0x000000110900720c */ /* 0x000fe20003fa4070 */
[----:B------:R-:W-:Y:S01]  /*4430*/  @!P1 IMAD.MOV R5, RZ, RZ, -R5 ;  /* 0x000000ffff059224 */ /* 0x000fe200078e0a05 */
[----:B------:R-:W-:Y:S01]  /*4440*/  ISETP.GE.AND P1, PT, R0, RZ, PT ;  /* 0x000000ff0000720c */ /* 0x000fe20003f26270 */
[--C-:B------:R-:W-:Y:S01]  /*4450*/  @!P0 IMAD.IADD R2, R2, 0x1, -R9.reuse ;  /* 0x0000000102028824 */ /* 0x100fe200078e0a09 */
[----:B------:R-:W-:Y:S01]  /*4460*/  IADD3 R0, R27, 0xb7, RZ ;  /* 0x000000b71b007810 */ /* 0x000fe20007ffe0ff */
[----:B------:R-:W-:Y:S01]  /*4470*/  @!P2 IMAD.IADD R4, R4, 0x1, -R9 ;  /* 0x000000010404a824 */ /* 0x000fe200078e0a09 */
[----:B------:R-:W-:Y:S01]  /*4480*/  ISETP.GE.AND P0, PT, R10, RZ, PT ;  /* 0x000000ff0a00720c */ /* 0x000fe20003f06270 */
[----:B------:R0:W-:Y:S01]  /*4490*/  STL [R1+0x2b0], R5 ;  /* 0x0002b00501007387 */ /* 0x0001e20000100800 */
[----:B------:R-:W-:-:S02]  /*44a0*/  IABS R13, R0 ;  /* 0x00000000000d7213 */ /* 0x000fc40000000000 */
[----:B------:R-:W-:Y:S01]  /*44b0*/  ISETP.GE.AND P2, PT, R11, RZ, PT ;  /* 0x000000ff0b00720c */ /* 0x000fe20003f46270 */
[--C-:B------:R-:W-:Y:S01]  /*44c0*/  @!P6 IMAD.IADD R18, R18, 0x1, -R9.reuse ;  /* 0x000000011212e824 */ /* 0x100fe200078e0a09 */
[----:B------:R-:W-:Y:S01]  /*44d0*/  IABS R10, R12 ;  /* 0x0000000c000a7213 */ /* 0x000fe20000000000 */
[----:B------:R-:W-:Y:S01]  /*44e0*/  @!P5 IMAD.IADD R17, R17, 0x1, -R9 ;  /* 0x000000011111d824 */ /* 0x000fe200078e0a09 */
[C---:B------:R-:W-:Y:S01]  /*44f0*/  ISETP.GT.U32.AND P6, PT, R9.reuse, R2, PT ;  /* 0x000000020900720c */ /* 0x040fe20003fc4070 */
[----:B------:R-:W-:Y:S01]  /*4500*/  IMAD.HI.U32 R11, R28, R13, RZ ;  /* 0x0000000d1c0b7227 */ /* 0x000fe200078e00ff */
[----:B------:R1:W-:Y:S01]  /*4510*/  STL [R1+0x2ec], R3 ;  /* 0x0002ec0301007387 */ /* 0x0003e20000100800 */
[----:B------:R-:W-:Y:S02]  /*4520*/  IABS R21, R14 ;  /* 0x0000000e00157213 */ /* 0x000fe40000000000 */
[----:B------:R-:W-:Y:S01]  /*4530*/  ISETP.GT.U32.AND P5, PT, R9, R17, PT ;  /* 0x000000110900720c */ /* 0x000fe20003fa4070 */
[----:B------:R-:W-:-:S02]  /*4540*/  IMAD.MOV R11, RZ, RZ, -R11 ;  /* 0x000000ffff0b7224 */ /* 0x000fc400078e0a0b */
[----:B0-----:R-:W-:Y:S02]  /*4550*/  IMAD.MOV.U32 R5, RZ, RZ, R19 ;  /* 0x000000ffff057224 */ /* 0x001fe400078e0013 */
[----:B------:R-:W-:Y:S02]  /*4560*/  IMAD R13, R9, R11, R13 ;  /* 0x0000000b090d7224 */ /* 0x000fe400078e020d */
[----:B-1----:R-:W-:Y:S02]  /*4570*/  IMAD.MOV.U32 R3, RZ, RZ, R4 ;  /* 0x000000ffff037224 */ /* 0x002fe400078e0004 */
[----:B------:R-:W-:-:S04]  /*4580*/  IMAD.HI.U32 R4, R28, R10, RZ ;  /* 0x0000000a1c047227 */ /* 0x000fc800078e00ff */
[----:B------:R-:W-:Y:S02]  /*4590*/  IMAD.MOV R4, RZ, RZ, -R4 ;  /* 0x000000ffff047224 */ /* 0x000fe400078e0a04 */
[----:B------:R-:W-:Y:S01]  /*45a0*/  @!P6 IMAD.IADD R2, R2, 0x1, -R9 ;  /* 0x000000010202e824 */ /* 0x000fe200078e0a09 */
[C---:B------:R-:W-:Y:S01]  /*45b0*/  ISETP.GT.U32.AND P6, PT, R9.reuse, R13, PT ;  /* 0x0000000d0900720c */ /* 0x040fe20003fc4070 */
[C---:B------:R-:W-:Y:S02]  /*45c0*/  IMAD R10, R9.reuse, R4, R10 ;  /* 0x00000004090a7224 */ /* 0x040fe400078e020a */
[----:B------:R-:W-:Y:S01]  /*45d0*/  @!P4 IMAD.MOV R3, RZ, RZ, -R3 ;  /* 0x000000ffff03c224 */ /* 0x000fe200078e0a03 */
[----:B------:R-:W-:Y:S01]  /*45e0*/  ISETP.GT.U32.AND P4, PT, R9, R18, PT ;  /* 0x000000120900720c */ /* 0x000fe20003f84070 */
[----:B------:R-:W-:Y:S01]  /*45f0*/  @!P5 IMAD.IADD R17, R17, 0x1, -R9 ;  /* 0x000000011111d824 */ /* 0x000fe200078e0a09 */
[----:B------:R-:W-:Y:S01]  /*4600*/  ISETP.GT.U32.AND P5, PT, R9, R10, PT ;  /* 0x0000000a0900720c */ /* 0x000fe20003fa4070 */
[C---:B------:R-:W-:Y:S01]  /*4610*/  IMAD.HI.U32 R4, R28.reuse, R16, RZ ;  /* 0x000000101c047227 */ /* 0x040fe200078e00ff */
[----:B------:R0:W-:Y:S03]  /*4620*/  STL [R1+0x2f0], R3 ;  /* 0x0002f00301007387 */ /* 0x0001e60000100800 */
[----:B------:R-:W-:-:S04]  /*4630*/  IMAD.HI.U32 R11, R28, R21, RZ ;  /* 0x000000151c0b7227 */ /* 0x000fc800078e00ff */
[--C-:B------:R-:W-:Y:S01]  /*4640*/  @!P6 IMAD.IADD R13, R13, 0x1, -R9.reuse ;  /* 0x000000010d0de824 */ /* 0x100fe200078e0a09 */
[----:B------:R-:W-:Y:S01]  /*4650*/  ISETP.GE.AND P6, PT, R12, RZ, PT ;  /* 0x000000ff0c00720c */ /* 0x000fe20003fc6270 */
[--C-:B------:R-:W-:Y:S01]  /*4660*/  @!P4 IMAD.IADD R18, R18, 0x1, -R9.reuse ;  /* 0x000000011212c824 */ /* 0x100fe200078e0a09 */
[----:B------:R-:W-:Y:S01]  /*4670*/  ISETP.GE.AND P4, PT, R0, RZ, PT ;  /* 0x000000ff0000720c */ /* 0x000fe20003f86270 */
[----:B------:R-:W-:Y:S01]  /*4680*/  IMAD.MOV R4, RZ, RZ, -R4 ;  /* 0x000000ffff047224 */ /* 0x000fe200078e0a04 */
[----:B------:R-:W-:Y:S01]  /*4690*/  IADD3 R0, R27, 0xb3, RZ ;  /* 0x000000b31b007810 */ /* 0x000fe20007ffe0ff */
[----:B------:R-:W-:Y:S01]  /*46a0*/  @!P5 IMAD.IADD R10, R10, 0x1, -R9 ;  /* 0x000000010a0ad824 */ /* 0x000fe200078e0a09 */
[----:B------:R-:W-:Y:S01]  /*46b0*/  ISETP.GT.U32.AND P5, PT, R9, R13, PT ;  /* 0x0000000d0900720c */ /* 0x000fe20003fa4070 */
[----:B0-----:R-:W-:Y:S01]  /*46c0*/  IMAD.MOV.U32 R3, RZ, RZ, R2 ;  /* 0x000000ffff037224 */ /* 0x001fe200078e0002 */
[----:B------:R-:W-:Y:S01]  /*46d0*/  IADD3 R12, R27, 0xb2, RZ ;  /* 0x000000b21b0c7810 */ /* 0x000fe20007ffe0ff */
[----:B------:R-:W-:-:S02]  /*46e0*/  @!P3 IMAD.MOV R5, RZ, RZ, -R5 ;  /* 0x000000ffff05b224 */ /* 0x000fc400078e0a05 */
[----:B------:R-:W-:Y:S02]  /*46f0*/  IMAD.MOV R11, RZ, RZ, -R11 ;  /* 0x000000ffff0b7224 */ /* 0x000fe400078e0a0b */
[C---:B------:R-:W-:Y:S01]  /*4700*/  IMAD R16, R9.reuse, R4, R16 ;  /* 0x0000000409107224 */ /* 0x040fe200078e0210 */
[----:B------:R-:W-:Y:S01]  /*4710*/  IABS R4, R0 ;  /* 0x0000000000047213 */ /* 0x000fe20000000000 */
[----:B------:R-:W-:Y:S01]  /*4720*/  @!P1 IMAD.MOV R3, RZ, RZ, -R3 ;  /* 0x000000ffff039224 */ /* 0x000fe200078e0a03 */
[C---:B------:R-:W-:Y:S01]  /*4730*/  ISETP.GT.U32.AND P1, PT, R9.reuse, R10, PT ;  /* 0x0000000a0900720c */ /* 0x040fe20003f24070 */
[----:B------:R0:W-:Y:S01]  /*4740*/  STL [R1+0x2c0], R5 ;  /* 0x0002c00501007387 */ /* 0x0001e20000100800 */
[C---:B------:R-:W-:Y:S01]  /*4750*/  IMAD R21, R9.reuse, R11, R21 ;  /* 0x0000000b09157224 */ /* 0x040fe200078e0215 */
[----:B------:R-:W-:Y:S01]  /*4760*/  IABS R11, R12 ;  /* 0x0000000c000b7213 */ /* 0x000fe20000000000 */
[----:B------:R-:W-:Y:S01]  /*4770*/  IMAD.HI.U32 R2, R28, R4, RZ ;  /* 0x000000041c027227 */ /* 0x000fe200078e00ff */
[----:B------:R1:W-:Y:S01]  /*4780*/  STL [R1+0x2e8], R3 ;  /* 0x0002e80301007387 */ /* 0x0003e20000100800 */
[----:B------:R-:W-:-:S02]  /*4790*/  ISETP.GT.U32.AND P3, PT, R9, R16, PT ;  /* 0x000000100900720c */ /* 0x000fc40003f64070 */
[--C-:B------:R-:W-:Y:S01]  /*47a0*/  @!P5 IMAD.IADD R13, R13, 0x1, -R9.reuse ;  /* 0x000000010d0dd824 */ /* 0x100fe200078e0a09 */
[----:B------:R-:W-:Y:S01]  /*47b0*/  ISETP.GE.AND P5, PT, R14, RZ, PT ;  /* 0x000000ff0e00720c */ /* 0x000fe20003fa6270 */
[----:B------:R-:W-:Y:S01]  /*47c0*/  IMAD.MOV R2, RZ, RZ, -R2 ;  /* 0x000000ffff027224 */ /* 0x000fe200078e0a02 */
[C---:B------:R-:W-:Y:S01]  /*47d0*/  IADD3 R14, R27.reuse, 0xaf, RZ ;  /* 0x000000af1b0e7810 */ /* 0x040fe20007ffe0ff */
[----:B0-----:R-:W-:Y:S02]  /*47e0*/  IMAD.MOV.U32 R5, RZ, RZ, R18 ;  /* 0x000000ffff057224 */ /* 0x001fe400078e0012 */
[----:B------:R-:W-:Y:S01]  /*47f0*/  @!P1 IMAD.IADD R10, R10, 0x1, -R9 ;  /* 0x000000010a0a9824 */ /* 0x000fe200078e0a09 */
[----:B------:R-:W-:Y:S01]  /*4800*/  ISETP.GE.AND P1, PT, R0, RZ, PT ;  /* 0x000000ff0000720c */ /* 0x000fe20003f26270 */
[----:B-1----:R-:W-:Y:S01]  /*4810*/  IMAD.MOV.U32 R3, RZ, RZ, R17 ;  /* 0x000000ffff037224 */ /* 0x002fe200078e0011 */
[----:B------:R-:W-:Y:S01]  /*4820*/  IADD3 R0, R27, 0xb1, RZ ;  /* 0x000000b11b007810 */ /* 0x000fe20007ffe0ff */
[----:B------:R-:W-:Y:S01]  /*4830*/  @!P2 IMAD.MOV R5, RZ, RZ, -R5 ;  /* 0x000000ffff05a224 */ /* 0x000fe200078e0a05 */
[----:B------:R-:W-:Y:S01]  /*4840*/  ISETP.GT.U32.AND P2, PT, R9, R21, PT ;  /* 0x000000150900720c */ /* 0x000fe20003f44070 */
[----:B------:R-:W-:-:S03]  /*4850*/  IMAD.HI.U32 R17, R28, R11, RZ ;  /* 0x0000000b1c117227 */ /* 0x000fc600078e00ff */
[----:B------:R0:W-:Y:S01]  /*4860*/  STL [R1+0x2c8], R5 ;  /* 0x0002c80501007387 */ /* 0x0001e20000100800 */
[----:B------:R-:W-:Y:S01]  /*4870*/  @!P0 IMAD.MOV R3, RZ, RZ, -R3 ;  /* 0x000000ffff038224 */ /* 0x000fe200078e0a03 */
[----:B------:R-:W-:Y:S01]  /*4880*/  ISETP.GE.AND P0, PT, R15, RZ, PT ;  /* 0x000000ff0f00720c */ /* 0x000fe20003f06270 */
[----:B------:R-:W-:Y:S02]  /*4890*/  IMAD.MOV R17, RZ, RZ, -R17 ;  /* 0x000000ffff117224 */ /* 0x000fe400078e0a11 */
[C---:B------:R-:W-:Y:S01]  /*48a0*/  IMAD R4, R9.reuse, R2, R4 ;  /* 0x0000000209047224 */ /* 0x040fe200078e0204 */
[----:B------:R1:W-:Y:S01]  /*48b0*/  STL [R1+0x2e4], R3 ;  /* 0x0002e40301007387 */ /* 0x0003e20000100800 */
[----:B------:R-:W-:Y:S01]  /*48c0*/  IMAD R11, R9, R17, R11 ;  /* 0x00000011090b7224 */ /* 0x000fe200078e020b */
[----:B------:R-:W-:Y:S01]  /*48d0*/  IADD3 R2, R27, 0xb0, RZ ;  /* 0x000000b01b027810 */ /* 0x000fe20007ffe0ff */
[----:B------:R-:W-:Y:S01]  /*48e0*/  @!P2 IMAD.IADD R21, R21, 0x1, -R9 ;  /* 0x000000011515a824 */ /* 0x000fe200078e0a09 */
[----:B------:R-:W-:Y:S01]  /*48f0*/  IADD3 R17, R27, 0xab, RZ ;  /* 0x000000ab1b117810 */ /* 0x000fe20007ffe0ff */
[----:B0-----:R-:W-:Y:S01]  /*4900*/  IMAD.MOV.U32 R5, RZ, RZ, R13 ;  /* 0x000000ffff057224 */ /* 0x001fe200078e000d */
[----:B------:R-:W-:Y:S01]  /*4910*/  IABS R13, R0 ;  /* 0x00000000000d7213 */ /* 0x000fe20000000000 */
[----:B------:R-:W-:Y:S01]  /*4920*/  @!P3 IMAD.IADD R16, R16, 0x1, -R9 ;  /* 0x000000011010b824 */ /* 0x000fe200078e0a09 */
[C---:B------:R-:W-:Y:S01]  /*4930*/  ISETP.GT.U32.AND P2, PT, R9.reuse, R21, PT ;  /* 0x000000150900720c */ /* 0x040fe20003f44070 */
[----:B------:R-:W-:Y:S01]  /*4940*/  @!P4 IMAD.MOV R5, RZ, RZ, -R5 ;  /* 0x000000ffff05c224 */ /* 0x000fe200078e0a05 */
[C---:B------:R-:W-:Y:S01]  /*4950*/  ISETP.GT.U32.AND P4, PT, R9.reuse, R4, PT ;  /* 0x000000040900720c */ /* 0x040fe20003f84070 */
[----:B-1----:R-:W-:Y:S01]  /*4960*/  IMAD.MOV.U32 R3, RZ, RZ, R10 ;  /* 0x000000ffff037224 */ /* 0x002fe200078e000a */
[----:B------:R-:W-:Y:S01]  /*4970*/  IABS R10, R2 ;  /* 0x00000002000a7213 */ /* 0x000fe20000000000 */
[----:B------:R-:W-:Y:S01]  /*4980*/  IMAD.HI.U32 R15, R28, R13, RZ ;  /* 0x0000000d1c0f7227 */ /* 0x000fe200078e00ff */
[C---:B------:R-:W-:Y:S01]  /*4990*/  ISETP.GT.U32.AND P3, PT, R9.reuse, R16, PT ;  /* 0x000000100900720c */ /* 0x040fe20003f64070 */
[----:B------:R-:W-:Y:S02]  /*49a0*/  STL [R1+0x2cc], R5 ;  /* 0x0002cc0501007387 */ /* 0x000fe40000100800 */
[----:B------:R-:W-:Y:S01]  /*49b0*/  @!P6 IMAD.MOV R3, RZ, RZ, -R3 ;  /* 0x000000ffff03e224 */ /* 0x000fe200078e0a03 */
[----:B------:R-:W-:Y:S01]  /*49c0*/  ISETP.GT.U32.AND P6, PT, R9, R11, PT ;  /* 0x0000000b0900720c */ /* 0x000fe20003fc4070 */
[----:B------:R-:W-:-:S02]  /*49d0*/  IMAD.MOV R15, RZ, RZ, -R15 ;  /* 0x000000ffff0f7224 */ /* 0x000fc400078e0a0f */
[--C-:B------:R-:W-:Y:S01]  /*49e0*/  @!P2 IMAD.IADD R21, R21, 0x1, -R9.reuse ;  /* 0x000000011515a824 */ /* 0x100fe200078e0a09 */
[----:B------:R-:W-:Y:S01]  /*49f0*/  ISETP.GE.AND P2, PT, R0, RZ, PT ;  /* 0x000000ff0000720c */ /* 0x000fe20003f46270 */
[----:B------:R-:W-:Y:S01]  /*4a00*/  @!P4 IMAD.IADD R4, R4, 0x1, -R9 ;  /* 0x000000010404c824 */ /* 0x000fe200078e0a09 */
[----:B------:R0:W-:Y:S01]  /*4a10*/  STL [R1+0x2e0], R3 ;  /* 0x0002e00301007387 */ /* 0x0001e20000100800 */
[----:B------:R-:W-:-:S03]  /*4a20*/  IMAD.HI.U32 R0, R28, R10, RZ ;  /* 0x0000000a1c007227 */ /* 0x000fc600078e00ff */
[----:B------:R-:W-:Y:S01]  /*4a30*/  ISETP.GT.U32.AND P4, PT, R9, R4, PT ;  /* 0x000000040900720c */ /* 0x000fe20003f84070 */
[----:B------:R-:W-:Y:S02]  /*4a40*/  IMAD.MOV R0, RZ, RZ, -R0 ;  /* 0x000000ffff007224 */ /* 0x000fe400078e0a00 */
[----:B------:R-:W-:Y:S02]  /*4a50*/  @!P6 IMAD.IADD R11, R11, 0x1, -R9 ;  /* 0x000000010b0be824 */ /* 0x000fe400078e0a09 */
[----:B------:R-:W-:Y:S01]  /*4a60*/  IMAD R13, R9, R15, R13 ;  /* 0x0000000f090d7224 */ /* 0x000fe200078e020d */
[----:B------:R-:W-:Y:S01]  /*4a70*/  IADD3 R15, R27, 0xae, RZ ;  /* 0x000000ae1b0f7810 */ /* 0x000fe20007ffe0ff */
[C---:B------:R-:W-:Y:S01]  /*4a80*/  IMAD R10, R9.reuse, R0, R10 ;  /* 0x00000000090a7224 */ /* 0x040fe200078e020a */
[----:B------:R-:W-:Y:S01]  /*4a90*/  ISETP.GT.U32.AND P6, PT, R9, R11, PT ;  /* 0x0000000b0900720c */ /* 0x000fe20003fc4070 */
[----:B------:R-:W-:Y:S01]  /*4aa0*/  @!P3 IMAD.IADD R16, R16, 0x1, -R9 ;  /* 0x000000011010b824 */ /* 0x000fe200078e0a09 */
[----:B------:R-:W-:-:S02]  /*4ab0*/  ISETP.GE.AND P3, PT, R12, RZ, PT ;  /* 0x000000ff0c00720c */ /* 0x000fc40003f66270 */
[----:B------:R-:W-:Y:S01]  /*4ac0*/  IABS R12, R14 ;  /* 0x0000000e000c7213 */ /* 0x000fe20000000000 */
[----:B------:R-:W-:Y:S01]  /*4ad0*/  @!P4 IMAD.IADD R4, R4, 0x1, -R9 ;  /* 0x000000010404c824 */ /* 0x000fe200078e0a09 */
[----:B------:R-:W-:Y:S01]  /*4ae0*/  ISETP.GT.U32.AND P4, PT, R9, R13, PT ;  /* 0x0000000d0900720c */ /* 0x000fe20003f84070 */
[----:B0-----:R-:W-:Y:S01]  /*4af0*/  IMAD.MOV.U32 R3, RZ, RZ, R16 ;  /* 0x000000ffff037224 */ /* 0x001fe200078e0010 */
[----:B------:R-:W-:Y:S02]  /*4b00*/  IABS R19, R15 ;  /* 0x0000000f00137213 */ /* 0x000fe40000000000 */
[----:B------:R-:W-:Y:S01]  /*4b10*/  IADD3 R16, R27, 0xad, RZ ;  /* 0x000000ad1b107810 */ /* 0x000fe20007ffe0ff */
        /* <DEDUP_REMOVED lines=8> */
[----:B------:R-:W-:Y:S01]  /*4ba0*/  IABS R18, R16 ;  /* 0x0000001000127213 */ /* 0x000fe20000000000 */
[----:B------:R-:W-:Y:S02]  /*4bb0*/  IMAD.MOV R2, RZ, RZ, -R2 ;  /* 0x000000ffff027224 */ /* 0x000fe400078e0a02 */
[----:B------:R-:W-:-:S04]  /*4bc0*/  IMAD.HI.U32 R22, R28, R19, RZ ;  /* 0x000000131c167227 */ /* 0x000fc800078e00ff */
[----:B0-----:R-:W-:Y:S02]  /*4bd0*/  IMAD.MOV.U32 R3, RZ, RZ, R21 ;  /* 0x000000ffff037224 */ /* 0x001fe400078e0015 */
[----:B------:R-:W-:Y:S01]  /*4be0*/  @!P6 IMAD.IADD R10, R10, 0x1, -R9 ;  /* 0x000000010a0ae824 */ /* 0x000fe200078e0a09 */
[C---:B------:R-:W-:Y:S01]  /*4bf0*/  ISETP.GT.U32.AND P6, PT, R9.reuse, R13, PT ;  /* 0x0000000d0900720c */ /* 0x040fe20003fc4070 */
[----:B------:R-:W-:Y:S01]  /*4c00*/  @!P5 IMAD.MOV R3, RZ, RZ, -R3 ;  /* 0x000000ffff03d224 */ /* 0x000fe200078e0a03 */
[----:B------:R-:W-:Y:S01]  /*4c10*/  ISETP.GE.AND P5, PT, R14, RZ, PT ;  /* 0x000000ff0e00720c */ /* 0x000fe20003fa6270 */
[C---:B------:R-:W-:Y:S01]  /*4c20*/  IMAD R12, R9.reuse, R2, R12 ;  /* 0x00000002090c7224 */ /* 0x040fe200078e020c */
[----:B------:R-:W-:Y:S01]  /*4c30*/  IABS R2, R0 ;  /* 0x0000000000027213 */ /* 0x000fe20000000000 */
[----:B------:R-:W-:Y:S01]  /*4c40*/  IMAD.MOV R22, RZ, RZ, -R22 ;  /* 0x000000ffff167224 */ /* 0x000fe200078e0a16 */
[----:B------:R0:W-:Y:S01]  /*4c50*/  STL [R1+0x2c4], R3 ;  /* 0x0002c40301007387 */ /* 0x0001e20000100800 */
[----:B------:R-:W-:Y:S01]  /*4c60*/  IMAD.HI.U32 R20, R28, R18, RZ ;  /* 0x000000121c147227 */ /* 0x000fe200078e00ff */
[----:B------:R-:W-:-:S03]  /*4c70*/  ISETP.GT.U32.AND P4, PT, R9, R12, PT ;  /* 0x0000000c0900720c */ /* 0x000fc60003f84070 */
[----:B------:R-:W-:Y:S01]  /*4c80*/  IMAD R14, R9, R22, R19 ;  /* 0x00000016090e7224 */ /* 0x000fe200078e0213 */
[----:B------:R-:W-:Y:S01]  /*4c90*/  IABS R19, R17 ;  /* 0x0000001100137213 */ /* 0x000fe20000000000 */
[----:B------:R-:W-:Y:S02]  /*4ca0*/  IMAD.MOV.U32 R21, RZ, RZ, R2 ;  /* 0x000000ffff157224 */ /* 0x000fe400078e0002 */
[----:B------:R-:W-:Y:S02]  /*4cb0*/  IMAD.MOV R20, RZ, RZ, -R20 ;  /* 0x000000ffff147224 */ /* 0x000fe400078e0a14 */
[----:B0-----:R-:W-:Y:S02]  /*4cc0*/  IMAD.MOV.U32 R3, RZ, RZ, R4 ;  /* 0x000000ffff037224 */ /* 0x001fe400078e0004 */
[----:B------:R-:W-:Y:S01]  /*4cd0*/  @!P6 IMAD.IADD R13, R13, 0x1, -R9 ;  /* 0x000000010d0de824 */ /* 0x000fe200078e0a09 */
[C---:B------:R-:W-:Y:S01]  /*4ce0*/  ISETP.GT.U32.AND P6, PT, R9.reuse, R14, PT ;  /* 0x0000000e0900720c */ /* 0x040fe20003fc4070 */
[----:B------:R-:W-:Y:S01]  /*4cf0*/  @!P1 IMAD.MOV R3, RZ, RZ, -R3 ;  /* 0x000000ffff039224 */ /* 0x000fe200078e0a03 */
[----:B------:R-:W-:Y:S01]  /*4d00*/  ISETP.GT.U32.AND P1, PT, R9, R10, PT ;  /* 0x0000000a0900720c */ /* 0x000fe20003f24070 */
[----:B------:R-:W-:-:S03]  /*4d10*/  IMAD.HI.U32 R4, R28, R21, RZ ;  /* 0x000000151c047227 */ /* 0x000fc600078e00ff */
[----:B------:R0:W-:Y:S01]  /*4d20*/  STL [R1+0x2b4], R3 ;  /* 0x0002b40301007387 */ /* 0x0001e20000100800 */
[C---:B------:R-:W-:Y:S02]  /*4d30*/  IMAD R2, R9.reuse, R20, R18 ;  /* 0x0000001409027224 */ /* 0x040fe400078e0212 */
[----:B------:R-:W-:Y:S02]  /*4d40*/  IMAD.MOV R4, RZ, RZ, -R4 ;  /* 0x000000ffff047224 */ /* 0x000fe400078e0a04 */
[----:B------:R-:W-:Y:S02]  /*4d50*/  @!P4 IMAD.IADD R12, R12, 0x1, -R9 ;  /* 0x000000010c0cc824 */ /* 0x000fe400078e0a09 */
[----:B------:R-:W-:Y:S01]  /*4d60*/  IMAD R18, R9, R4, R21 ;  /* 0x0000000409127224 */ /* 0x000fe200078e0215 */
[----:B------:R-:W-:Y:S01]  /*4d70*/  IADD3 R4, R27, 0xa9, RZ ;  /* 0x000000a91b047810 */ /* 0x000fe20007ffe0ff */
[----:B------:R-:W-:Y:S01]  /*4d80*/  IMAD.MOV.U32 R5, RZ, RZ, R11 ;  /* 0x000000ffff057224 */ /* 0x000fe200078e000b */
[C---:B------:R-:W-:Y:S01]  /*4d90*/  ISETP.GT.U32.AND P4, PT, R9.reuse, R12, PT ;  /* 0x0000000c0900720c */ /* 0x040fe20003f84070 */
[----:B0-----:R-:W-:Y:S01]  /*4da0*/  IMAD.MOV.U32 R3, RZ, RZ, R13 ;  /* 0x000000ffff037224 */ /* 0x001fe200078e000d */
[----:B------:R-:W-:Y:S01]  /*4db0*/  IABS R20, R4 ;  /* 0x0000000400147213 */ /* 0x000fe20000000000 */
[----:B------:R-:W-:Y:S01]  /*4dc0*/  @!P6 IMAD.IADD R14, R14, 0x1, -R9 ;  /* 0x000000010e0ee824 */ /* 0x000fe200078e0a09 */
[C---:B------:R-:W-:Y:S01]  /*4dd0*/  ISETP.GT.U32.AND P6, PT, R9.reuse, R18, PT ;  /* 0x000000120900720c */ /* 0x040fe20003fc4070 */
[----:B------:R-:W-:Y:S01]  /*4de0*/  @!P2 IMAD.MOV R3, RZ, RZ, -R3 ;  /* 0x000000ffff03a224 */ /* 0x000fe200078e0a03 */
[----:B------:R-:W-:Y:S01]  /*4df0*/  ISETP.GT.U32.AND P2, PT, R9, R2, PT ;  /* 0x000000020900720c */ /* 0x000fe20003f44070 */
[----:B------:R-:W-:Y:S01]  /*4e00*/  @!P3 IMAD.MOV R5, RZ, RZ, -R5 ;  /* 0x000000ffff05b224 */ /* 0x000fe200078e0a05 */
[----:B------:R-:W-:Y:S01]  /*4e10*/  ISETP.GE.AND P3, PT, R15, RZ, PT ;  /* 0x000000ff0f00720c */ /* 0x000fe20003f66270 */
[----:B------:R-:W-:Y:S01]  /*4e20*/  @!P1 IMAD.IADD R10, R10, 0x1, -R9 ;  /* 0x000000010a0a9824 */ /* 0x000fe200078e0a09 */
[----:B------:R-:W-:Y:S01]  /*4e30*/  IADD3 R15, R27, 0xaa, RZ ;  /* 0x000000aa1b0f7810 */ /* 0x000fe20007ffe0ff */
[----:B------:R-:W-:Y:S01]  /*4e40*/  IMAD.HI.U32 R11, R28, R19, RZ ;  /* 0x000000131c0b7227 */ /* 0x000fe200078e00ff */
[----:B------:R0:W-:Y:S01]  /*4e50*/  STL [R1+0x2ac], R5 ;  /* 0x0002ac0501007387 */ /* 0x0001e20000100800 */
[----:B------:R-:W-:-:S02]  /*4e60*/  ISETP.GE.AND P1, PT, R16, RZ, PT ;  /* 0x000000ff1000720c */ /* 0x000fc40003f26270 */
[----:B------:R-:W-:Y:S01]  /*4e70*/  IMAD.MOV R11, RZ, RZ, -R11 ;  /* 0x000000ffff0b7224 */ /* 0x000fe200078e0a0b */
[----:B------:R1:W-:Y:S01]  /*4e80*/  STL [R1+0x2a8], R3 ;  /* 0x0002a80301007387 */ /* 0x0003e20000100800 */
[--C-:B------:R-:W-:Y:S01]  /*4e90*/  @!P4 IMAD.IADD R12, R12, 0x1, -R9.reuse ;  /* 0x000000010c0cc824 */ /* 0x100fe200078e0a09 */
[----:B------:R-:W-:Y:S01]  /*4ea0*/  ISETP.GE.AND P4, PT, R0, RZ, PT ;  /* 0x000000ff0000720c */ /* 0x000fe20003f86270 */
[----:B------:R-:W-:Y:S01]  /*4eb0*/  @!P2 IMAD.IADD R2, R2, 0x1, -R9 ;  /* 0x000000010202a824 */ /* 0x000fe200078e0a09 */
[C---:B------:R-:W-:Y:S01]  /*4ec0*/  ISETP.GT.U32.AND P2, PT, R9.reuse, R14, PT ;  /* 0x0000000e0900720c */ /* 0x040fe20003f44070 */
[----:B------:R-:W-:Y:S01]  /*4ed0*/  IMAD R0, R9, R11, R19 ;  /* 0x0000000b09007224 */ /* 0x000fe200078e0213 */
[----:B------:R-:W-:Y:S01]  /*4ee0*/  IABS R19, R15 ;  /* 0x0000000f00137213 */ /* 0x000fe20000000000 */
[----:B------:R-:W-:Y:S01]  /*4ef0*/  @!P6 IMAD.IADD R18, R18, 0x1, -R9 ;  /* 0x000000011212e824 */ /* 0x000fe200078e0a09 */
[C---:B------:R-:W-:Y:S01]  /*4f00*/  IADD3 R16, R27.reuse, 0xa8, RZ ;  /* 0x000000a81b107810 */ /* 0x040fe20007ffe0ff */
[----:B0-----:R-:W-:Y:S01]  /*4f10*/  IMAD.MOV.U32 R5, RZ, RZ, R12 ;  /* 0x000000ffff057224 */ /* 0x001fe200078e000c */
[----:B------:R-:W-:Y:S01]  /*4f20*/  IADD3 R13, R27, 0xa7, RZ ;  /* 0x000000a71b0d7810 */ /* 0x000fe20007ffe0ff */
[----:B-1----:R-:W-:Y:S01]  /*4f30*/  IMAD.MOV.U32 R3, RZ, RZ, R10 ;  /* 0x000000ffff037224 */ /* 0x002fe200078e000a */
[----:B------:R-:W-:Y:S01]  /*4f40*/  ISETP.GT.U32.AND P6, PT, R9, R18, PT ;  /* 0x000000120900720c */ /* 0x000fe20003fc4070 */
[----:B------:R-:W-:Y:S01]  /*4f50*/  IMAD.HI.U32 R21, R28, R19, RZ ;  /* 0x000000131c157227 */ /* 0x000fe200078e00ff */
[----:B------:R-:W-:-:S02]  /*4f60*/  IABS R10, R16 ;  /* 0x00000010000a7213 */ /* 0x000fc40000000000 */
[----:B------:R-:W-:Y:S01]  /*4f70*/  IABS R11, R13 ;  /* 0x0000000d000b7213 */ /* 0x000fe20000000000 */
[----:B------:R-:W-:Y:S01]  /*4f80*/  @!P0 IMAD.MOV R3, RZ, RZ, -R3 ;  /* 0x000000ffff038224 */ /* 0x000fe200078e0a03 */
[C---:B------:R-:W-:Y:S01]  /*4f90*/  ISETP.GT.U32.AND P0, PT, R9.reuse, R2, PT ;  /* 0x000000020900720c */ /* 0x040fe20003f04070 */
[----:B------:R-:W-:Y:S02]  /*4fa0*/  IMAD.MOV R21, RZ, RZ, -R21 ;  /* 0x000000ffff157224 */ /* 0x000fe400078e0a15 */
[----:B------:R-:W-:Y:S01]  /*4fb0*/  @!P2 IMAD.IADD R14, R14, 0x1, -R9 ;  /* 0x000000010e0ea824 */ /* 0x000fe200078e0a09 */
[----:B------:R-:W-:Y:S01]  /*4fc0*/  ISETP.GT.U32.AND P2, PT, R9, R0, PT ;  /* 0x000000000900720c */ /* 0x000fe20003f44070 */
[----:B------:R0:W-:Y:S01]  /*4fd0*/  STL [R1+0x2a4], R3 ;  /* 0x0002a40301007387 */ /* 0x0001e20000100800 */
[----:B------:R-:W-:Y:S02]  /*4fe0*/  @!P5 IMAD.MOV R5, RZ, RZ, -R5 ;  /* 0x000000ffff05d224 */ /* 0x000fe400078e0a05 */
[----:B------:R-:W-:-:S02]  /*4ff0*/  @!P6 IMAD.IADD R18, R18, 0x1, -R9 ;  /* 0x000000011212e824 */ /* 0x000fc400078e0a09 */
[----:B------:R-:W-:Y:S01]  /*5000*/  IMAD.HI.U32 R22, R28, R10, RZ ;  /* 0x0000000a1c167227 */ /* 0x000fe200078e00ff */
[----:B------:R-:W-:Y:S03]  /*5010*/  STL [R1+0x2a0], R5 ;  /* 0x0002a00501007387 */ /* 0x000fe60000100800 */
[----:B------:R-:W-:Y:S01]  /*5020*/  @!P0 IMAD.IADD R2, R2, 0x1, -R9 ;  /* 0x0000000102028824 */ /* 0x000fe200078e0a09 */
[----:B------:R-:W-:Y:S01]  /*5030*/  ISETP.GE.AND P0, PT, R17, RZ, PT ;  /* 0x000000ff1100720c */ /* 0x000fe20003f06270 */
[----:B------:R-:W-:Y:S02]  /*5040*/  IMAD R17, R9, R21, R19 ;  /* 0x0000001509117224 */ /* 0x000fe400078e0213 */
[----:B------:R-:W-:Y:S01]  /*5050*/  @!P2 IMAD.IADD R0, R0, 0x1, -R9 ;  /* 0x000000010000a824 */ /* 0x000fe200078e0a09 */
[----:B------:R-:W-:Y:S01]  /*5060*/  ISETP.GE.AND P2, PT, R15, RZ, PT ;  /* 0x000000ff0f00720c */ /* 0x000fe20003f46270 */
[----:B------:R-:W-:Y:S01]  /*5070*/  IMAD.HI.U32 R19, R28, R20, RZ ;  /* 0x000000141c137227 */ /* 0x000fe200078e00ff */
[----:B------:R-:W-:-:S02]  /*5080*/  ISETP.GT.U32.AND P6, PT, R9, R17, PT ;  /* 0x000000110900720c */ /* 0x000fc40003fc4070 */
[----:B------:R-:W-:Y:S01]  /*5090*/  IADD3 R15, R27, 0xa6, RZ ;  /* 0x000000a61b0f7810 */ /* 0x000fe20007ffe0ff */
[----:B0-----:R-:W-:Y:S02]  /*50a0*/  IMAD.MOV.U32 R3, RZ, RZ, R14 ;  /* 0x000000ffff037224 */ /* 0x001fe400078e000e */
[----:B------:R-:W-:Y:S01]  /*50b0*/  IMAD.MOV R19, RZ, RZ, -R19 ;  /* 0x000000ffff137224 */ /* 0x000fe200078e0a13 */
[----:B------:R-:W-:Y:S01]  /*50c0*/  IABS R12, R15 ;  /* 0x0000000f000c7213 */ /* 0x000fe20000000000 */
[----:B------:R-:W-:Y:S02]  /*50d0*/  @!P3 IMAD.MOV R3, RZ, RZ, -R3 ;  /* 0x000000ffff03b224 */ /* 0x000fe400078e0a03 */
[----:B------:R-:W-:Y:S02]  /*50e0*/  IMAD.MOV R22, RZ, RZ, -R22 ;  /* 0x000000ffff167224 */ /* 0x000fe400078e0a16 */
[----:B------:R-:W-:Y:S01]  /*50f0*/  IMAD R19, R9, R19, R20 ;  /* 0x0000001309137224 */ /* 0x000fe200078e0214 */
[----:B------:R0:W-:Y:S01]  /*5100*/  STL [R1+0x29c], R3 ;  /* 0x00029c0301007387 */ /* 0x0001e20000100800 */
[----:B------:R-:W-:Y:S01]  /*5110*/  @!P6 IMAD.IADD R17, R17, 0x1, -R9 ;  /* 0x000000011111e824 */ /* 0x000fe200078e0a09 */
[C---:B------:R-:W-:Y:S01]  /*5120*/  ISETP.GT.U32.AND P6, PT, R9.reuse, R0, PT ;  /* 0x000000000900720c */ /* 0x040fe20003fc4070 */
[----:B------:R-:W-:Y:S01]  /*5130*/  IMAD.HI.U32 R21, R28, R11, RZ ;  /* 0x0000000b1c157227 */ /* 0x000fe200078e00ff */
[----:B------:R-:W-:-:S02]  /*5140*/  ISETP.GT.U32.AND P5, PT, R9, R19, PT ;  /* 0x000000130900720c */ /* 0x000fc40003fa4070 */
[C---:B------:R-:W-:Y:S01]  /*5150*/  ISETP.GT.U32.AND P3, PT, R9.reuse, R17, PT ;  /* 0x000000110900720c */ /* 0x040fe20003f64070 */
[----:B------:R-:W-:Y:S01]  /*5160*/  IMAD R10, R9, R22, R10 ;  /* 0x00000016090a7224 */ /* 0x000fe200078e020a */
[----:B------:R-:W-:Y:S01]  /*5170*/  IADD3 R20, R27, 0xa5, RZ ;  /* 0x000000a51b147810 */ /* 0x000fe20007ffe0ff */
[----:B------:R-:W-:Y:S02]  /*5180*/  @!P1 IMAD.MOV R2, RZ, RZ, -R2 ;  /* 0x000000ffff029224 */ /* 0x000fe400078e0a02 */
[----:B0-----:R-:W-:Y:S01]  /*5190*/  IMAD.MOV.U32 R3, RZ, RZ, R18 ;  /* 0x000000ffff037224 */ /* 0x001fe200078e0012 */
[C---:B------:R-:W-:Y:S01]  /*51a0*/  ISETP.GT.U32.AND P1, PT, R9.reuse, R10, PT ;  /* 0x0000000a0900720c */ /* 0x040fe20003f24070 */
[----:B------:R-:W-:Y:S01]  /*51b0*/  IMAD.MOV R21, RZ, RZ, -R21 ;  /* 0x000000ffff157224 */ /* 0x000fe200078e0a15 */
[----:B------:R-:W-:Y:S01]  /*51c0*/  STL [R1+0x298], R2 ;  /* 0x0002980201007387 */ /* 0x000fe20000100800 */
[----:B------:R-:W-:Y:S01]  /*51d0*/  @!P4 IMAD.MOV R3, RZ, RZ, -R3 ;  /* 0x000000ffff03c224 */ /* 0x000fe200078e0a03 */
[----:B------:R-:W-:Y:S01]  /*51e0*/  IABS R14, R20 ;  /* 0x00000014000e7213 */ /* 0x000fe20000000000 */
[----:B------:R-:W-:Y:S01]  /*51f0*/  @!P6 IMAD.IADD R0, R0, 0x1, -R9 ;  /* 0x000000010000e824 */ /* 0x000fe200078e0a09 */
[----:B------:R-:W-:Y:S01]  /*5200*/  ISETP.GE.AND P4, PT, R4, RZ, PT ;  /* 0x000000ff0400720c */ /* 0x000fe20003f86270 */
[----:B------:R-:W-:Y:S01]  /*5210*/  IMAD R11, R9, R21, R11 ;  /* 0x00000015090b7224 */ /* 0x000fe200078e020b */
[----:B------:R0:W-:Y:S01]  /*5220*/  STL [R1+0x294], R3 ;  /* 0x0002940301007387 */ /* 0x0001e20000100800 */
[----:B------:R-:W-:-:S03]  /*5230*/  IMAD.HI.U32 R18, R28, R12, RZ ;  /* 0x0000000c1c127227 */ /* 0x000fc600078e00ff */
[----:B------:R-:W-:Y:S01]  /*5240*/  ISETP.GT.U32.AND P6, PT, R9, R11, PT ;  /* 0x0000000b0900720c */ /* 0x000fe20003fc4070 */
[----:B------:R-:W-:Y:S02]  /*5250*/  IMAD.MOV R18, RZ, RZ, -R18 ;  /* 0x000000ffff127224 */ /* 0x000fe400078e0a12 */
[--C-:B------:R-:W-:Y:S01]  /*5260*/  @!P3 IMAD.IADD R17, R17, 0x1, -R9.reuse ;  /* 0x000000011111b824 */ /* 0x100fe200078e0a09 */
[----:B------:R-:W-:Y:S01]  /*5270*/  ISETP.GE.AND P3, PT, R16, RZ, PT ;  /* 0x000000ff1000720c */ /* 0x000fe20003f66270 */
[----:B------:R-:W-:Y:S01]  /*5280*/  @!P5 IMAD.IADD R19, R19, 0x1, -R9 ;  /* 0x000000011313d824 */ /* 0x000fe200078e0a09 */
[----:B------:R-:W-:Y:S01]  /*5290*/  IADD3 R16, R27, 0xa4, RZ ;  /* 0x000000a41b107810 */ /* 0x000fe20007ffe0ff */
[----:B0-----:R-:W-:Y:S01]  /*52a0*/  IMAD.MOV.U32 R3, RZ, RZ, R0 ;  /* 0x000000ffff037224 */ /* 0x001fe200078e0000 */
[----:B------:R-:W-:Y:S01]  /*52b0*/  ISETP.GE.AND P5, PT, R13, RZ, PT ;  /* 0x000000ff0d00720c */ /* 0x000fe20003fa6270 */
[----:B------:R-:W-:Y:S01]  /*52c0*/  IMAD R12, R9, R18, R12 ;  /* 0x00000012090c7224 */ /* 0x000fe200078e020c */
[----:B------:R-:W-:Y:S01]  /*52d0*/  IADD3 R13, R27, 0xa3, RZ ;  /* 0x000000a31b0d7810 */ /* 0x000fe20007ffe0ff */
[----:B------:R-:W-:-:S02]  /*52e0*/  @!P0 IMAD.MOV R3, RZ, RZ, -R3 ;  /* 0x000000ffff038224 */ /* 0x000fc400078e0a03 */
[--C-:B------:R-:W-:Y:S01]  /*52f0*/  @!P1 IMAD.IADD R10, R10, 0x1, -R9.reuse ;  /* 0x000000010a0a9824 */ /* 0x100fe200078e0a09 */
[----:B------:R-:W-:Y:S01]  /*5300*/  ISETP.GT.U32.AND P1, PT, R9, R19, PT ;  /* 0x000000130900720c */ /* 0x000fe20003f24070 */
[----:B------:R-:W-:Y:S01]  /*5310*/  IMAD.MOV.U32 R2, RZ, RZ, R14 ;  /* 0x000000ffff027224 */ /* 0x000fe200078e000e */
[----:B------:R0:W-:Y:S01]  /*5320*/  STL [R1+0x290], R3 ;  /* 0x0002900301007387 */ /* 0x0001e20000100800 */
[----:B------:R-:W-:Y:S01]  /*5330*/  @!P6 IMAD.IADD R11, R11, 0x1, -R9 ;  /* 0x000000010b0be824 */ /* 0x000fe200078e0a09 */
[----:B------:R-:W-:Y:S01]  /*5340*/  ISETP.GT.U32.AND P6, PT, R9, R10, PT ;  /* 0x0000000a0900720c */ /* 0x000fe20003fc4070 */
[----:B------:R-:W-:Y:S01]  /*5350*/  IMAD.HI.U32 R4, R28, R2, RZ ;  /* 0x000000021c047227 */ /* 0x000fe200078e00ff */
[----:B------:R-:W-:Y:S02]  /*5360*/  IADD3 R14, R27, 0xa2, RZ ;  /* 0x000000a21b0e7810 */ /* 0x000fe40007ffe0ff */
[----:B------:R-:W-:Y:S01]  /*5370*/  ISETP.GT.U32.AND P0, PT, R9, R11, PT ;  /* 0x0000000b0900720c */ /* 0x000fe20003f04070 */
[----:B------:R-:W-:-:S02]  /*5380*/  IMAD.MOV R4, RZ, RZ, -R4 ;  /* 0x000000ffff047224 */ /* 0x000fc400078e0a04 */
[----:B0-----:R-:W-:Y:S02]  /*5390*/  IMAD.MOV.U32 R3, RZ, RZ, R17 ;  /* 0x000000ffff037224 */ /* 0x001fe400078e0011 */
[----:B------:R-:W-:Y:S01]  /*53a0*/  @!P1 IMAD.IADD R19, R19, 0x1, -R9 ;  /* 0x0000000113139824 */ /* 0x000fe200078e0a09 */
[----:B------:R-:W-:Y:S01]  /*53b0*/  ISETP.GE.AND P1, PT, R15, RZ, PT ;  /* 0x000000ff0f00720c */ /* 0x000fe20003f26270 */
[----:B------:R-:W-:Y:S01]  /*53c0*/  @!P2 IMAD.MOV R3, RZ, RZ, -R3 ;  /* 0x000000ffff03a224 */ /* 0x000fe200078e0a03 */
[C---:B------:R-:W-:Y:S01]  /*53d0*/  ISETP.GT.U32.AND P2, PT, R9.reuse, R12, PT ;  /* 0x0000000c0900720c */ /* 0x040fe20003f44070 */
[----:B------:R-:W-:Y:S01]  /*53e0*/  IMAD R0, R9, R4, R2 ;  /* 0x0000000409007224 */ /* 0x000fe200078e0202 */
[----:B------:R-:W-:Y:S01]  /*53f0*/  IABS R4, R16 ;  /* 0x0000001000047213 */ /* 0x000fe20000000000 */
[--C-:B------:R-:W-:Y:S01]  /*5400*/  @!P6 IMAD.IADD R10, R10, 0x1, -R9.reuse ;  /* 0x000000010a0ae824 */ /* 0x100fe200078e0a09 */
[----:B------:R0:W-:Y:S01]  /*5410*/  STL [R1+0x28c], R3 ;  /* 0x00028c0301007387 */ /* 0x0001e20000100800 */
[----:B------:R-:W-:Y:S01]  /*5420*/  IABS R2, R13 ;  /* 0x0000000d00027213 */ /* 0x000fe20000000000 */
[----:B------:R-:W-:Y:S01]  /*5430*/  @!P0 IMAD.IADD R11, R11, 0x1, -R9 ;  /* 0x000000010b0b8824 */ /* 0x000fe200078e0a09 */
[----:B------:R-:W-:Y:S01]  /*5440*/  ISETP.GT.U32.AND P6, PT, R9, R0, PT ;  /* 0x000000000900720c */ /* 0x000fe20003fc4070 */
[----:B------:R-:W-:Y:S01]  /*5450*/  IMAD.MOV.U32 R5, RZ, RZ, R10 ;  /* 0x000000ffff057224 */ /* 0x000fe200078e000a */
[----:B------:R-:W-:Y:S01]  /*5460*/  ISETP.GE.AND P0, PT, R20, RZ, PT ;  /* 0x000000ff1400720c */ /* 0x000fe20003f06270 */
[----:B------:R-:W-:-:S04]  /*5470*/  IMAD.HI.U32 R17, R28, R4, RZ ;  /* 0x000000041c117227 */ /* 0x000fc800078e00ff */
[----:B------:R-:W-:Y:S01]  /*5480*/  @!P2 IMAD.IADD R12, R12, 0x1, -R9 ;  /* 0x000000010c0ca824 */ /* 0x000fe200078e0a09 */
[----:B------:R-:W-:Y:S01]  /*5490*/  ISETP.GE.AND P2, PT, R16, RZ, PT ;  /* 0x000000ff1000720c */ /* 0x000fe20003f46270 */
[----:B0-----:R-:W-:Y:S01]  /*54a0*/  IMAD.MOV.U32 R3, RZ, RZ, R19 ;  /* 0x000000ffff037224 */ /* 0x001fe200078e0013 */
[----:B------:R-:W-:Y:S01]  /*54b0*/  IABS R16, R14 ;  /* 0x0000000e00107213 */ /* 0x000fe20000000000 */
[----:B------:R-:W-:Y:S01]  /*54c0*/  @!P3 IMAD.MOV R5, RZ, RZ, -R5 ;  /* 0x000000ffff05b224 */ /* 0x000fe200078e0a05 */
[----:B------:R-:W-:Y:S01]  /*54d0*/  IADD3 R19, R27, 0x9c, RZ ;  /* 0x0000009c1b137810 */ /* 0x000fe20007ffe0ff */
[----:B------:R-:W-:Y:S01]  /*54e0*/  @!P4 IMAD.MOV R3, RZ, RZ, -R3 ;  /* 0x000000ffff03c224 */ /* 0x000fe200078e0a03 */
[----:B------:R-:W-:Y:S01]  /*54f0*/  ISETP.GT.U32.AND P4, PT, R9, R12, PT ;  /* 0x0000000c0900720c */ /* 0x000fe20003f84070 */
[----:B------:R-:W-:-:S03]  /*5500*/  IMAD.HI.U32 R10, R28, R16, RZ ;  /* 0x000000101c0a7227 */ /* 0x000fc600078e00ff */
[----:B------:R-:W-:Y:S01]  /*5510*/  STL [R1+0x288], R3 ;  /* 0x0002880301007387 */ /* 0x000fe20000100800 */
[----:B------:R-:W-:Y:S02]  /*5520*/  @!P6 IMAD.IADD R0, R0, 0x1, -R9 ;  /* 0x000000010000e824 */ /* 0x000fe400078e0a09 */
[----:B------:R-:W-:Y:S01]  /*5530*/  IMAD.MOV R10, RZ, RZ, -R10 ;  /* 0x000000ffff0a7224 */ /* 0x000fe200078e0a0a */
[----:B------:R0:W-:Y:S01]  /*5540*/  STL [R1+0x26c], R5 ;  /* 0x00026c0501007387 */ /* 0x0001e20000100800 */
[----:B------:R-:W-:Y:S01]  /*5550*/  IMAD.HI.U32 R15, R28, R2, RZ ;  /* 0x000000021c0f7227 */ /* 0x000fe200078e00ff */
[----:B------:R-:W-:-:S03]  /*5560*/  ISETP.GT.U32.AND P6, PT, R9, R0, PT ;  /* 0x000000000900720c */ /* 0x000fc60003fc4070 */
[----:B------:R-:W-:Y:S02]  /*5570*/  @!P4 IMAD.IADD R12, R12, 0x1, -R9 ;  /* 0x000000010c0cc824 */ /* 0x000fe400078e0a09 */
[----:B------:R-:W-:Y:S02]  /*5580*/  IMAD.MOV R17, RZ, RZ, -R17 ;  /* 0x000000ffff117224 */ /* 0x000fe400078e0a11 */
[C---:B------:R-:W-:Y:S02]  /*5590*/  IMAD R10, R9.reuse, R10, R16 ;  /* 0x0000000a090a7224 */ /* 0x040fe400078e0210 */
[----:B0-----:R-:W-:Y:S02]  /*55a0*/  IMAD.MOV.U32 R5, RZ, RZ, R12 ;  /* 0x000000ffff057224 */ /* 0x001fe400078e000c */
[----:B------:R-:W-:Y:S02]  /*55b0*/  IMAD.MOV R15, RZ, RZ, -R15 ;  /* 0x000000ffff0f7224 */ /* 0x000fe400078e0a0f */
[----:B------:R-:W-:-:S02]  /*55c0*/  IMAD R4, R9, R17, R4 ;  /* 0x0000001109047224 */ /* 0x000fc400078e0204 */
[----:B------:R-:W-:Y:S01]  /*55d0*/  @!P1 IMAD.MOV R5, RZ, RZ, -R5 ;  /* 0x000000ffff059224 */ /* 0x000fe200078e0a05 */
[C---:B------:R-:W-:Y:S01]  /*55e0*/  ISETP.GT.U32.AND P1, PT, R9.reuse, R10, PT ;  /* 0x0000000a0900720c */ /* 0x040fe20003f24070 */
[C---:B------:R-:W-:Y:S01]  /*55f0*/  IMAD R2, R9.reuse, R15, R2 ;  /* 0x0000000f09027224 */ /* 0x040fe200078e0202 */
[C---:B------:R-:W-:Y:S01]  /*5600*/  ISETP.GT.U32.AND P3, PT, R9.reuse, R4, PT ;  /* 0x000000040900720c */ /* 0x040fe20003f64070 */
[----:B------:R-:W-:Y:S01]  /*5610*/  @!P6 IMAD.IADD R0, R0, 0x1, -R9 ;  /* 0x000000010000e824 */ /* 0x000fe200078e0a09 */
[----:B------:R-:W-:Y:S01]  /*5620*/  ISETP.GE.AND P6, PT, R14, RZ, PT ;  /* 0x000000ff0e00720c */ /* 0x000fe20003fc6270 */
[----:B------:R-:W-:Y:S01]  /*5630*/  IMAD.MOV.U32 R3, RZ, RZ, R11 ;  /* 0x000000ffff037224 */ /* 0x000fe200078e000b */
[----:B------:R-:W-:Y:S02]  /*5640*/  ISETP.GT.U32.AND P4, PT, R9, R2, PT ;  /* 0x000000020900720c */ /* 0x000fe40003f84070 */
[C---:B------:R-:W-:Y:S01]  /*5650*/  IADD3 R14, R27.reuse, 0xa0, RZ ;  /* 0x000000a01b0e7810 */ /* 0x040fe20007ffe0ff */
[----:B------:R-:W-:Y:S01]  /*5660*/  @!P5 IMAD.MOV R3, RZ, RZ, -R3 ;  /* 0x000000ffff03d224 */ /* 0x000fe200078e0a03 */
[----:B------:R-:W-:-:S02]  /*5670*/  IADD3 R15, R27, 0xa1, RZ ;  /* 0x000000a11b0f7810 */ /* 0x000fc40007ffe0ff */
[----:B------:R-:W-:Y:S01]  /*5680*/  IABS R23, R14 ;  /* 0x0000000e00177213 */ /* 0x000fe20000000000 */
[--C-:B------:R-:W-:Y:S01]  /*5690*/  @!P1 IMAD.IADD R10, R10, 0x1, -R9.reuse ;  /* 0x000000010a0a9824 */ /* 0x100fe200078e0a09 */
[----:B------:R0:W-:Y:S01]  /*56a0*/  STL [R1+0x270], R3 ;  /* 0x0002700301007387 */ /* 0x0001e20000100800 */
[--C-:B------:R-:W-:Y:S01]  /*56b0*/  @!P3 IMAD.IADD R4, R4, 0x1, -R9.reuse ;  /* 0x000000010404b824 */ /* 0x100fe200078e0a09 */
[----:B------:R-:W-:Y:S01]  /*56c0*/  IABS R22, R15 ;  /* 0x0000000f00167213 */ /* 0x000fe20000000000 */
[----:B------:R-:W-:Y:S01]  /*56d0*/  IMAD.HI.U32 R12, R28, R23, RZ ;  /* 0x000000171c0c7227 */ /* 0x000fe200078e00ff */
[C---:B------:R-:W-:Y:S01]  /*56e0*/  ISETP.GT.U32.AND P1, PT, R9.reuse, R10, PT ;  /* 0x0000000a0900720c */ /* 0x040fe20003f24070 */
[----:B------:R1:W-:Y:S01]  /*56f0*/  STL [R1+0x274], R5 ;  /* 0x0002740501007387 */ /* 0x0003e20000100800 */
[----:B------:R-:W-:Y:S01]  /*5700*/  ISETP.GT.U32.AND P3, PT, R9, R4, PT ;  /* 0x000000040900720c */ /* 0x000fe20003f64070 */
[----:B------:R-:W-:Y:S01]  /*5710*/  @!P4 IMAD.IADD R2, R2, 0x1, -R9 ;  /* 0x000000010202c824 */ /* 0x000fe200078e0a09 */
[----:B------:R-:W-:Y:S01]  /*5720*/  ISETP.GE.AND P5, PT, R13, RZ, PT ;  /* 0x000000ff0d00720c */ /* 0x000fe20003fa6270 */
[----:B------:R-:W-:Y:S01]  /*5730*/  IMAD.MOV R12, RZ, RZ, -R12 ;  /* 0x000000ffff0c7224 */ /* 0x000fe200078e0a0c */
[----:B------:R-:W-:Y:S01]  /*5740*/  IADD3 R13, R27, 0x9f, RZ ;  /* 0x0000009f1b0d7810 */ /* 0x000fe20007ffe0ff */
[----:B0-----:R-:W-:Y:S01]  /*5750*/  IMAD.MOV.U32 R3, RZ, RZ, R0 ;  /* 0x000000ffff037224 */ /* 0x001fe200078e0000 */
[C---:B------:R-:W-:Y:S01]  /*5760*/  ISETP.GT.U32.AND P4, PT, R9.reuse, R2, PT ;  /* 0x000000020900720c */ /* 0x040fe20003f84070 */
[----:B------:R-:W-:Y:S01]  /*5770*/  IMAD R23, R9, R12, R23 ;  /* 0x0000000c09177224 */ /* 0x000fe200078e0217 */
[----:B------:R-:W-:Y:S01]  /*5780*/  IABS R11, R13 ;  /* 0x0000000d000b7213 */ /* 0x000fe20000000000 */
[----:B------:R-:W-:Y:S01]  /*5790*/  @!P0 IMAD.MOV R3, RZ, RZ, -R3 ;  /* 0x000000ffff038224 */ /* 0x000fe200078e0a03 */
[----:B------:R-:W-:Y:S01]  /*57a0*/  ISETP.GE.AND P0, PT, R15, RZ, PT ;  /* 0x000000ff0f00720c */ /* 0x000fe20003f06270 */
[----:B------:R-:W-:Y:S01]  /*57b0*/  @!P1 IMAD.IADD R10, R10, 0x1, -R9 ;  /* 0x000000010a0a9824 */ /* 0x000fe200078e0a09 */
[----:B------:R-:W-:Y:S01]  /*57c0*/  ISETP.GT.U32.AND P1, PT, R9, R23, PT ;  /* 0x000000170900720c */ /* 0x000fe20003f24070 */
[----:B------:R-:W-:Y:S01]  /*57d0*/  IMAD.HI.U32 R15, R28, R22, RZ ;  /* 0x000000161c0f7227 */ /* 0x000fe200078e00ff */
[----:B------:R0:W-:Y:S01]  /*57e0*/  STL [R1+0x27c], R3 ;  /* 0x00027c0301007387 */ /* 0x0001e20000100800 */
[----:B------:R-:W-:-:S02]  /*57f0*/  IADD3 R12, R27, 0x9d, RZ ;  /* 0x0000009d1b0c7810 */ /* 0x000fc40007ffe0ff */
[--C-:B------:R-:W-:Y:S01]  /*5800*/  @!P3 IMAD.IADD R4, R4, 0x1, -R9.reuse ;  /* 0x000000010404b824 */ /* 0x100fe200078e0a09 */
[----:B------:R-:W-:Y:S01]  /*5810*/  ISETP.GE.AND P3, PT, R14, RZ, PT ;  /* 0x000000ff0e00720c */ /* 0x000fe20003f66270 */
[----:B------:R-:W-:Y:S01]  /*5820*/  @!P4 IMAD.IADD R2, R2, 0x1, -R9 ;  /* 0x000000010202c824 */ /* 0x000fe200078e0a09 */
[----:B------:R-:W-:Y:S01]  /*5830*/  ISETP.GE.AND P4, PT, R13, RZ, PT ;  /* 0x000000ff0d00720c */ /* 0x000fe20003f86270 */
[----:B------:R-:W-:Y:S01]  /*5840*/  IMAD.MOV R14, RZ, RZ, -R15 ;  /* 0x000000ffff0e7224 */ /* 0x000fe200078e0a0f */
[----:B------:R-:W-:Y:S01]  /*5850*/  IADD3 R13, R27, 0x9e, RZ ;  /* 0x0000009e1b0d7810 */ /* 0x000fe20007ffe0ff */
[----:B-1----:R-:W-:Y:S01]  /*5860*/  IMAD.MOV.U32 R5, RZ, RZ, R4 ;  /* 0x000000ffff057224 */ /* 0x002fe200078e0004 */
[----:B------:R-:W-:Y:S01]  /*5870*/  IABS R16, R12 ;  /* 0x0000000c00107213 */ /* 0x000fe20000000000 */
[----:B0-----:R-:W-:Y:S01]  /*5880*/  IMAD.MOV.U32 R3, RZ, RZ, R2 ;  /* 0x000000ffff037224 */ /* 0x001fe200078e0002 */
[----:B------:R-:W-:Y:S01]  /*5890*/  IABS R4, R19 ;  /* 0x0000001300047213 */ /* 0x000fe20000000000 */
[----:B------:R-:W-:Y:S01]  /*58a0*/  IMAD R22, R9, R14, R22 ;  /* 0x0000000e09167224 */ /* 0x000fe200078e0216 */
[----:B------:R-:W-:Y:S01]  /*58b0*/  IADD3 R14, R27, 0x9b, RZ ;  /* 0x0000009b1b0e7810 */ /* 0x000fe20007ffe0ff */
[----:B------:R-:W-:-:S03]  /*58c0*/  IMAD.HI.U32 R0, R28, R11, RZ ;  /* 0x0000000b1c007227 */ /* 0x000fc600078e00ff */
[----:B------:R-:W-:Y:S01]  /*58d0*/  IABS R18, R14 ;  /* 0x0000000e00127213 */ /* 0x000fe20000000000 */
[----:B------:R-:W-:Y:S01]  /*58e0*/  @!P2 IMAD.MOV R5, RZ, RZ, -R5 ;  /* 0x000000ffff05a224 */ /* 0x000fe200078e0a05 */
[----:B------:R-:W-:Y:S01]  /*58f0*/  ISETP.GT.U32.AND P2, PT, R9, R22, PT ;  /* 0x000000160900720c */ /* 0x000fe20003f44070 */
[----:B------:R-:W-:Y:S01]  /*5900*/  @!P5 IMAD.MOV R3, RZ, RZ, -R3 ;  /* 0x000000ffff03d224 */ /* 0x000fe200078e0a03 */
[----:B------:R-:W-:Y:S01]  /*5910*/  ISETP.GE.AND P5, PT, R13, RZ, PT ;  /* 0x000000ff0d00720c */ /* 0x000fe20003fa6270 */
[----:B------:R-:W-:Y:S01]  /*5920*/  @!P1 IMAD.IADD R23, R23, 0x1, -R9 ;  /* 0x0000000117179824 */ /* 0x000fe200078e0a09 */
[----:B------:R-:W-:Y:S01]  /*5930*/  IABS R13, R13 ;  /* 0x0000000d000d7213 */ /* 0x000fe20000000000 */
[----:B------:R-:W-:Y:S01]  /*5940*/  IMAD.MOV R0, RZ, RZ, -R0 ;  /* 0x000000ffff007224 */ /* 0x000fe200078e0a00 */
[----:B------:R-:W-:Y:S01]  /*5950*/  STL [R1+0x280], R5 ;  /* 0x0002800501007387 */ /* 0x000fe20000100800 */
[----:B------:R-:W-:Y:S01]  /*5960*/  IMAD.HI.U32 R17, R28, R4, RZ ;  /* 0x000000041c117227 */ /* 0x000fe200078e00ff */
[----:B------:R-:W-:-:S02]  /*5970*/  ISETP.GT.U32.AND P1, PT, R9, R23, PT ;  /* 0x000000170900720c */ /* 0x000fc40003f24070 */
[----:B------:R0:W-:Y:S01]  /*5980*/  STL [R1+0x284], R3 ;  /* 0x0002840301007387 */ /* 0x0001e20000100800 */
[----:B------:R-:W-:Y:S02]  /*5990*/  IMAD R0, R9, R0, R11 ;  /* 0x0000000009007224 */ /* 0x000fe400078e020b */
[----:B------:R-:W-:-:S04]  /*59a0*/  IMAD.HI.U32 R15, R28, R13, RZ ;  /* 0x0000000d1c0f7227 */ /* 0x000fc800078e00ff */
[----:B------:R-:W-:Y:S02]  /*59b0*/  IMAD.MOV R15, RZ, RZ, -R15 ;  /* 0x000000ffff0f7224 */ /* 0x000fe400078e0a0f */
[----:B------:R-:W-:-:S04]  /*59c0*/  IMAD.HI.U32 R11, R28, R16, RZ ;  /* 0x000000101c0b7227 */ /* 0x000fc800078e00ff */
[----:B0-----:R-:W-:Y:S02]  /*59d0*/  IMAD.MOV.U32 R3, RZ, RZ, R10 ;  /* 0x000000ffff037224 */ /* 0x001fe400078e000a */
[----:B------:R-:W-:Y:S02]  /*59e0*/  @!P2 IMAD.IADD R22, R22, 0x1, -R9 ;  /* 0x000000011616a824 */ /* 0x000fe400078e0a09 */
[----:B------:R-:W-:Y:S01]  /*59f0*/  @!P6 IMAD.MOV R3, RZ, RZ, -R3 ;  /* 0x000000ffff03e224 */ /* 0x000fe200078e0a03 */
[C---:B------:R-:W-:Y:S01]  /*5a00*/  ISETP.GT.U32.AND P6, PT, R9.reuse, R0, PT ;  /* 0x000000000900720c */ /* 0x040fe20003fc4070 */
[C---:B------:R-:W-:Y:S01]  /*5a10*/  IMAD R13, R9.reuse, R15, R13 ;  /* 0x0000000f090d7224 */ /* 0x040fe200078e020d */
[----:B------:R-:W-:Y:S01]  /*5a20*/  ISETP.GT.U32.AND P2, PT, R9, R22, PT ;  /* 0x000000160900720c */ /* 0x000fe20003f44070 */
[----:B------:R-:W-:Y:S01]  /*5a30*/  IMAD.MOV R11, RZ, RZ, -R11 ;  /* 0x000000ffff0b7224 */ /* 0x000fe200078e0a0b */
[----:B------:R-:W-:Y:S01]  /*5a40*/  IADD3 R15, R27, 0x9a, RZ ;  /* 0x0000009a1b0f7810 */ /* 0x000fe20007ffe0ff */
[----:B------:R-:W-:Y:S01]  /*5a50*/  @!P1 IMAD.IADD R23, R23, 0x1, -R9 ;  /* 0x0000000117179824 */ /* 0x000fe200078e0a09 */
[C---:B------:R-:W-:Y:S01]  /*5a60*/  ISETP.GT.U32.AND P1, PT, R9.reuse, R13, PT ;  /* 0x0000000d0900720c */ /* 0x040fe20003f24070 */
[----:B------:R-:W-:Y:S01]  /*5a70*/  IMAD R16, R9, R11, R16 ;  /* 0x0000000b09107224 */ /* 0x000fe200078e0210 */
[----:B------:R0:W-:Y:S01]  /*5a80*/  STL [R1+0x278], R3 ;  /* 0x0002780301007387 */ /* 0x0001e20000100800 */
[----:B------:R-:W-:Y:S01]  /*5a90*/  IMAD.MOV R10, RZ, RZ, -R17 ;  /* 0x000000ffff0a7224 */ /* 0x000fe200078e0a11 */
[----:B------:R-:W-:Y:S01]  /*5aa0*/  IABS R11, R15 ;  /* 0x0000000f000b7213 */ /* 0x000fe20000000000 */
[----:B------:R-:W-:Y:S01]  /*5ab0*/  IMAD.HI.U32 R2, R28, R18, RZ ;  /* 0x000000121c027227 */ /* 0x000fe200078e00ff */
[----:B------:R-:W-:-:S03]  /*5ac0*/  IADD3 R17, R27, 0x97, RZ ;  /* 0x000000971b117810 */ /* 0x000fc60007ffe0ff */
[--C-:B------:R-:W-:Y:S01]  /*5ad0*/  @!P6 IMAD.IADD R0, R0, 0x1, -R9.reuse ;  /* 0x000000010000e824 */ /* 0x100fe200078e0a09 */
[----:B------:R-:W-:Y:S01]  /*5ae0*/  ISETP.GT.U32.AND P6, PT, R9, R16, PT ;  /* 0x000000100900720c */ /* 0x000fe20003fc4070 */
[--C-:B------:R-:W-:Y:S01]  /*5af0*/  @!P2 IMAD.IADD R22, R22, 0x1, -R9.reuse ;  /* 0x000000011616a824 */ /* 0x100fe200078e0a09 */
[----:B------:R-:W-:Y:S01]  /*5b00*/  ISETP.GE.AND P2, PT, R12, RZ, PT ;  /* 0x000000ff0c00720c */ /* 0x000fe20003f46270 */
[----:B------:R-:W-:Y:S01]  /*5b10*/  @!P1 IMAD.IADD R13, R13, 0x1, -R9 ;  /* 0x000000010d0d9824 */ /* 0x000fe200078e0a09 */
[C---:B------:R-:W-:Y:S01]  /*5b20*/  ISETP.GT.U32.AND P1, PT, R9.reuse, R0, PT ;  /* 0x000000000900720c */ /* 0x040fe20003f24070 */
[----:B------:R-:W-:Y:S01]  /*5b30*/  IMAD R4, R9, R10, R4 ;  /* 0x0000000a09047224 */ /* 0x000fe200078e0204 */
[C---:B------:R-:W-:Y:S01]  /*5b40*/  IADD3 R10, R27.reuse, 0x99, RZ ;  /* 0x000000991b0a7810 */ /* 0x040fe20007ffe0ff */
[----:B0-----:R-:W-:Y:S01]  /*5b50*/  IMAD.MOV.U32 R3, RZ, RZ, R22 ;  /* 0x000000ffff037224 */ /* 0x001fe200078e0016 */
[----:B------:R-:W-:Y:S01]  /*5b60*/  IADD3 R12, R27, 0x98, RZ ;  /* 0x000000981b0c7810 */ /* 0x000fe20007ffe0ff */
[----:B------:R-:W-:Y:S01]  /*5b70*/  IMAD.MOV R2, RZ, RZ, -R2 ;  /* 0x000000ffff027224 */ /* 0x000fe200078e0a02 */
[----:B------:R-:W-:Y:S01]  /*5b80*/  IABS R20, R10 ;  /* 0x0000000a00147213 */ /* 0x000fe20000000000 */
[----:B------:R-:W-:Y:S01]  /*5b90*/  @!P0 IMAD.MOV R3, RZ, RZ, -R3 ;  /* 0x000000ffff038224 */ /* 0x000fe200078e0a03 */
[C---:B------:R-:W-:Y:S01]  /*5ba0*/  ISETP.GT.U32.AND P0, PT, R9.reuse, R13, PT ;  /* 0x0000000d0900720c */ /* 0x040fe20003f04070 */
[----:B------:R-:W-:Y:S01]  /*5bb0*/  @!P6 IMAD.IADD R16, R16, 0x1, -R9 ;  /* 0x000000011010e824 */ /* 0x000fe200078e0a09 */
[----:B------:R-:W-:Y:S01]  /*5bc0*/  IABS R21, R12 ;  /* 0x0000000c00157213 */ /* 0x000fe20000000000 */
[C---:B------:R-:W-:Y:S01]  /*5bd0*/  IMAD R18, R9.reuse, R2, R18 ;  /* 0x0000000209127224 */ /* 0x040fe200078e0212 */
[----:B------:R0:W-:Y:S01]  /*5be0*/  STL [R1+0x268], R3 ;  /* 0x0002680301007387 */ /* 0x0001e20000100800 */
[----:B------:R-:W-:Y:S01]  /*5bf0*/  IMAD.HI.U32 R24, R28, R11, RZ ;  /* 0x0000000b1c187227 */ /* 0x000fe200078e00ff */
[----:B------:R-:W-:-:S02]  /*5c00*/  ISETP.GT.U32.AND P6, PT, R9, R16, PT ;  /* 0x000000100900720c */ /* 0x000fc40003fc4070 */
[----:B------:R-:W-:Y:S01]  /*5c10*/  IABS R2, R17 ;  /* 0x0000001100027213 */ /* 0x000fe20000000000 */
[----:B------:R-:W-:-:S04]  /*5c20*/  IMAD.HI.U32 R22, R28, R20, RZ ;  /* 0x000000141c167227 */ /* 0x000fc800078e00ff */
[----:B------:R-:W-:Y:S02]  /*5c30*/  IMAD.MOV R24, RZ, RZ, -R24 ;  /* 0x000000ffff187224 */ /* 0x000fe400078e0a18 */
[----:B0-----:R-:W-:Y:S02]  /*5c40*/  IMAD.MOV.U32 R3, RZ, RZ, R23 ;  /* 0x000000ffff037224 */ /* 0x001fe400078e0017 */
[----:B------:R-:W-:Y:S01]  /*5c50*/  @!P1 IMAD.IADD R0, R0, 0x1, -R9 ;  /* 0x0000000100009824 */ /* 0x000fe200078e0a09 */
[C---:B------:R-:W-:Y:S01]  /*5c60*/  ISETP.GT.U32.AND P1, PT, R9.reuse, R18, PT ;  /* 0x000000120900720c */ /* 0x040fe20003f24070 */
[----:B------:R-:W-:Y:S02]  /*5c70*/  IMAD.MOV R22, RZ, RZ, -R22 ;  /* 0x000000ffff167224 */ /* 0x000fe400078e0a16 */
[----:B------:R-:W-:Y:S01]  /*5c80*/  @!P3 IMAD.MOV R3, RZ, RZ, -R3 ;  /* 0x000000ffff03b224 */ /* 0x000fe200078e0a03 */
[C---:B------:R-:W-:Y:S01]  /*5c90*/  ISETP.GT.U32.AND P3, PT, R9.reuse, R4, PT ;  /* 0x000000040900720c */ /* 0x040fe20003f64070 */
[----:B------:R-:W-:-:S02]  /*5ca0*/  IMAD R11, R9, R24, R11 ;  /* 0x00000018090b7224 */ /* 0x000fc400078e020b */
[----:B------:R-:W-:Y:S01]  /*5cb0*/  IMAD R20, R9, R22, R20 ;  /* 0x0000001609147224 */ /* 0x000fe200078e0214 */
[----:B------:R0:W-:Y:S01]  /*5cc0*/  STL [R1+0x264], R3 ;  /* 0x0002640301007387 */ /* 0x0001e20000100800 */
[--C-:B------:R-:W-:Y:S01]  /*5cd0*/  @!P0 IMAD.IADD R13, R13, 0x1, -R9.reuse ;  /* 0x000000010d0d8824 */ /* 0x100fe200078e0a09 */
[C---:B------:R-:W-:Y:S01]  /*5ce0*/  ISETP.GT.U32.AND P0, PT, R9.reuse, R11, PT ;  /* 0x0000000b0900720c */ /* 0x040fe20003f04070 */
[--C-:B------:R-:W-:Y:S01]  /*5cf0*/  @!P6 IMAD.IADD R16, R16, 0x1, -R9.reuse ;  /* 0x000000011010e824 */ /* 0x100fe200078e0a09 */
[----:B------:R-:W-:Y:S01]  /*5d00*/  ISETP.GT.U32.AND P6, PT, R9, R20, PT ;  /* 0x000000140900720c */ /* 0x000fe20003fc4070 */
[----:B------:R-:W-:Y:S02]  /*5d10*/  IMAD.MOV.U32 R5, RZ, RZ, R0 ;  /* 0x000000ffff057224 */ /* 0x000fe400078e0000 */
[----:B------:R-:W-:Y:S01]  /*5d20*/  @!P1 IMAD.IADD R18, R18, 0x1, -R9 ;  /* 0x0000000112129824 */ /* 0x000fe200078e0a09 */
[----:B------:R-:W-:Y:S01]  /*5d30*/  ISETP.GE.AND P1, PT, R14, RZ, PT ;  /* 0x000000ff0e00720c */ /* 0x000fe20003f26270 */
[----:B------:R-:W-:Y:S01]  /*5d40*/  IMAD.HI.U32 R23, R28, R21, RZ ;  /* 0x000000151c177227 */ /* 0x000fe200078e00ff */
[----:B------:R-:W-:-:S03]  /*5d50*/  IADD3 R14, R27, 0x95, RZ ;  /* 0x000000951b0e7810 */ /* 0x000fc60007ffe0ff */
[----:B0-----:R-:W-:Y:S01]  /*5d60*/  IMAD.MOV.U32 R3, RZ, RZ, R13 ;  /* 0x000000ffff037224 */ /* 0x001fe200078e000d */
[----:B------:R-:W-:Y:S01]  /*5d70*/  IABS R0, R14 ;  /* 0x0000000e00007213 */ /* 0x000fe20000000000 */
[----:B------:R-:W-:Y:S01]  /*5d80*/  @!P4 IMAD.MOV R5, RZ, RZ, -R5 ;  /* 0x000000ffff05c224 */ /* 0x000fe200078e0a05 */
[----:B------:R-:W-:Y:S01]  /*5d90*/  ISETP.GT.U32.AND P4, PT, R9, R18, PT ;  /* 0x000000120900720c */ /* 0x000fe20003f84070 */
[----:B------:R-:W-:Y:S01]  /*5da0*/  @!P3 IMAD.IADD R4, R4, 0x1, -R9 ;  /* 0x000000010404b824 */ /* 0x000fe200078e0a09 */
[----:B------:R-:W-:Y:S01]  /*5db0*/  ISETP.GE.AND P3, PT, R19, RZ, PT ;  /* 0x000000ff1300720c */ /* 0x000fe20003f66270 */
[----:B------:R-:W-:Y:S01]  /*5dc0*/  @!P5 IMAD.MOV R3, RZ, RZ, -R3 ;  /* 0x000000ffff03d224 */ /* 0x000fe200078e0a03 */
[----:B------:R-:W-:Y:S01]  /*5dd0*/  STL [R1+0x260], R5 ;  /* 0x0002600501007387 */ /* 0x000fe20000100800 */
[----:B------:R-:W-:Y:S01]  /*5de0*/  IMAD.HI.U32 R24, R28, R2, RZ ;  /* 0x000000021c187227 */ /* 0x000fe200078e00ff */
[----:B------:R-:W-:Y:S02]  /*5df0*/  IADD3 R19, R27, 0x96, RZ ;  /* 0x000000961b137810 */ /* 0x000fe40007ffe0ff */
[----:B------:R0:W-:Y:S01]  /*5e00*/  STL [R1+0x25c], R3 ;  /* 0x00025c0301007387 */ /* 0x0001e20000100800 */
[----:B------:R-:W-:Y:S01]  /*5e10*/  IMAD.MOV R23, RZ, RZ, -R23 ;  /* 0x000000ffff177224 */ /* 0x000fe200078e0a17 */
[----:B------:R-:W-:Y:S01]  /*5e20*/  IABS R13, R19 ;  /* 0x00000013000d7213 */ /* 0x000fe20000000000 */
[--C-:B------:R-:W-:Y:S01]  /*5e30*/  @!P0 IMAD.IADD R11, R11, 0x1, -R9.reuse ;  /* 0x000000010b0b8824 */ /* 0x100fe200078e0a09 */
[----:B------:R-:W-:Y:S01]  /*5e40*/  ISETP.GT.U32.AND P0, PT, R9, R4, PT ;  /* 0x000000040900720c */ /* 0x000fe20003f04070 */
[----:B------:R-:W-:-:S02]  /*5e50*/  @!P6 IMAD.IADD R20, R20, 0x1, -R9 ;  /* 0x000000011414e824 */ /* 0x000fc400078e0a09 */
[----:B------:R-:W-:Y:S01]  /*5e60*/  IMAD.MOV R24, RZ, RZ, -R24 ;  /* 0x000000ffff187224 */ /* 0x000fe200078e0a18 */
[C---:B------:R-:W-:Y:S01]  /*5e70*/  ISETP.GT.U32.AND P6, PT, R9.reuse, R11, PT ;  /* 0x0000000b0900720c */ /* 0x040fe20003fc4070 */
[C---:B------:R-:W-:Y:S01]  /*5e80*/  IMAD R21, R9.reuse, R23, R21 ;  /* 0x0000001709157224 */ /* 0x040fe200078e0215 */
[C---:B------:R-:W-:Y:S01]  /*5e90*/  ISETP.GT.U32.AND P5, PT, R9.reuse, R20, PT ;  /* 0x000000140900720c */ /* 0x040fe20003fa4070 */
[----:B0-----:R-:W-:Y:S02]  /*5ea0*/  IMAD.MOV.U32 R3, RZ, RZ, R16 ;  /* 0x000000ffff037224 */ /* 0x001fe400078e0010 */
[C---:B------:R-:W-:Y:S02]  /*5eb0*/  IMAD R2, R9.reuse, R24, R2 ;  /* 0x0000001809027224 */ /* 0x040fe400078e0202 */
[----:B------:R-:W-:Y:S01]  /*5ec0*/  @!P2 IMAD.MOV R3, RZ, RZ, -R3 ;  /* 0x000000ffff03a224 */ /* 0x000fe200078e0a03 */
[C---:B------:R-:W-:Y:S01]  /*5ed0*/  ISETP.GT.U32.AND P2, PT, R9.reuse, R21, PT ;  /* 0x000000150900720c */ /* 0x040fe20003f44070 */
[--C-:B------:R-:W-:Y:S01]  /*5ee0*/  @!P4 IMAD.IADD R18, R18, 0x1, -R9.reuse ;  /* 0x000000011212c824 */ /* 0x100fe200078e0a09 */
[----:B------:R-:W-:Y:S01]  /*5ef0*/  ISETP.GT.U32.AND P4, PT, R9, R2, PT ;  /* 0x000000020900720c */ /* 0x000fe20003f84070 */
[----:B------:R-:W-:Y:S01]  /*5f00*/  @!P0 IMAD.IADD R4, R4, 0x1, -R9 ;  /* 0x0000000104048824 */ /* 0x000fe200078e0a09 */
[----:B------:R-:W-:Y:S01]  /*5f10*/  ISETP.GE.AND P0, PT, R15, RZ, PT ;  /* 0x000000ff0f00720c */ /* 0x000fe20003f06270 */
[----:B------:R-:W-:Y:S01]  /*5f20*/  IMAD.HI.U32 R15, R28, R13, RZ ;  /* 0x0000000d1c0f7227 */ /* 0x000fe200078e00ff */
[----:B------:R0:W-:Y:S03]  /*5f30*/  STL [R1+0x258], R3 ;  /* 0x0002580301007387 */ /* 0x0001e60000100800 */
[----:B------:R-:W-:-:S02]  /*5f40*/  IMAD.MOV.U32 R5, RZ, RZ, R4 ;  /* 0x000000ffff057224 */ /* 0x000fc400078e0004 */
[--C-:B------:R-:W-:Y:S01]  /*5f50*/  @!P6 IMAD.IADD R11, R11, 0x1, -R9.reuse ;  /* 0x000000010b0be824 */ /* 0x100fe200078e0a09 */
[----:B------:R-:W-:Y:S01]  /*5f60*/  ISETP.GE.AND P6, PT, R10, RZ, PT ;  /* 0x000000ff0a00720c */ /* 0x000fe20003fc6270 */
[--C-:B------:R-:W-:Y:S01]  /*5f70*/  @!P5 IMAD.IADD R20, R20, 0x1, -R9.reuse ;  /* 0x000000011414d824 */ /* 0x100fe200078e0a09 */
[----:B------:R-:W-:Y:S01]  /*5f80*/  ISETP.GE.AND P5, PT, R12, RZ, PT ;  /* 0x000000ff0c00720c */ /* 0x000fe20003fa6270 */
[----:B------:R-:W-:Y:S01]  /*5f90*/  @!P2 IMAD.IADD R21, R21, 0x1, -R9 ;  /* 0x000000011515a824 */ /* 0x000fe200078e0a09 */
[----:B------:R-:W-:Y:S01]  /*5fa0*/  ISETP.GE.AND P2, PT, R17, RZ, PT ;  /* 0x000000ff1100720c */ /* 0x000fe20003f46270 */
[----:B0-----:R-:W-:Y:S01]  /*5fb0*/  IMAD.MOV.U32 R3, RZ, RZ, R18 ;  /* 0x000000ffff037224 */ /* 0x001fe200078e0012 */
[----:B------:R-:W-:Y:S01]  /*5fc0*/  IADD3 R18, R27, 0x8d, RZ ;  /* 0x0000008d1b127810 */ /* 0x000fe20007ffe0ff */
[----:B------:R-:W-:-:S03]  /*5fd0*/  IMAD.HI.U32 R10, R28, R0, RZ ;  /* 0x000000001c0a7227 */ /* 0x000fc600078e00ff */
[----:B------:R-:W-:Y:S01]  /*5fe0*/  IABS R17, R18 ;  /* 0x0000001200117213 */ /* 0x000fe20000000000 */
[----:B------:R-:W-:Y:S01]  /*5ff0*/  IMAD.MOV R12, RZ, RZ, -R15 ;  /* 0x000000ffff0c7224 */ /* 0x000fe200078e0a0f */
[----:B------:R-:W-:Y:S01]  /*6000*/  IADD3 R15, R27, 0x92, RZ ;  /* 0x000000921b0f7810 */ /* 0x000fe20007ffe0ff */
[----:B------:R-:W-:Y:S01]  /*6010*/  @!P3 IMAD.MOV R5, RZ, RZ, -R5 ;  /* 0x000000ffff05b224 */ /* 0x000fe200078e0a05 */
[----:B------:R-:W-:Y:S01]  /*6020*/  ISETP.GE.AND P3, PT, R19, RZ, PT ;  /* 0x000000ff1300720c */ /* 0x000fe20003f66270 */
[----:B------:R-:W-:Y:S02]  /*6030*/  @!P1 IMAD.MOV R3, RZ, RZ, -R3 ;  /* 0x000000ffff039224 */ /* 0x000fe400078e0a03 */
[----:B------:R-:W-:Y:S01]  /*6040*/  @!P4 IMAD.IADD R2, R2, 0x1, -R9 ;  /* 0x000000010202c824 */ /* 0x000fe200078e0a09 */
[C---:B------:R-:W-:Y:S01]  /*6050*/  ISETP.GT.U32.AND P4, PT, R9.reuse, R21, PT ;  /* 0x000000150900720c */ /* 0x040fe20003f84070 */
[----:B------:R-:W-:Y:S01]  /*6060*/  IMAD.MOV R10, RZ, RZ, -R10 ;  /* 0x000000ffff0a7224 */ /* 0x000fe200078e0a0a */
[----:B------:R-:W-:Y:S01]  /*6070*/  STL [R1+0x254], R5 ;  /* 0x0002540501007387 */ /* 0x000fe20000100800 */
[C---:B------:R-:W-:Y:S01]  /*6080*/  IMAD R12, R9.reuse, R12, R13 ;  /* 0x0000000c090c7224 */ /* 0x040fe200078e020d */
[C---:B------:R-:W-:Y:S01]  /*6090*/  ISETP.GT.U32.AND P1, PT, R9.reuse, R2, PT ;  /* 0x000000020900720c */ /* 0x040fe20003f24070 */
[----:B------:R-:W-:Y:S01]  /*60a0*/  IMAD.MOV.U32 R4, RZ, RZ, R11 ;  /* 0x000000ffff047224 */ /* 0x000fe200078e000b */
[----:B------:R0:W-:Y:S01]  /*60b0*/  STL [R1+0x250], R3 ;  /* 0x0002500301007387 */ /* 0x0001e20000100800 */
[----:B------:R-:W-:Y:S01]  /*60c0*/  IMAD R10, R9, R10, R0 ;  /* 0x0000000a090a7224 */ /* 0x000fe200078e0200 */
[----:B------:R-:W-:Y:S01]  /*60d0*/  IADD3 R0, R27, 0x93, RZ ;  /* 0x000000931b007810 */ /* 0x000fe20007ffe0ff */
[----:B------:R-:W-:Y:S01]  /*60e0*/  @!P0 IMAD.MOV R4, RZ, RZ, -R4 ;  /* 0x000000ffff048224 */ /* 0x000fe200078e0a04 */
[----:B------:R-:W-:-:S02]  /*60f0*/  ISETP.GT.U32.AND P0, PT, R9, R12, PT ;  /* 0x0000000c0900720c */ /* 0x000fc40003f04070 */
[----:B------:R-:W-:Y:S01]  /*6100*/  IABS R11, R0 ;  /* 0x00000000000b7213 */ /* 0x000fe20000000000 */
[--C-:B------:R-:W-:Y:S01]  /*6110*/  @!P4 IMAD.IADD R21, R21, 0x1, -R9.reuse ;  /* 0x000000011515c824 */ /* 0x100fe200078e0a09 */
[----:B------:R1:W-:Y:S01]  /*6120*/  STL [R1+0x24c], R4 ;  /* 0x00024c0401007387 */ /* 0x0003e20000100800 */
[----:B------:R-:W-:Y:S01]  /*6130*/  ISETP.GE.AND P4, PT, R14, RZ, PT ;  /* 0x000000ff0e00720c */ /* 0x000fe20003f86270 */
[----:B0-----:R-:W-:Y:S01]  /*6140*/  IMAD.MOV.U32 R3, RZ, RZ, R20 ;  /* 0x000000ffff037224 */ /* 0x001fe200078e0014 */
[----:B------:R-:W-:Y:S01]  /*6150*/  IADD3 R14, R27, 0x90, RZ ;  /* 0x000000901b0e7810 */ /* 0x000fe20007ffe0ff */
[----:B------:R-:W-:Y:S02]  /*6160*/  @!P1 IMAD.IADD R2, R2, 0x1, -R9 ;  /* 0x0000000102029824 */ /* 0x000fe400078e0a09 */
[----:B------:R-:W-:Y:S01]  /*6170*/  @!P6 IMAD.MOV R3, RZ, RZ, -R3 ;  /* 0x000000ffff03e224 */ /* 0x000fe200078e0a03 */
[----:B------:R-:W-:Y:S02]  /*6180*/  ISETP.GT.U32.AND P6, PT, R9, R10, PT ;  /* 0x0000000a0900720c */ /* 0x000fe40003fc4070 */
[----:B------:R-:W-:Y:S01]  /*6190*/  @!P0 IMAD.IADD R12, R12, 0x1, -R9 ;  /* 0x000000010c0c8824 */ /* 0x000fe200078e0a09 */
[----:B-1----:R-:W-:Y:S01]  /*61a0*/  IADD3 R4, R27, 0x94, RZ ;  /* 0x000000941b047810 */ /* 0x002fe20007ffe0ff */
[----:B------:R0:W-:Y:S01]  /*61b0*/  STL [R1+0x230], R3 ;  /* 0x0002300301007387 */ /* 0x0001e20000100800 */
[----:B------:R-:W-:-:S02]  /*61c0*/  ISETP.GE.AND P0, PT, R0, RZ, PT ;  /* 0x000000ff0000720c */ /* 0x000fc40003f06270 */
[----:B------:R-:W-:Y:S02]  /*61d0*/  IABS R16, R4 ;  /* 0x0000000400107213 */ /* 0x000fe40000000000 */
[----:B------:R-:W-:Y:S01]  /*61e0*/  ISETP.GE.AND P1, PT, R4, RZ, PT ;  /* 0x000000ff0400720c */ /* 0x000fe20003f26270 */
[----:B------:R-:W-:Y:S02]  /*61f0*/  IMAD.MOV.U32 R4, RZ, RZ, R11 ;  /* 0x000000ffff047224 */ /* 0x000fe400078e000b */
[----:B------:R-:W-:-:S04]  /*6200*/  IMAD.HI.U32 R11, R28, R16, RZ ;  /* 0x000000101c0b7227 */ /* 0x000fc800078e00ff */
[----:B0-----:R-:W-:Y:S01]  /*6210*/  IMAD.MOV.U32 R3, RZ, RZ, R21 ;  /* 0x000000ffff037224 */ /* 0x001fe200078e0015 */
[----:B------:R-:W-:Y:S01]  /*6220*/  IADD3 R21, R27, 0x8e, RZ ;  /* 0x0000008e1b157810 */ /* 0x000fe20007ffe0ff */
[----:B------:R-:W-:Y:S01]  /*6230*/  @!P6 IMAD.IADD R10, R10, 0x1, -R9 ;  /* 0x000000010a0ae824 */ /* 0x000fe200078e0a09 */
[C---:B------:R-:W-:Y:S01]  /*6240*/  ISETP.GT.U32.AND P6, PT, R9.reuse, R12, PT ;  /* 0x0000000c0900720c */ /* 0x040fe20003fc4070 */
[----:B------:R-:W-:Y:S02]  /*6250*/  @!P5 IMAD.MOV R3, RZ, RZ, -R3 ;  /* 0x000000ffff03d224 */ /* 0x000fe400078e0a03 */
[----:B------:R-:W-:Y:S01]  /*6260*/  IMAD.HI.U32 R0, R28, R4, RZ ;  /* 0x000000041c007227 */ /* 0x000fe200078e00ff */
[----:B------:R-:W-:Y:S02]  /*6270*/  ISETP.GT.U32.AND P5, PT, R9, R10, PT ;  /* 0x0000000a0900720c */ /* 0x000fe40003fa4070 */
[----:B------:R0:W-:Y:S01]  /*6280*/  STL [R1+0x234], R3 ;  /* 0x0002340301007387 */ /* 0x0001e20000100800 */
[----:B------:R-:W-:-:S04]  /*6290*/  IMAD.MOV R0, RZ, RZ, -R0 ;  /* 0x000000ffff007224 */ /* 0x000fc800078e0a00 */
[----:B------:R-:W-:Y:S01]  /*62a0*/  IMAD R4, R9, R0, R4 ;  /* 0x0000000009047224 */ /* 0x000fe200078e0204 */
[----:B------:R-:W-:Y:S01]  /*62b0*/  IADD3 R0, R27, 0x8f, RZ ;  /* 0x0000008f1b007810 */ /* 0x000fe20007ffe0ff */
[----:B------:R-:W-:Y:S02]  /*62c0*/  @!P6 IMAD.IADD R12, R12, 0x1, -R9 ;  /* 0x000000010c0ce824 */ /* 0x000fe400078e0a09 */
[----:B0-----:R-:W-:Y:S01]  /*62d0*/  IMAD.MOV.U32 R3, RZ, RZ, R2 ;  /* 0x000000ffff037224 */ /* 0x001fe200078e0002 */
[----:B------:R-:W-:Y:S01]  /*62e0*/  IABS R13, R0 ;  /* 0x00000000000d7213 */ /* 0x000fe20000000000 */
[----:B------:R-:W-:Y:S02]  /*62f0*/  IMAD.MOV R2, RZ, RZ, -R11 ;  /* 0x000000ffff027224 */ /* 0x000fe400078e0a0b */
[----:B------:R-:W-:Y:S02]  /*6300*/  IMAD.MOV.U32 R5, RZ, RZ, R12 ;  /* 0x000000ffff057224 */ /* 0x000fe400078e000c */
[----:B------:R-:W-:Y:S01]  /*6310*/  IMAD R16, R9, R2, R16 ;  /* 0x0000000209107224 */ /* 0x000fe200078e0210 */
[----:B------:R-:W-:Y:S01]  /*6320*/  IADD3 R2, R27, 0x91, RZ ;  /* 0x000000911b027810 */ /* 0x000fe20007ffe0ff */
[----:B------:R-:W-:Y:S01]  /*6330*/  @!P3 IMAD.MOV R5, RZ, RZ, -R5 ;  /* 0x000000ffff05b224 */ /* 0x000fe200078e0a05 */
[C---:B------:R-:W-:Y:S01]  /*6340*/  ISETP.GT.U32.AND P3, PT, R9.reuse, R4, PT ;  /* 0x000000040900720c */ /* 0x040fe20003f64070 */
[----:B------:R-:W-:Y:S01]  /*6350*/  @!P2 IMAD.MOV R3, RZ, RZ, -R3 ;  /* 0x000000ffff03a224 */ /* 0x000fe200078e0a03 */
[----:B------:R-:W-:Y:S01]  /*6360*/  ISETP.GT.U32.AND P6, PT, R9, R16, PT ;  /* 0x000000100900720c */ /* 0x000fe20003fc4070 */
[----:B------:R-:W-:Y:S01]  /*6370*/  @!P5 IMAD.IADD R10, R10, 0x1, -R9 ;  /* 0x000000010a0ad824 */ /* 0x000fe200078e0a09 */
[----:B------:R-:W-:-:S02]  /*6380*/  ISETP.GE.AND P2, PT, R15, RZ, PT ;  /* 0x000000ff0f00720c */ /* 0x000fc40003f46270 */
[----:B------:R-:W-:Y:S01]  /*6390*/  IABS R15, R15 ;  /* 0x0000000f000f7213 */ /* 0x000fe20000000000 */
[----:B------:R0:W-:Y:S01]  /*63a0*/  STL [R1+0x238], R3 ;  /* 0x0002380301007387 */ /* 0x0001e20000100800 */
[----:B------:R-:W-:Y:S02]  /*63b0*/  ISETP.GE.AND P5, PT, R2, RZ, PT ;  /* 0x000000ff0200720c */ /* 0x000fe40003fa6270 */
[----:B------:R-:W-:Y:S01]  /*63c0*/  IABS R2, R2 ;  /* 0x0000000200027213 */ /* 0x000fe20000000000 */
[----:B------:R-:W-:Y:S01]  /*63d0*/  IMAD.HI.U32 R11, R28, R15, RZ ;  /* 0x0000000f1c0b7227 */ /* 0x000fe200078e00ff */
[----:B------:R-:W-:Y:S03]  /*63e0*/  STL [R1+0x23c], R5 ;  /* 0x00023c0501007387 */ /* 0x000fe60000100800 */
[----:B------:R-:W-:Y:S02]  /*63f0*/  @!P6 IMAD.IADD R16, R16, 0x1, -R9 ;  /* 0x000000011010e824 */ /* 0x000fe400078e0a09 */
[----:B0-----:R-:W-:-:S02]  /*6400*/  IMAD.MOV.U32 R3, RZ, RZ, R10 ;  /* 0x000000ffff037224 */ /* 0x001fc400078e000a */
[----:B------:R-:W-:Y:S01]  /*6410*/  IMAD.MOV R11, RZ, RZ, -R11 ;  /* 0x000000ffff0b7224 */ /* 0x000fe200078e0a0b */
[C---:B------:R-:W-:Y:S01]  /*6420*/  ISETP.GT.U32.AND P6, PT, R9.reuse, R16, PT ;  /* 0x000000100900720c */ /* 0x040fe20003fc4070 */
[----:B------:R-:W-:Y:S01]  /*6430*/  @!P4 IMAD.MOV R3, RZ, RZ, -R3 ;  /* 0x000000ffff03c224 */ /* 0x000fe200078e0a03 */
[----:B------:R-:W-:Y:S01]  /*6440*/  ISETP.GE.AND P4, PT, R14, RZ, PT ;  /* 0x000000ff0e00720c */ /* 0x000fe20003f86270 */
[----:B------:R-:W-:Y:S01]  /*6450*/  @!P3 IMAD.IADD R4, R4, 0x1, -R9 ;  /* 0x000000010404b824 */ /* 0x000fe200078e0a09 */
[----:B------:R-:W-:Y:S01]  /*6460*/  IABS R14, R14 ;  /* 0x0000000e000e7213 */ /* 0x000fe20000000000 */
[C---:B------:R-:W-:Y:S01]  /*6470*/  IMAD R15, R9.reuse, R11, R15 ;  /* 0x0000000b090f7224 */ /* 0x040fe200078e020f */
[----:B------:R0:W-:Y:S01]  /*6480*/  STL [R1+0x248], R3 ;  /* 0x0002480301007387 */ /* 0x0001e20000100800 */
[----:B------:R-:W-:Y:S01]  /*6490*/  IMAD.MOV.U32 R12, RZ, RZ, R2 ;  /* 0x000000ffff0c7224 */ /* 0x000fe200078e0002 */
[----:B------:R-:W-:Y:S01]  /*64a0*/  ISETP.GT.U32.AND P3, PT, R9, R4, PT ;  /* 0x000000040900720c */ /* 0x000fe20003f64070 */
[----:B------:R-:W-:-:S04]  /*64b0*/  IMAD.HI.U32 R10, R28, R14, RZ ;  /* 0x0000000e1c0a7227 */ /* 0x000fc800078e00ff */
[----:B------:R-:W-:Y:S01]  /*64c0*/  @!P6 IMAD.IADD R16, R16, 0x1, -R9 ;  /* 0x000000011010e824 */ /* 0x000fe200078e0a09 */
[----:B------:R-:W-:Y:S01]  /*64d0*/  ISETP.GT.U32.AND P6, PT, R9, R15, PT ;  /* 0x0000000f0900720c */ /* 0x000fe20003fc4070 */
[----:B------:R-:W-:-:S04]  /*64e0*/  IMAD.HI.U32 R2, R28, R12, RZ ;  /* 0x0000000c1c027227 */ /* 0x000fc800078e00ff */
[----:B------:R-:W-:-:S04]  /*64f0*/  IMAD.HI.U32 R11, R28, R13, RZ ;  /* 0x0000000d1c0b7227 */ /* 0x000fc800078e00ff */
[----:B------:R-:W-:Y:S02]  /*6500*/  IMAD.MOV R10, RZ, RZ, -R10 ;  /* 0x000000ffff0a7224 */ /* 0x000fe400078e0a0a */
[----:B------:R-:W-:Y:S02]  /*6510*/  IMAD.MOV R2, RZ, RZ, -R2 ;  /* 0x000000ffff027224 */ /* 0x000fe400078e0a02 */
[----:B------:R-:W-:Y:S02]  /*6520*/  IMAD.MOV R11, RZ, RZ, -R11 ;  /* 0x000000ffff0b7224 */ /* 0x000fe400078e0a0b */
[C---:B------:R-:W-:Y:S02]  /*6530*/  IMAD R14, R9.reuse, R10, R14 ;  /* 0x0000000a090e7224 */ /* 0x040fe400078e020e */
[----:B------:R-:W-:Y:S01]  /*6540*/  IMAD R12, R9, R2, R12 ;  /* 0x00000002090c7224 */ /* 0x000fe200078e020c */
[----:B------:R-:W-:Y:S01]  /*6550*/  IABS R2, R21 ;  /* 0x0000001500027213 */ /* 0x000fe20000000000 */
[----:B0-----:R-:W-:-:S02]  /*6560*/  IMAD.MOV.U32 R3, RZ, RZ, R16 ;  /* 0x000000ffff037224 */ /* 0x001fc400078e0010 */
[----:B------:R-:W-:Y:S01]  /*6570*/  IMAD R13, R9, R11, R13 ;  /* 0x0000000b090d7224 */ /* 0x000fe200078e020d */
[----:B------:R-:W-:Y:S01]  /*6580*/  IADD3 R11, R27, 0x8c, RZ ;  /* 0x0000008c1b0b7810 */ /* 0x000fe20007ffe0ff */
[----:B------:R-:W-:Y:S01]  /*6590*/  @!P3 IMAD.IADD R4, R4, 0x1, -R9 ;  /* 0x000000010404b824 */ /* 0x000fe200078e0a09 */
[C---:B------:R-:W-:Y:S01]  /*65a0*/  ISETP.GT.U32.AND P3, PT, R9.reuse, R14, PT ;  /* 0x0000000e0900720c */ /* 0x040fe20003f64070 */
[----:B------:R-:W-:Y:S01]  /*65b0*/  @!P1 IMAD.MOV R3, RZ, RZ, -R3 ;  /* 0x000000ffff039224 */ /* 0x000fe200078e0a03 */
[----:B------:R-:W-:Y:S01]  /*65c0*/  ISETP.GT.U32.AND P1, PT, R9, R12, PT ;  /* 0x0000000c0900720c */ /* 0x000fe20003f24070 */
[----:B------:R-:W-:Y:S01]  /*65d0*/  @!P6 IMAD.IADD R15, R15, 0x1, -R9 ;  /* 0x000000010f0fe824 */ /* 0x000fe200078e0a09 */
[----:B------:R-:W-:Y:S01]  /*65e0*/  ISETP.GT.U32.AND P6, PT, R9, R13, PT ;  /* 0x0000000d0900720c */ /* 0x000fe20003fc4070 */
[----:B------:R-:W-:Y:S01]  /*65f0*/  IMAD.HI.U32 R10, R28, R2, RZ ;  /* 0x000000021c0a7227 */ /* 0x000fe200078e00ff */
[----:B------:R0:W-:Y:S01]  /*6600*/  STL [R1+0x244], R3 ;  /* 0x0002440301007387 */ /* 0x0001e20000100800 */
[----:B------:R-:W-:-:S02]  /*6610*/  IABS R20, R11 ;  /* 0x0000000b00147213 */ /* 0x000fc40000000000 */
[----:B------:R-:W-:-:S03]  /*6620*/  IMAD.MOV R10, RZ, RZ, -R10 ;  /* 0x000000ffff0a7224 */ /* 0x000fc600078e0a0a */
[----:B------:R-:W-:-:S04]  /*6630*/  IMAD.HI.U32 R16, R28, R20, RZ ;  /* 0x000000141c107227 */ /* 0x000fc800078e00ff */
[--C-:B------:R-:W-:Y:S02]  /*6640*/  @!P3 IMAD.IADD R14, R14, 0x1, -R9.reuse ;  /* 0x000000010e0eb824 */ /* 0x100fe400078e0a09 */
[--C-:B------:R-:W-:Y:S01]  /*6650*/  @!P1 IMAD.IADD R12, R12, 0x1, -R9.reuse ;  /* 0x000000010c0c9824 */ /* 0x100fe200078e0a09 */
[----:B------:R-:W-:Y:S01]  /*6660*/  ISETP.GT.U32.AND P1, PT, R9, R15, PT ;  /* 0x0000000f0900720c */ /* 0x000fe20003f24070 */
[----:B------:R-:W-:Y:S01]  /*6670*/  @!P6 IMAD.IADD R13, R13, 0x1, -R9 ;  /* 0x000000010d0de824 */ /* 0x000fe200078e0a09 */
[C---:B------:R-:W-:Y:S01]  /*6680*/  ISETP.GT.U32.AND P6, PT, R9.reuse, R14, PT ;  /* 0x0000000e0900720c */ /* 0x040fe20003fc4070 */
[----:B0-----:R-:W-:Y:S01]  /*6690*/  IMAD.MOV.U32 R3, RZ, RZ, R4 ;  /* 0x000000ffff037224 */ /* 0x001fe200078e0004 */
[----:B------:R-:W-:Y:S01]  /*66a0*/  ISETP.GT.U32.AND P3, PT, R9, R12, PT ;  /* 0x0000000c0900720c */ /* 0x000fe20003f64070 */
[----:B------:R-:W-:-:S04]  /*66b0*/  IMAD.HI.U32 R4, R28, R17, RZ ;  /* 0x000000111c047227 */ /* 0x000fc800078e00ff */
[----:B------:R-:W-:Y:S02]  /*66c0*/  IMAD.MOV R4, RZ, RZ, -R4 ;  /* 0x000000ffff047224 */ /* 0x000fe400078e0a04 */
[----:B------:R-:W-:Y:S01]  /*66d0*/  @!P0 IMAD.MOV R3, RZ, RZ, -R3 ;  /* 0x000000ffff038224 */ /* 0x000fe200078e0a03 */
[C---:B------:R-:W-:Y:S01]  /*66e0*/  ISETP.GT.U32.AND P0, PT, R9.reuse, R13, PT ;  /* 0x0000000d0900720c */ /* 0x040fe20003f04070 */
[----:B------:R-:W-:Y:S01]  /*66f0*/  IMAD R2, R9, R10, R2 ;  /* 0x0000000a09027224 */ /* 0x000fe200078e0202 */
[----:B------:R-:W-:Y:S01]  /*6700*/  IADD3 R10, R27, 0x8b, RZ ;  /* 0x0000008b1b0a7810 */ /* 0x000fe20007ffe0ff */
[----:B------:R-:W-:Y:S01]  /*6710*/  IMAD R17, R9, R4, R17 ;  /* 0x0000000409117224 */ /* 0x000fe200078e0211 */
[----:B------:R-:W-:Y:S01]  /*6720*/  IADD3 R4, R27, 0x8a, RZ ;  /* 0x0000008a1b047810 */ /* 0x000fe20007ffe0ff */
[--C-:B------:R-:W-:Y:S01]  /*6730*/  @!P1 IMAD.IADD R15, R15, 0x1, -R9.reuse ;  /* 0x000000010f0f9824 */ /* 0x100fe200078e0a09 */
[C---:B------:R-:W-:Y:S01]  /*6740*/  ISETP.GT.U32.AND P1, PT, R9.reuse, R2, PT ;  /* 0x000000020900720c */ /* 0x040fe20003f24070 */
[--C-:B------:R-:W-:Y:S01]  /*6750*/  @!P6 IMAD.IADD R14, R14, 0x1, -R9.reuse ;  /* 0x000000010e0ee824 */ /* 0x100fe200078e0a09 */
[----:B------:R-:W-:Y:S01]  /*6760*/  ISETP.GT.U32.AND P6, PT, R9, R17, PT ;  /* 0x000000110900720c */ /* 0x000fe20003fc4070 */
[----:B------:R-:W-:Y:S01]  /*6770*/  @!P3 IMAD.IADD R12, R12, 0x1, -R9 ;  /* 0x000000010c0cb824 */ /* 0x000fe200078e0a09 */
[----:B------:R0:W-:Y:S01]  /*6780*/  STL [R1+0x240], R3 ;  /* 0x0002400301007387 */ /* 0x0001e20000100800 */
[----:B------:R-:W-:Y:S01]  /*6790*/  IMAD.MOV.U32 R5, RZ, RZ, R15 ;  /* 0x000000ffff057224 */ /* 0x000fe200078e000f */
[----:B------:R-:W-:Y:S01]  /*67a0*/  IABS R19, R10 ;  /* 0x0000000a00137213 */ /* 0x000fe20000000000 */
[----:B------:R-:W-:Y:S01]  /*67b0*/  @!P0 IMAD.IADD R13, R13, 0x1, -R9 ;  /* 0x000000010d0d8824 */ /* 0x000fe200078e0a09 */
[----:B------:R-:W-:Y:S01]  /*67c0*/  ISETP.GE.AND P0, PT, R21, RZ, PT ;  /* 0x000000ff1500720c */ /* 0x000fe20003f06270 */
[----:B------:R-:W-:Y:S01]  /*67d0*/  IMAD.MOV R16, RZ, RZ, -R16 ;  /* 0x000000ffff107224 */ /* 0x000fe200078e0a10 */
[----:B------:R-:W-:Y:S01]  /*67e0*/  IABS R21, R4 ;  /* 0x0000000400157213 */ /* 0x000fe20000000000 */
[----:B------:R-:W-:Y:S01]  /*67f0*/  @!P2 IMAD.MOV R5, RZ, RZ, -R5 ;  /* 0x000000ffff05a224 */ /* 0x000fe200078e0a05 */
[----:B------:R-:W-:Y:S01]  /*6800*/  ISETP.GE.AND P3, PT, R0, RZ, PT ;  /* 0x000000ff0000720c */ /* 0x000fe20003f66270 */
[--C-:B------:R-:W-:Y:S01]  /*6810*/  @!P1 IMAD.IADD R2, R2, 0x1, -R9.reuse ;  /* 0x0000000102029824 */ /* 0x100fe200078e0a09 */
[----:B------:R-:W-:Y:S01]  /*6820*/  ISETP.GE.AND P1, PT, R18, RZ, PT ;  /* 0x000000ff1200720c */ /* 0x000fe20003f26270 */
[----:B------:R-:W-:Y:S01]  /*6830*/  @!P6 IMAD.IADD R17, R17, 0x1, -R9 ;  /* 0x000000011111e824 */ /* 0x000fe200078e0a09 */
[----:B------:R-:W-:Y:S01]  /*6840*/  STL [R1+0x218], R5 ;  /* 0x0002180501007387 */ /* 0x000fe20000100800 */
[----:B0-----:R-:W-:Y:S01]  /*6850*/  IMAD.MOV.U32 R3, RZ, RZ, R12 ;  /* 0x000000ffff037224 */ /* 0x001fe200078e000c */
[----:B------:R-:W-:Y:S01]  /*6860*/  ISETP.GT.U32.AND P2, PT, R9, R2, PT ;  /* 0x000000020900720c */ /* 0x000fe20003f44070 */
[----:B------:R-:W-:-:S02]  /*6870*/  IMAD.MOV.U32 R18, RZ, RZ, R21 ;  /* 0x000000ffff127224 */ /* 0x000fc400078e0015 */
[----:B------:R-:W-:Y:S01]  /*6880*/  @!P5 IMAD.MOV R3, RZ, RZ, -R3 ;  /* 0x000000ffff03d224 */ /* 0x000fe200078e0a03 */
[----:B------:R-:W-:Y:S01]  /*6890*/  ISETP.GT.U32.AND P5, PT, R9, R17, PT ;  /* 0x000000110900720c */ /* 0x000fe20003fa4070 */
[----:B------:R-:W-:-:S03]  /*68a0*/  IMAD.HI.U32 R15, R28, R18, RZ ;  /* 0x000000121c0f7227 */ /* 0x000fc600078e00ff */
[----:B------:R0:W-:Y:S01]  /*68b0*/  STL [R1+0x21c], R3 ;  /* 0x00021c0301007387 */ /* 0x0001e20000100800 */
[----:B------:R-:W-:Y:S02]  /*68c0*/  IMAD.MOV R12, RZ, RZ, -R15 ;  /* 0x000000ffff0c7224 */ /* 0x000fe400078e0a0f */
[C---:B------:R-:W-:Y:S02]  /*68d0*/  IMAD R20, R9.reuse, R16, R20 ;  /* 0x0000001009147224 */ /* 0x040fe400078e0214 */
[C---:B------:R-:W-:Y:S02]  /*68e0*/  IMAD R18, R9.reuse, R12, R18 ;  /* 0x0000000c09127224 */ /* 0x040fe400078e0212 */
[----:B------:R-:W-:Y:S01]  /*68f0*/  IMAD.HI.U32 R0, R28, R19, RZ ;  /* 0x000000131c007227 */ /* 0x000fe200078e00ff */
[----:B------:R-:W-:-:S03]  /*6900*/  ISETP.GT.U32.AND P6, PT, R9, R20, PT ;  /* 0x000000140900720c */ /* 0x000fc60003fc4070 */
[----:B------:R-:W-:Y:S01]  /*6910*/  @!P5 IMAD.IADD R17, R17, 0x1, -R9 ;  /* 0x000000011111d824 */ /* 0x000fe200078e0a09 */
[----:B------:R-:W-:Y:S01]  /*6920*/  ISETP.GT.U32.AND P5, PT, R9, R18, PT ;  /* 0x000000120900720c */ /* 0x000fe20003fa4070 */
[----:B------:R-:W-:Y:S02]  /*6930*/  IMAD.MOV R0, RZ, RZ, -R0 ;  /* 0x000000ffff007224 */ /* 0x000fe400078e0a00 */
[----:B0-----:R-:W-:Y:S01]  /*6940*/  IMAD.MOV.U32 R3, RZ, RZ, R13 ;  /* 0x000000ffff037224 */ /* 0x001fe200078e000d */
[----:B------:R-:W-:Y:S01]  /*6950*/  IADD3 R13, R27, 0x87, RZ ;  /* 0x000000871b0d7810 */ /* 0x000fe20007ffe0ff */
[----:B------:R-:W-:Y:S01]  /*6960*/  IMAD R19, R9, R0, R19 ;  /* 0x0000000009137224 */ /* 0x000fe200078e0213 */
[----:B------:R-:W-:Y:S01]  /*6970*/  IADD3 R0, R27, 0x89, RZ ;  /* 0x000000891b007810 */ /* 0x000fe20007ffe0ff */
[----:B------:R-:W-:Y:S01]  /*6980*/  @!P3 IMAD.MOV R3, RZ, RZ, -R3 ;  /* 0x000000ffff03b224 */ /* 0x000fe200078e0a03 */
[----:B------:R-:W-:Y:S01]  /*6990*/  IABS R16, R13 ;  /* 0x0000000d00107213 */ /* 0x000fe20000000000 */
[--C-:B------:R-:W-:Y:S01]  /*69a0*/  @!P2 IMAD.IADD R2, R2, 0x1, -R9.reuse ;  /* 0x000000010202a824 */ /* 0x100fe200078e0a09 */
[----:B------:R-:W-:Y:S01]  /*69b0*/  ISETP.GT.U32.AND P3, PT, R9, R19, PT ;  /* 0x000000130900720c */ /* 0x000fe20003f64070 */
[--C-:B------:R-:W-:Y:S01]  /*69c0*/  @!P6 IMAD.IADD R20, R20, 0x1, -R9.reuse ;  /* 0x000000011414e824 */ /* 0x100fe200078e0a09 */
[----:B------:R-:W-:Y:S01]  /*69d0*/  ISETP.GE.AND P2, PT, R10, RZ, PT ;  /* 0x000000ff0a00720c */ /* 0x000fe20003f46270 */
[----:B------:R-:W-:Y:S01]  /*69e0*/  IMAD.MOV.U32 R5, RZ, RZ, R14 ;  /* 0x000000ffff057224 */ /* 0x000fe200078e000e */
[----:B------:R-:W-:Y:S01]  /*69f0*/  IADD3 R10, R27, 0x88, RZ ;  /* 0x000000881b0a7810 */ /* 0x000fe20007ffe0ff */
[----:B------:R-:W-:Y:S01]  /*6a00*/  @!P5 IMAD.IADD R18, R18, 0x1, -R9 ;  /* 0x000000011212d824 */ /* 0x000fe200078e0a09 */
[----:B------:R-:W-:Y:S01]  /*6a10*/  ISETP.GE.AND P6, PT, R4, RZ, PT ;  /* 0x000000ff0400720c */ /* 0x000fe20003fc6270 */
[----:B------:R-:W-:Y:S01]  /*6a20*/  @!P4 IMAD.MOV R5, RZ, RZ, -R5 ;  /* 0x000000ffff05c224 */ /* 0x000fe200078e0a05 */
[----:B------:R-:W-:Y:S01]  /*6a30*/  IABS R4, R10 ;  /* 0x0000000a00047213 */ /* 0x000fe20000000000 */
[----:B------:R-:W-:Y:S01]  /*6a40*/  IMAD.HI.U32 R21, R28, R16, RZ ;  /* 0x000000101c157227 */ /* 0x000fe200078e00ff */
[----:B------:R-:W-:-:S02]  /*6a50*/  ISETP.GE.AND P4, PT, R11, RZ, PT ;  /* 0x000000ff0b00720c */ /* 0x000fc40003f86270 */
[----:B------:R-:W-:Y:S01]  /*6a60*/  ISETP.GT.U32.AND P5, PT, R9, R18, PT ;  /* 0x000000120900720c */ /* 0x000fe20003fa4070 */
[C---:B------:R-:W-:Y:S01]  /*6a70*/  IMAD.HI.U32 R11, R28.reuse, R4, RZ ;  /* 0x000000041c0b7227 */ /* 0x040fe200078e00ff */
[----:B------:R-:W-:Y:S01]  /*6a80*/  IABS R15, R0 ;  /* 0x00000000000f7213 */ /* 0x000fe20000000000 */
[----:B------:R-:W-:Y:S02]  /*6a90*/  STL [R1+0x224], R5 ;  /* 0x0002240501007387 */ /* 0x000fe40000100800 */
[----:B------:R-:W-:Y:S01]  /*6aa0*/  @!P3 IMAD.IADD R19, R19, 0x1, -R9 ;  /* 0x000000011313b824 */ /* 0x000fe200078e0a09 */
[----:B------:R-:W-:Y:S01]  /*6ab0*/  ISETP.GT.U32.AND P3, PT, R9, R20, PT ;  /* 0x000000140900720c */ /* 0x000fe20003f64070 */
[----:B------:R-:W-:Y:S01]  /*6ac0*/  IMAD.MOV R11, RZ, RZ, -R11 ;  /* 0x000000ffff0b7224 */ /* 0x000fe200078e0a0b */
[----:B------:R0:W-:Y:S01]  /*6ad0*/  STL [R1+0x228], R3 ;  /* 0x0002280301007387 */ /* 0x0001e20000100800 */
[----:B------:R-:W-:-:S04]  /*6ae0*/  IMAD.HI.U32 R12, R28, R15, RZ ;  /* 0x0000000f1c0c7227 */ /* 0x000fc800078e00ff */
[----:B------:R-:W-:Y:S01]  /*6af0*/  IMAD R4, R9, R11, R4 ;  /* 0x0000000b09047224 */ /* 0x000fe200078e0204 */
[----:B------:R-:W-:Y:S01]  /*6b00*/  IADD3 R11, R27, 0x85, RZ ;  /* 0x000000851b0b7810 */ /* 0x000fe20007ffe0ff */
[----:B------:R-:W-:Y:S02]  /*6b10*/  IMAD.MOV R12, RZ, RZ, -R12 ;  /* 0x000000ffff0c7224 */ /* 0x000fe400078e0a0c */
[----:B------:R-:W-:Y:S01]  /*6b20*/  @!P5 IMAD.IADD R18, R18, 0x1, -R9 ;  /* 0x000000011212d824 */ /* 0x000fe200078e0a09 */
[C---:B------:R-:W-:Y:S01]  /*6b30*/  ISETP.GT.U32.AND P5, PT, R9.reuse, R4, PT ;  /* 0x000000040900720c */ /* 0x040fe20003fa4070 */
[----:B0-----:R-:W-:Y:S01]  /*6b40*/  IMAD.MOV.U32 R3, RZ, RZ, R2 ;  /* 0x000000ffff037224 */ /* 0x001fe200078e0002 */
[----:B------:R-:W-:Y:S01]  /*6b50*/  IABS R14, R11 ;  /* 0x0000000b000e7213 */ /* 0x000fe20000000000 */
[----:B------:R-:W-:Y:S01]  /*6b60*/  IMAD R15, R9, R12, R15 ;  /* 0x0000000c090f7224 */ /* 0x000fe200078e020f */
[----:B------:R-:W-:Y:S01]  /*6b70*/  IADD3 R2, R27, 0x86, RZ ;  /* 0x000000861b027810 */ /* 0x000fe20007ffe0ff */
[----:B------:R-:W-:Y:S01]  /*6b80*/  @!P0 IMAD.MOV R3, RZ, RZ, -R3 ;  /* 0x000000ffff038224 */ /* 0x000fe200078e0a03 */
[C---:B------:R-:W-:Y:S01]  /*6b90*/  ISETP.GT.U32.AND P0, PT, R9.reuse, R19, PT ;  /* 0x000000130900720c */ /* 0x040fe20003f04070 */
[----:B------:R-:W-:Y:S01]  /*6ba0*/  @!P3 IMAD.IADD R20, R20, 0x1, -R9 ;  /* 0x000000011414b824 */ /* 0x000fe200078e0a09 */
[----:B------:R-:W-:Y:S01]  /*6bb0*/  ISETP.GT.U32.AND P3, PT, R9, R15, PT ;  /* 0x0000000f0900720c */ /* 0x000fe20003f64070 */
[----:B------:R-:W-:Y:S01]  /*6bc0*/  IMAD.MOV.U32 R5, RZ, RZ, R17 ;  /* 0x000000ffff057224 */ /* 0x000fe200078e0011 */
[----:B------:R0:W-:Y:S01]  /*6bd0*/  STL [R1+0x22c], R3 ;  /* 0x00022c0301007387 */ /* 0x0001e20000100800 */
[----:B------:R-:W-:Y:S01]  /*6be0*/  IMAD.HI.U32 R17, R28, R14, RZ ;  /* 0x0000000e1c117227 */ /* 0x000fe200078e00ff */
[----:B------:R-:W-:-:S03]  /*6bf0*/  IABS R12, R2 ;  /* 0x00000002000c7213 */ /* 0x000fc60000000000 */
[----:B------:R-:W-:Y:S02]  /*6c00*/  @!P5 IMAD.IADD R4, R4, 0x1, -R9 ;  /* 0x000000010404d824 */ /* 0x000fe400078e0a09 */
[----:B------:R-:W-:Y:S02]  /*6c10*/  @!P1 IMAD.MOV R5, RZ, RZ, -R5 ;  /* 0x000000ffff059224 */ /* 0x000fe400078e0a05 */
[--C-:B------:R-:W-:Y:S01]  /*6c20*/  @!P0 IMAD.IADD R19, R19, 0x1, -R9.reuse ;  /* 0x0000000113138824 */ /* 0x100fe200078e0a09 */
[----:B------:R-:W-:Y:S01]  /*6c30*/  ISETP.GE.AND P0, PT, R0, RZ, PT ;  /* 0x000000ff0000720c */ /* 0x000fe20003f06270 */
[----:B0-----:R-:W-:Y:S01]  /*6c40*/  IMAD.MOV.U32 R3, RZ, RZ, R20 ;  /* 0x000000ffff037224 */ /* 0x001fe200078e0014 */
[----:B------:R0:W-:Y:S01]  /*6c50*/  STL [R1+0x198], R5 ;  /* 0x0001980501007387 */ /* 0x0001e20000100800 */
[----:B------:R-:W-:Y:S01]  /*6c60*/  @!P3 IMAD.IADD R15, R15, 0x1, -R9 ;  /* 0x000000010f0fb824 */ /* 0x000fe200078e0a09 */
[----:B------:R-:W-:Y:S01]  /*6c70*/  ISETP.GE.AND P3, PT, R10, RZ, PT ;  /* 0x000000ff0a00720c */ /* 0x000fe20003f66270 */
[----:B------:R-:W-:Y:S01]  /*6c80*/  @!P4 IMAD.MOV R3, RZ, RZ, -R3 ;  /* 0x000000ffff03c224 */ /* 0x000fe200078e0a03 */
[C---:B------:R-:W-:Y:S01]  /*6c90*/  ISETP.GT.U32.AND P4, PT, R9.reuse, R4, PT ;  /* 0x000000040900720c */ /* 0x040fe20003f84070 */
[----:B------:R-:W-:Y:S01]  /*6ca0*/  IMAD.MOV R17, RZ, RZ, -R17 ;  /* 0x000000ffff117224 */ /* 0x000fe200078e0a11 */
[----:B------:R-:W-:Y:S01]  /*6cb0*/  ISETP.GT.U32.AND P1, PT, R9, R15, PT ;  /* 0x0000000f0900720c */ /* 0x000fe20003f24070 */
[----:B------:R-:W-:Y:S01]  /*6cc0*/  IMAD.HI.U32 R0, R28, R12, RZ ;  /* 0x0000000c1c007227 */ /* 0x000fe200078e00ff */
[----:B------:R1:W-:Y:S01]  /*6cd0*/  STL [R1+0x19c], R3 ;  /* 0x00019c0301007387 */ /* 0x0003e20000100800 */
[----:B------:R-:W-:-:S02]  /*6ce0*/  IADD3 R10, R27, 0x84, RZ ;  /* 0x000000841b0a7810 */ /* 0x000fc40007ffe0ff */
[----:B0-----:R-:W-:Y:S02]  /*6cf0*/  IMAD.MOV.U32 R5, RZ, RZ, R19 ;  /* 0x000000ffff057224 */ /* 0x001fe400078e0013 */
[----:B------:R-:W-:Y:S02]  /*6d00*/  IMAD.MOV R21, RZ, RZ, -R21 ;  /* 0x000000ffff157224 */ /* 0x000fe400078e0a15 */
[----:B------:R-:W-:Y:S01]  /*6d10*/  @!P2 IMAD.MOV R5, RZ, RZ, -R5 ;  /* 0x000000ffff05a224 */ /* 0x000fe200078e0a05 */
[----:B------:R-:W-:Y:S01]  /*6d20*/  ISETP.GE.AND P2, PT, R13, RZ, PT ;  /* 0x000000ff0d00720c */ /* 0x000fe20003f46270 */
[C---:B------:R-:W-:Y:S02]  /*6d30*/  IMAD R13, R9.reuse, R17, R14 ;  /* 0x00000011090d7224 */ /* 0x040fe400078e020e */
[----:B------:R-:W-:Y:S01]  /*6d40*/  IMAD.MOV R0, RZ, RZ, -R0 ;  /* 0x000000ffff007224 */ /* 0x000fe200078e0a00 */
[----:B------:R-:W-:Y:S01]  /*6d50*/  STL [R1+0x1b0], R5 ;  /* 0x0001b00501007387 */ /* 0x000fe20000100800 */
[----:B------:R-:W-:Y:S01]  /*6d60*/  IMAD R16, R9, R21, R16 ;  /* 0x0000001509107224 */ /* 0x000fe200078e0210 */
[----:B------:R-:W-:Y:S01]  /*6d70*/  IADD3 R21, R27, 0x6f, RZ ;  /* 0x0000006f1b157810 */ /* 0x000fe20007ffe0ff */
[----:B-1----:R-:W-:-:S02]  /*6d80*/  IMAD.MOV.U32 R3, RZ, RZ, R18 ;  /* 0x000000ffff037224 */ /* 0x002fc400078e0012 */
[----:B------:R-:W-:Y:S01]  /*6d90*/  @!P4 IMAD.IADD R4, R4, 0x1, -R9 ;  /* 0x000000010404c824 */ /* 0x000fe200078e0a09 */
[C---:B------:R-:W-:Y:S01]  /*6da0*/  ISETP.GT.U32.AND P4, PT, R9.reuse, R13, PT ;  /* 0x0000000d0900720c */ /* 0x040fe20003f84070 */
[C---:B------:R-:W-:Y:S01]  /*6db0*/  IMAD R12, R9.reuse, R0, R12 ;  /* 0x00000000090c7224 */ /* 0x040fe200078e020c */
[----:B------:R-:W-:Y:S01]  /*6dc0*/  ISETP.GT.U32.AND P5, PT, R9, R16, PT ;  /* 0x000000100900720c */ /* 0x000fe20003fa4070 */
[----:B------:R-:W-:Y:S01]  /*6dd0*/  @!P6 IMAD.MOV R3, RZ, RZ, -R3 ;  /* 0x000000ffff03e224 */ /* 0x000fe200078e0a03 */
[----:B------:R-:W-:Y:S01]  /*6de0*/  IABS R0, R10 ;  /* 0x0000000a00007213 */ /* 0x000fe20000000000 */
[----:B------:R-:W-:Y:S01]  /*6df0*/  @!P1 IMAD.IADD R15, R15, 0x1, -R9 ;  /* 0x000000010f0f9824 */ /* 0x000fe200078e0a09 */
[----:B------:R-:W-:Y:S02]  /*6e00*/  ISETP.GT.U32.AND P6, PT, R9, R12, PT ;  /* 0x0000000c0900720c */ /* 0x000fe40003fc4070 */
[----:B------:R0:W-:Y:S01]  /*6e10*/  STL [R1+0x200], R3 ;  /* 0x0002000301007387 */ /* 0x0001e20000100800 */
[----:B------:R-:W-:Y:S01]  /*6e20*/  ISETP.GE.AND P1, PT, R2, RZ, PT ;  /* 0x000000ff0200720c */ /* 0x000fe20003f26270 */
[----:B------:R-:W-:Y:S01]  /*6e30*/  IMAD.HI.U32 R14, R28, R0, RZ ;  /* 0x000000001c0e7227 */ /* 0x000fe200078e00ff */
[----:B------:R-:W-:-:S02]  /*6e40*/  IADD3 R2, R27, 0x83, RZ ;  /* 0x000000831b027810 */ /* 0x000fc40007ffe0ff */
[----:B------:R-:W-:Y:S01]  /*6e50*/  IABS R22, R21 ;  /* 0x0000001500167213 */ /* 0x000fe20000000000 */
[--C-:B------:R-:W-:Y:S02]  /*6e60*/  @!P4 IMAD.IADD R13, R13, 0x1, -R9.reuse ;  /* 0x000000010d0dc824 */ /* 0x100fe400078e0a09 */
[----:B------:R-:W-:Y:S01]  /*6e70*/  @!P5 IMAD.IADD R16, R16, 0x1, -R9 ;  /* 0x000000011010d824 */ /* 0x000fe200078e0a09 */
[----:B------:R-:W-:Y:S01]  /*6e80*/  ISETP.GE.AND P5, PT, R11, RZ, PT ;  /* 0x000000ff0b00720c */ /* 0x000fe20003fa6270 */
[----:B0-----:R-:W-:Y:S01]  /*6e90*/  IMAD.MOV.U32 R3, RZ, RZ, R15 ;  /* 0x000000ffff037224 */ /* 0x001fe200078e000f */
[----:B------:R-:W-:Y:S01]  /*6ea0*/  IABS R15, R2 ;  /* 0x00000002000f7213 */ /* 0x000fe20000000000 */
[----:B------:R-:W-:Y:S01]  /*6eb0*/  @!P6 IMAD.IADD R12, R12, 0x1, -R9 ;  /* 0x000000010c0ce824 */ /* 0x000fe200078e0a09 */
[C---:B------:R-:W-:Y:S01]  /*6ec0*/  ISETP.GT.U32.AND P4, PT, R9.reuse, R13, PT ;  /* 0x0000000d0900720c */ /* 0x040fe20003f84070 */
[----:B------:R-:W-:Y:S01]  /*6ed0*/  @!P0 IMAD.MOV R3, RZ, RZ, -R3 ;  /* 0x000000ffff038224 */ /* 0x000fe200078e0a03 */
[C---:B------:R-:W-:Y:S01]  /*6ee0*/  ISETP.GT.U32.AND P6, PT, R9.reuse, R16, PT ;  /* 0x000000100900720c */ /* 0x040fe20003fc4070 */
[----:B------:R-:W-:Y:S01]  /*6ef0*/  IMAD.MOV R14, RZ, RZ, -R14 ;  /* 0x000000ffff0e7224 */ /* 0x000fe200078e0a0e */
[----:B------:R-:W-:Y:S01]  /*6f00*/  ISETP.GT.U32.AND P0, PT, R9, R12, PT ;  /* 0x0000000c0900720c */ /* 0x000fe20003f04070 */
[----:B------:R-:W-:Y:S01]  /*6f10*/  IMAD.HI.U32 R25, R28, R22, RZ ;  /* 0x000000161c197227 */ /* 0x000fe200078e00ff */
[----:B------:R0:W-:Y:S01]  /*6f20*/  STL [R1+0x204], R3 ;  /* 0x0002040301007387 */ /* 0x0001e20000100800 */
[----:B------:R-:W-:-:S02]  /*6f30*/  IADD3 R11, R27, 0x82, RZ ;  /* 0x000000821b0b7810 */ /* 0x000fc40007ffe0ff */
[----:B------:R-:W-:Y:S02]  /*6f40*/  IMAD R0, R9, R14, R0 ;  /* 0x0000000e09007224 */ /* 0x000fe400078e0200 */
[----:B------:R-:W-:Y:S01]  /*6f50*/  IABS R14, R11 ;  /* 0x0000000b000e7213 */ /* 0x000fe20000000000 */
[----:B------:R-:W-:Y:S02]  /*6f60*/  IMAD.MOV R25, RZ, RZ, -R25 ;  /* 0x000000ffff197224 */ /* 0x000fe400078e0a19 */
[----:B------:R-:W-:Y:S02]  /*6f70*/  @!P4 IMAD.IADD R13, R13, 0x1, -R9 ;  /* 0x000000010d0dc824 */ /* 0x000fe400078e0a09 */
[----:B0-----:R-:W-:Y:S02]  /*6f80*/  IMAD.MOV.U32 R3, RZ, RZ, R4 ;  /* 0x000000ffff037224 */ /* 0x001fe400078e0004 */
[----:B------:R-:W-:-:S04]  /*6f90*/  IMAD.HI.U32 R4, R28, R15, RZ ;  /* 0x0000000f1c047227 */ /* 0x000fc800078e00ff */
[----:B------:R-:W-:Y:S02]  /*6fa0*/  IMAD.MOV R4, RZ, RZ, -R4 ;  /* 0x000000ffff047224 */ /* 0x000fe400078e0a04 */
[----:B------:R-:W-:Y:S01]  /*6fb0*/  @!P6 IMAD.IADD R16, R16, 0x1, -R9 ;  /* 0x000000011010e824 */ /* 0x000fe200078e0a09 */
[C---:B------:R-:W-:Y:S01]  /*6fc0*/  ISETP.GT.U32.AND P6, PT, R9.reuse, R0, PT ;  /* 0x000000000900720c */ /* 0x040fe20003fc4070 */
[----:B------:R-:W-:Y:S01]  /*6fd0*/  IMAD R15, R9, R4, R15 ;  /* 0x00000004090f7224 */ /* 0x000fe200078e020f */
[----:B------:R-:W-:Y:S01]  /*6fe0*/  IADD3 R4, R27, 0x80, RZ ;  /* 0x000000801b047810 */ /* 0x000fe20007ffe0ff */
[----:B------:R-:W-:Y:S01]  /*6ff0*/  @!P3 IMAD.MOV R3, RZ, RZ, -R3 ;  /* 0x000000ffff03b224 */ /* 0x000fe200078e0a03 */
[----:B------:R-:W-:Y:S01]  /*7000*/  ISETP.GE.AND P3, PT, R10, RZ, PT ;  /* 0x000000ff0a00720c */ /* 0x000fe20003f66270 */
[--C-:B------:R-:W-:Y:S01]  /*7010*/  @!P0 IMAD.IADD R12, R12, 0x1, -R9.reuse ;  /* 0x000000010c0c8824 */ /* 0x100fe200078e0a09 */
[----:B------:R-:W-:Y:S01]  /*7020*/  ISETP.GT.U32.AND P4, PT, R9, R15, PT ;  /* 0x0000000f0900720c */ /* 0x000fe20003f84070 */
[----:B------:R-:W-:Y:S01]  /*7030*/  IMAD.HI.U32 R18, R28, R14, RZ ;  /* 0x0000000e1c127227 */ /* 0x000fe200078e00ff */
[----:B------:R-:W-:Y:S01]  /*7040*/  ISETP.GE.AND P0, PT, R2, RZ, PT ;  /* 0x000000ff0200720c */ /* 0x000fe20003f06270 */
[----:B------:R0:W-:Y:S01]  /*7050*/  STL [R1+0x214], R3 ;  /* 0x0002140301007387 */ /* 0x0001e20000100800 */
[----:B------:R-:W-:Y:S01]  /*7060*/  IADD3 R2, R27, 0x81, RZ ;  /* 0x000000811b027810 */ /* 0x000fe20007ffe0ff */
[----:B------:R-:W-:Y:S01]  /*7070*/  IMAD.MOV R18, RZ, RZ, -R18 ;  /* 0x000000ffff127224 */ /* 0x000fe200078e0a12 */
[----:B------:R-:W-:Y:S01]  /*7080*/  IABS R17, R4 ;  /* 0x0000000400117213 */ /* 0x000fe20000000000 */
[----:B------:R-:W-:Y:S01]  /*7090*/  @!P6 IMAD.IADD R0, R0, 0x1, -R9 ;  /* 0x000000010000e824 */ /* 0x000fe200078e0a09 */
[----:B------:R-:W-:Y:S01]  /*70a0*/  IABS R10, R2 ;  /* 0x00000002000a7213 */ /* 0x000fe20000000000 */
[----:B------:R-:W-:-:S02]  /*70b0*/  IMAD R14, R9, R18, R14 ;  /* 0x00000012090e7224 */ /* 0x000fc400078e020e */
[----:B------:R-:W-:Y:S01]  /*70c0*/  IMAD.MOV.U32 R5, RZ, RZ, R12 ;  /* 0x000000ffff057224 */ /* 0x000fe200078e000c */
[----:B------:R-:W-:Y:S01]  /*70d0*/  ISETP.GT.U32.AND P6, PT, R9, R0, PT ;  /* 0x000000000900720c */ /* 0x000fe20003fc4070 */
[----:B0-----:R-:W-:Y:S02]  /*70e0*/  IMAD.MOV.U32 R3, RZ, RZ, R16 ;  /* 0x000000ffff037224 */ /* 0x001fe400078e0010 */
[----:B------:R-:W-:Y:S02]  /*70f0*/  @!P4 IMAD.IADD R15, R15, 0x1, -R9 ;  /* 0x000000010f0fc824 */ /* 0x000fe400078e0a09 */
[----:B------:R-:W-:Y:S01]  /*7100*/  @!P2 IMAD.MOV R3, RZ, RZ, -R3 ;  /* 0x000000ffff03a224 */ /* 0x000fe200078e0a03 */
[----:B------:R-:W-:Y:S01]  /*7110*/  ISETP.GE.AND P2, PT, R11, RZ, PT ;  /* 0x000000ff0b00720c */ /* 0x000fe20003f46270 */
[----:B------:R-:W-:Y:S01]  /*7120*/  IMAD.HI.U32 R11, R28, R10, RZ ;  /* 0x0000000a1c0b7227 */ /* 0x000fe200078e00ff */
[C---:B------:R-:W-:Y:S02]  /*7130*/  ISETP.GT.U32.AND P4, PT, R9.reuse, R15, PT ;  /* 0x0000000f0900720c */ /* 0x040fe40003f84070 */
[----:B------:R0:W-:Y:S01]  /*7140*/  STL [R1+0x20c], R3 ;  /* 0x00020c0301007387 */ /* 0x0001e20000100800 */
[----:B------:R-:W-:Y:S01]  /*7150*/  @!P1 IMAD.MOV R5, RZ, RZ, -R5 ;  /* 0x000000ffff059224 */ /* 0x000fe200078e0a05 */
[----:B------:R-:W-:Y:S01]  /*7160*/  ISETP.GT.U32.AND P1, PT, R9, R14, PT ;  /* 0x0000000e0900720c */ /* 0x000fe20003f24070 */
[----:B------:R-:W-:-:S02]  /*7170*/  IMAD.MOV R11, RZ, RZ, -R11 ;  /* 0x000000ffff0b7224 */ /* 0x000fc400078e0a0b */
[----:B------:R-:W-:Y:S01]  /*7180*/  IMAD.HI.U32 R12, R28, R17, RZ ;  /* 0x000000111c0c7227 */ /* 0x000fe200078e00ff */
[----:B------:R1:W-:Y:S03]  /*7190*/  STL [R1+0x1e0], R5 ;  /* 0x0001e00501007387 */ /* 0x0003e60000100800 */
[----:B------:R-:W-:Y:S02]  /*71a0*/  IMAD R10, R9, R11, R10 ;  /* 0x0000000b090a7224 */ /* 0x000fe400078e020a */
[--C-:B------:R-:W-:Y:S02]  /*71b0*/  @!P4 IMAD.IADD R15, R15, 0x1, -R9.reuse ;  /* 0x000000010f0fc824 */ /* 0x100fe400078e0a09 */
[----:B------:R-:W-:Y:S01]  /*71c0*/  IMAD.MOV R12, RZ, RZ, -R12 ;  /* 0x000000ffff0c7224 */ /* 0x000fe200078e0a0c */
[----:B------:R-:W-:Y:S01]  /*71d0*/  ISETP.GT.U32.AND P4, PT, R9, R10, PT ;  /* 0x0000000a0900720c */ /* 0x000fe20003f84070 */
[--C-:B------:R-:W-:Y:S01]  /*71e0*/  @!P6 IMAD.IADD R0, R0, 0x1, -R9.reuse ;  /* 0x000000010000e824 */ /* 0x100fe200078e0a09 */
[----:B------:R-:W-:Y:S01]  /*71f0*/  ISETP.GE.AND P6, PT, R4, RZ, PT ;  /* 0x000000ff0400720c */ /* 0x000fe20003fc6270 */
[----:B------:R-:W-:-:S02]  /*7200*/  @!P1 IMAD.IADD R14, R14, 0x1, -R9 ;  /* 0x000000010e0e9824 */ /* 0x000fc400078e0a09 */
[----:B0-----:R-:W-:Y:S01]  /*7210*/  IMAD.MOV.U32 R3, RZ, RZ, R13 ;  /* 0x000000ffff037224 */ /* 0x001fe200078e000d */
[----:B------:R-:W-:Y:S01]  /*7220*/  IADD3 R13, R27, 0x7f, RZ ;  /* 0x0000007f1b0d7810 */ /* 0x000fe20007ffe0ff */
[C---:B------:R-:W-:Y:S01]  /*7230*/  IMAD R17, R9.reuse, R12, R17 ;  /* 0x0000000c09117224 */ /* 0x040fe200078e0211 */
[----:B------:R-:W-:Y:S01]  /*7240*/  ISETP.GT.U32.AND P1, PT, R9, R14, PT ;  /* 0x0000000e0900720c */ /* 0x000fe20003f24070 */
[----:B-1----:R-:W-:Y:S01]  /*7250*/  IMAD.MOV.U32 R5, RZ, RZ, R0 ;  /* 0x000000ffff057224 */ /* 0x002fe200078e0000 */
[----:B------:R-:W-:Y:S01]  /*7260*/  IADD3 R12, R27, 0x7e, RZ ;  /* 0x0000007e1b0c7810 */ /* 0x000fe20007ffe0ff */
[----:B------:R-:W-:Y:S01]  /*7270*/  @!P5 IMAD.MOV R3, RZ, RZ, -R3 ;  /* 0x000000ffff03d224 */ /* 0x000fe200078e0a03 */
[----:B------:R-:W-:Y:S01]  /*7280*/  IABS R4, R13 ;  /* 0x0000000d00047213 */ /* 0x000fe20000000000 */
[----:B------:R-:W-:Y:S01]  /*7290*/  @!P3 IMAD.MOV R5, RZ, RZ, -R5 ;  /* 0x000000ffff05b224 */ /* 0x000fe200078e0a05 */
[C---:B------:R-:W-:Y:S01]  /*72a0*/  ISETP.GT.U32.AND P3, PT, R9.reuse, R17, PT ;  /* 0x000000110900720c */ /* 0x040fe20003f64070 */
[--C-:B------:R-:W-:Y:S01]  /*72b0*/  @!P4 IMAD.IADD R10, R10, 0x1, -R9.reuse ;  /* 0x000000010a0ac824 */ /* 0x100fe200078e0a09 */
[----:B------:R0:W-:Y:S01]  /*72c0*/  STL [R1+0x1e4], R3 ;  /* 0x0001e40301007387 */ /* 0x0001e20000100800 */
[----:B------:R-:W-:Y:S01]  /*72d0*/  IABS R11, R12 ;  /* 0x0000000c000b7213 */ /* 0x000fe20000000000 */
[C---:B------:R-:W-:Y:S01]  /*72e0*/  IMAD R22, R9.reuse, R25, R22 ;  /* 0x0000001909167224 */ /* 0x040fe200078e0216 */
[----:B------:R-:W-:Y:S01]  /*72f0*/  ISETP.GE.AND P5, PT, R2, RZ, PT ;  /* 0x000000ff0200720c */ /* 0x000fe20003fa6270 */
[----:B------:R-:W-:Y:S01]  /*7300*/  STL [R1+0x1fc], R5 ;  /* 0x0001fc0501007387 */ /* 0x000fe20000100800 */
[----:B------:R-:W-:Y:S01]  /*7310*/  ISETP.GT.U32.AND P4, PT, R9, R10, PT ;  /* 0x0000000a0900720c */ /* 0x000fe20003f84070 */
[----:B------:R-:W-:Y:S01]  /*7320*/  @!P1 IMAD.IADD R14, R14, 0x1, -R9 ;  /* 0x000000010e0e9824 */ /* 0x000fe200078e0a09 */
[----:B------:R-:W-:Y:S01]  /*7330*/  ISETP.GE.AND P1, PT, R12, RZ, PT ;  /* 0x000000ff0c00720c */ /* 0x000fe20003f26270 */
[----:B------:R-:W-:Y:S01]  /*7340*/  IMAD.HI.U32 R12, R28, R11, RZ ;  /* 0x0000000b1c0c7227 */ /* 0x000fe200078e00ff */
[----:B------:R-:W-:-:S03]  /*7350*/  IADD3 R2, R27, 0x7d, RZ ;  /* 0x0000007d1b027810 */ /* 0x000fc60007ffe0ff */
[----:B0-----:R-:W-:Y:S01]  /*7360*/  IMAD.MOV.U32 R3, RZ, RZ, R15 ;  /* 0x000000ffff037224 */ /* 0x001fe200078e000f */
[----:B------:R-:W-:Y:S01]  /*7370*/  IABS R0, R2 ;  /* 0x0000000200007213 */ /* 0x000fe20000000000 */
[----:B------:R-:W-:Y:S02]  /*7380*/  @!P3 IMAD.IADD R17, R17, 0x1, -R9 ;  /* 0x000000011111b824 */ /* 0x000fe400078e0a09 */
[----:B------:R-:W-:Y:S01]  /*7390*/  @!P0 IMAD.MOV R3, RZ, RZ, -R3 ;  /* 0x000000ffff038224 */ /* 0x000fe200078e0a03 */
[----:B------:R-:W-:Y:S01]  /*73a0*/  ISETP.GE.AND P0, PT, R13, RZ, PT ;  /* 0x000000ff0d00720c */ /* 0x000fe20003f06270 */
[----:B------:R-:W-:Y:S01]  /*73b0*/  IMAD.HI.U32 R15, R28, R4, RZ ;  /* 0x000000041c0f7227 */ /* 0x000fe200078e00ff */
[----:B------:R-:W-:Y:S02]  /*73c0*/  ISETP.GT.U32.AND P3, PT, R9, R17, PT ;  /* 0x000000110900720c */ /* 0x000fe40003f64070 */
[----:B------:R0:W-:Y:S01]  /*73d0*/  STL [R1+0x1f4], R3 ;  /* 0x0001f40301007387 */ /* 0x0001e20000100800 */
[----:B------:R-:W-:-:S02]  /*73e0*/  IMAD.MOV R15, RZ, RZ, -R15 ;  /* 0x000000ffff0f7224 */ /* 0x000fc400078e0a0f */
[----:B------:R-:W-:Y:S02]  /*73f0*/  IMAD.MOV R12, RZ, RZ, -R12 ;  /* 0x000000ffff0c7224 */ /* 0x000fe400078e0a0c */
[----:B------:R-:W-:Y:S02]  /*7400*/  @!P4 IMAD.IADD R10, R10, 0x1, -R9 ;  /* 0x000000010a0ac824 */ /* 0x000fe400078e0a09 */
[----:B------:R-:W-:Y:S02]  /*7410*/  IMAD R4, R9, R15, R4 ;  /* 0x0000000f09047224 */ /* 0x000fe400078e0204 */
[----:B------:R-:W-:-:S03]  /*7420*/  IMAD.HI.U32 R13, R28, R0, RZ ;  /* 0x000000001c0d7227 */ /* 0x000fc600078e00ff */
[C---:B------:R-:W-:Y:S01]  /*7430*/  ISETP.GT.U32.AND P4, PT, R9.reuse, R4, PT ;  /* 0x000000040900720c */ /* 0x040fe20003f84070 */
[----:B0-----:R-:W-:Y:S02]  /*7440*/  IMAD.MOV.U32 R3, RZ, RZ, R14 ;  /* 0x000000ffff037224 */ /* 0x001fe400078e000e */
[----:B------:R-:W-:Y:S02]  /*7450*/  IMAD.MOV R13, RZ, RZ, -R13 ;  /* 0x000000ffff0d7224 */ /* 0x000fe400078e0a0d */
[----:B------:R-:W-:Y:S01]  /*7460*/  @!P2 IMAD.MOV R3, RZ, RZ, -R3 ;  /* 0x000000ffff03a224 */ /* 0x000fe200078e0a03 */
[----:B------:R-:W-:Y:S01]  /*7470*/  ISETP.GE.AND P2, PT, R2, RZ, PT ;  /* 0x000000ff0200720c */ /* 0x000fe20003f46270 */
[----:B------:R-:W-:Y:S01]  /*7480*/  IMAD R2, R9, R12, R11 ;  /* 0x0000000c09027224 */ /* 0x000fe200078e020b */
[----:B------:R-:W-:Y:S01]  /*7490*/  IADD3 R12, R27, 0x79, RZ ;  /* 0x000000791b0c7810 */ /* 0x000fe20007ffe0ff */
[--C-:B------:R-:W-:Y:S01]  /*74a0*/  @!P3 IMAD.IADD R17, R17, 0x1, -R9.reuse ;  /* 0x000000011111b824 */ /* 0x100fe200078e0a09 */
[----:B------:R0:W-:Y:S01]  /*74b0*/  STL [R1+0x1ec], R3 ;  /* 0x0001ec0301007387 */ /* 0x0001e20000100800 */
[----:B------:R-:W-:Y:S01]  /*74c0*/  IMAD R0, R9, R13, R0 ;  /* 0x0000000d09007224 */ /* 0x000fe200078e0200 */
[----:B------:R-:W-:Y:S01]  /*74d0*/  IADD3 R13, R27, 0x7c, RZ ;  /* 0x0000007c1b0d7810 */ /* 0x000fe20007ffe0ff */
[----:B------:R-:W-:Y:S01]  /*74e0*/  @!P4 IMAD.IADD R4, R4, 0x1, -R9 ;  /* 0x000000010404c824 */ /* 0x000fe200078e0a09 */
[----:B------:R-:W-:-:S02]  /*74f0*/  IABS R16, R12 ;  /* 0x0000000c00107213 */ /* 0x000fc40000000000 */
[----:B------:R-:W-:Y:S02]  /*7500*/  ISETP.GE.AND P3, PT, R13, RZ, PT ;  /* 0x000000ff0d00720c */ /* 0x000fe40003f66270 */
[----:B------:R-:W-:Y:S01]  /*7510*/  ISETP.GT.U32.AND P4, PT, R9, R4, PT ;  /* 0x000000040900720c */ /* 0x000fe20003f84070 */
[----:B0-----:R-:W-:Y:S01]  /*7520*/  IMAD.MOV.U32 R3, RZ, RZ, R10 ;  /* 0x000000ffff037224 */ /* 0x001fe200078e000a */
[----:B------:R-:W-:Y:S02]  /*7530*/  IABS R13, R13 ;  /* 0x0000000d000d7213 */ /* 0x000fe40000000000 */
[----:B------:R-:W-:Y:S01]  /*7540*/  IADD3 R10, R27, 0x7b, RZ ;  /* 0x0000007b1b0a7810 */ /* 0x000fe20007ffe0ff */
[----:B------:R-:W-:Y:S01]  /*7550*/  @!P5 IMAD.MOV R3, RZ, RZ, -R3 ;  /* 0x000000ffff03d224 */ /* 0x000fe200078e0a03 */
[----:B------:R-:W-:Y:S02]  /*7560*/  ISETP.GT.U32.AND P5, PT, R9, R2, PT ;  /* 0x000000020900720c */ /* 0x000fe40003fa4070 */
[----:B------:R-:W-:-:S02]  /*7570*/  IABS R14, R10 ;  /* 0x0000000a000e7213 */ /* 0x000fc40000000000 */
[----:B------:R0:W-:Y:S01]  /*7580*/  STL [R1+0x1f0], R3 ;  /* 0x0001f00301007387 */ /* 0x0001e20000100800 */
[----:B------:R-:W-:Y:S02]  /*7590*/  IADD3 R11, R27, 0x7a, RZ ;  /* 0x0000007a1b0b7810 */ /* 0x000fe40007ffe0ff */
[----:B------:R-:W-:Y:S01]  /*75a0*/  @!P4 IMAD.IADD R4, R4, 0x1, -R9 ;  /* 0x000000010404c824 */ /* 0x000fe200078e0a09 */
[----:B------:R-:W-:Y:S01]  /*75b0*/  ISETP.GE.AND P4, PT, R10, RZ, PT ;  /* 0x000000ff0a00720c */ /* 0x000fe20003f86270 */
[----:B------:R-:W-:Y:S01]  /*75c0*/  IMAD.HI.U32 R18, R28, R14, RZ ;  /* 0x0000000e1c127227 */ /* 0x000fe200078e00ff */
[----:B------:R-:W-:-:S03]  /*75d0*/  IABS R15, R11 ;  /* 0x0000000b000f7213 */ /* 0x000fc60000000000 */
[----:B------:R-:W-:Y:S02]  /*75e0*/  IMAD.MOV R18, RZ, RZ, -R18 ;  /* 0x000000ffff127224 */ /* 0x000fe400078e0a12 */
[----:B0-----:R-:W-:Y:S02]  /*75f0*/  IMAD.MOV.U32 R3, RZ, RZ, R17 ;  /* 0x000000ffff037224 */ /* 0x001fe400078e0011 */
[----:B------:R-:W-:Y:S02]  /*7600*/  @!P5 IMAD.IADD R2, R2, 0x1, -R9 ;  /* 0x000000010202d824 */ /* 0x000fe400078e0a09 */
[----:B------:R-:W-:Y:S01]  /*7610*/  @!P6 IMAD.MOV R3, RZ, RZ, -R3 ;  /* 0x000000ffff03e224 */ /* 0x000fe200078e0a03 */
[C---:B------:R-:W-:Y:S01]  /*7620*/  ISETP.GT.U32.AND P6, PT, R9.reuse, R0, PT ;  /* 0x000000000900720c */ /* 0x040fe20003fc4070 */
[----:B------:R-:W-:Y:S01]  /*7630*/  IMAD.HI.U32 R17, R28, R13, RZ ;  /* 0x0000000d1c117227 */ /* 0x000fe200078e00ff */
[----:B------:R-:W-:Y:S02]  /*7640*/  ISETP.GT.U32.AND P5, PT, R9, R2, PT ;  /* 0x000000020900720c */ /* 0x000fe40003fa4070 */
[----:B------:R0:W-:Y:S01]  /*7650*/  STL [R1+0x1e8], R3 ;  /* 0x0001e80301007387 */ /* 0x0001e20000100800 */
[----:B------:R-:W-:-:S02]  /*7660*/  IMAD.MOV R17, RZ, RZ, -R17 ;  /* 0x000000ffff117224 */ /* 0x000fc400078e0a11 */
[----:B------:R-:W-:Y:S01]  /*7670*/  IMAD.MOV.U32 R5, RZ, RZ, R4 ;  /* 0x000000ffff057224 */ /* 0x000fe200078e0004 */
[----:B------:R-:W-:Y:S01]  /*7680*/  IADD3 R4, R27, 0x78, RZ ;  /* 0x000000781b047810 */ /* 0x000fe20007ffe0ff */
[C---:B------:R-:W-:Y:S02]  /*7690*/  IMAD R13, R9.reuse, R17, R13 ;  /* 0x00000011090d7224 */ /* 0x040fe400078e020d */
[C---:B------:R-:W-:Y:S02]  /*76a0*/  IMAD R14, R9.reuse, R18, R14 ;  /* 0x00000012090e7224 */ /* 0x040fe400078e020e */
[--C-:B------:R-:W-:Y:S02]  /*76b0*/  @!P6 IMAD.IADD R0, R0, 0x1, -R9.reuse ;  /* 0x000000010000e824 */ /* 0x100fe400078e0a09 */
[----:B------:R-:W-:Y:S01]  /*76c0*/  @!P5 IMAD.IADD R2, R2, 0x1, -R9 ;  /* 0x000000010202d824 */ /* 0x000fe200078e0a09 */
[C---:B------:R-:W-:Y:S01]  /*76d0*/  ISETP.GT.U32.AND P5, PT, R9.reuse, R13, PT ;  /* 0x0000000d0900720c */ /* 0x040fe20003fa4070 */
[----:B------:R-:W-:Y:S01]  /*76e0*/  IMAD.HI.U32 R10, R28, R16, RZ ;  /* 0x000000101c0a7227 */ /* 0x000fe200078e00ff */
[----:B------:R-:W-:-:S03]  /*76f0*/  ISETP.GT.U32.AND P6, PT, R9, R0, PT ;  /* 0x000000000900720c */ /* 0x000fc60003fc4070 */
[----:B0-----:R-:W-:Y:S02]  /*7700*/  IMAD.MOV.U32 R3, RZ, RZ, R2 ;  /* 0x000000ffff037224 */ /* 0x001fe400078e0002 */
[----:B------:R-:W-:Y:S01]  /*7710*/  @!P0 IMAD.MOV R5, RZ, RZ, -R5 ;  /* 0x000000ffff058224 */ /* 0x000fe200078e0a05 */
[----:B------:R-:W-:Y:S01]  /*7720*/  ISETP.GT.U32.AND P0, PT, R9, R14, PT ;  /* 0x0000000e0900720c */ /* 0x000fe20003f04070 */
[----:B------:R-:W-:Y:S01]  /*7730*/  @!P1 IMAD.MOV R3, RZ, RZ, -R3 ;  /* 0x000000ffff039224 */ /* 0x000fe200078e0a03 */
[----:B------:R-:W-:Y:S01]  /*7740*/  ISETP.GE.AND P1, PT, R11, RZ, PT ;  /* 0x000000ff0b00720c */ /* 0x000fe20003f26270 */
[----:B------:R-:W-:Y:S01]  /*7750*/  IMAD.MOV R10, RZ, RZ, -R10 ;  /* 0x000000ffff0a7224 */ /* 0x000fe200078e0a0a */
[----:B------:R-:W-:Y:S01]  /*7760*/  STL [R1+0x1dc], R5 ;  /* 0x0001dc0501007387 */ /* 0x000fe20000100800 */
[--C-:B------:R-:W-:Y:S01]  /*7770*/  @!P5 IMAD.IADD R13, R13, 0x1, -R9.reuse ;  /* 0x000000010d0dd824 */ /* 0x100fe200078e0a09 */
[----:B------:R-:W-:Y:S01]  /*7780*/  IADD3 R11, R27, 0x76, RZ ;  /* 0x000000761b0b7810 */ /* 0x000fe20007ffe0ff */
[----:B------:R-:W-:Y:S01]  /*7790*/  @!P6 IMAD.IADD R0, R0, 0x1, -R9 ;  /* 0x000000010000e824 */ /* 0x000fe200078e0a09 */
[----:B------:R0:W-:Y:S01]  /*77a0*/  STL [R1+0x1d8], R3 ;  /* 0x0001d80301007387 */ /* 0x0001e20000100800 */
[C---:B------:R-:W-:Y:S01]  /*77b0*/  IMAD R2, R9.reuse, R10, R16 ;  /* 0x0000000a09027224 */ /* 0x040fe200078e0210 */
[----:B------:R-:W-:Y:S01]  /*77c0*/  ISETP.GT.U32.AND P5, PT, R9, R13, PT ;  /* 0x0000000d0900720c */ /* 0x000fe20003fa4070 */
[----:B------:R-:W-:Y:S01]  /*77d0*/  IMAD.HI.U32 R19, R28, R15, RZ ;  /* 0x0000000f1c137227 */ /* 0x000fe200078e00ff */
[----:B------:R-:W-:-:S02]  /*77e0*/  IADD3 R10, R27, 0x77, RZ ;  /* 0x000000771b0a7810 */ /* 0x000fc40007ffe0ff */
[----:B------:R-:W-:Y:S01]  /*77f0*/  IABS R16, R4 ;  /* 0x0000000400107213 */ /* 0x000fe20000000000 */
[----:B------:R-:W-:Y:S01]  /*7800*/  @!P0 IMAD.IADD R14, R14, 0x1, -R9 ;  /* 0x000000010e0e8824 */ /* 0x000fe200078e0a09 */
[----:B------:R-:W-:Y:S01]  /*7810*/  IABS R17, R11 ;  /* 0x0000000b00117213 */ /* 0x000fe20000000000 */
[----:B------:R-:W-:Y:S02]  /*7820*/  IMAD.MOV R19, RZ, RZ, -R19 ;  /* 0x000000ffff137224 */ /* 0x000fe400078e0a13 */
[----:B0-----:R-:W-:Y:S01]  /*7830*/  IMAD.MOV.U32 R3, RZ, RZ, R0 ;  /* 0x000000ffff037224 */ /* 0x001fe200078e0000 */
[C---:B------:R-:W-:Y:S01]  /*7840*/  ISETP.GT.U32.AND P0, PT, R9.reuse, R14, PT ;  /* 0x0000000e0900720c */ /* 0x040fe20003f04070 */
[C---:B------:R-:W-:Y:S01]  /*7850*/  IMAD R15, R9.reuse, R19, R15 ;  /* 0x00000013090f7224 */ /* 0x040fe200078e020f */
[----:B------:R-:W-:Y:S01]  /*7860*/  IABS R0, R10 ;  /* 0x0000000a00007213 */ /* 0x000fe20000000000 */
[----:B------:R-:W-:Y:S01]  /*7870*/  @!P2 IMAD.MOV R3, RZ, RZ, -R3 ;  /* 0x000000ffff03a224 */ /* 0x000fe200078e0a03 */
[C---:B------:R-:W-:Y:S01]  /*7880*/  ISETP.GT.U32.AND P2, PT, R9.reuse, R2, PT ;  /* 0x000000020900720c */ /* 0x040fe20003f44070 */
[----:B------:R-:W-:Y:S01]  /*7890*/  IMAD.HI.U32 R18, R28, R16, RZ ;  /* 0x000000101c127227 */ /* 0x000fe200078e00ff */
[----:B------:R-:W-:-:S02]  /*78a0*/  ISETP.GT.U32.AND P6, PT, R9, R15, PT ;  /* 0x0000000f0900720c */ /* 0x000fc40003fc4070 */
[----:B------:R0:W-:Y:S01]  /*78b0*/  STL [R1+0x1d4], R3 ;  /* 0x0001d40301007387 */ /* 0x0001e20000100800 */
[----:B------:R-:W-:Y:S01]  /*78c0*/  @!P5 IMAD.IADD R13, R13, 0x1, -R9 ;  /* 0x000000010d0dd824 */ /* 0x000fe200078e0a09 */
[----:B------:R-:W-:Y:S01]  /*78d0*/  ISETP.GE.AND P5, PT, R12, RZ, PT ;  /* 0x000000ff0c00720c */ /* 0x000fe20003fa6270 */
[----:B------:R-:W-:Y:S01]  /*78e0*/  IMAD.MOV R18, RZ, RZ, -R18 ;  /* 0x000000ffff127224 */ /* 0x000fe200078e0a12 */
[----:B------:R-:W-:Y:S01]  /*78f0*/  IADD3 R19, R27, 0x6e, RZ ;  /* 0x0000006e1b137810 */ /* 0x000fe20007ffe0ff */
[----:B------:R-:W-:-:S04]  /*7900*/  IMAD.HI.U32 R12, R28, R0, RZ ;  /* 0x000000001c0c7227 */ /* 0x000fc800078e00ff */
[--C-:B------:R-:W-:Y:S02]  /*7910*/  @!P2 IMAD.IADD R2, R2, 0x1, -R9.reuse ;  /* 0x000000010202a824 */ /* 0x100fe400078e0a09 */
[--C-:B------:R-:W-:Y:S02]  /*7920*/  @!P0 IMAD.IADD R14, R14, 0x1, -R9.reuse ;  /* 0x000000010e0e8824 */ /* 0x100fe400078e0a09 */
[C---:B------:R-:W-:Y:S01]  /*7930*/  IMAD R16, R9.reuse, R18, R16 ;  /* 0x0000001209107224 */ /* 0x040fe200078e0210 */
[----:B------:R-:W-:Y:S01]  /*7940*/  ISETP.GT.U32.AND P2, PT, R9, R2, PT ;  /* 0x000000020900720c */ /* 0x000fe20003f44070 */
[----:B------:R-:W-:Y:S01]  /*7950*/  IMAD.MOV R12, RZ, RZ, -R12 ;  /* 0x000000ffff0c7224 */ /* 0x000fe200078e0a0c */
[----:B------:R-:W-:Y:S01]  /*7960*/  IADD3 R18, R27, 0x70, RZ ;  /* 0x000000701b127810 */ /* 0x000fe20007ffe0ff */
[----:B0-----:R-:W-:Y:S01]  /*7970*/  IMAD.MOV.U32 R3, RZ, RZ, R14 ;  /* 0x000000ffff037224 */ /* 0x001fe200078e000e */
[----:B------:R-:W-:Y:S01]  /*7980*/  ISETP.GT.U32.AND P0, PT, R9, R16, PT ;  /* 0x000000100900720c */ /* 0x000fe20003f04070 */
[----:B------:R-:W-:Y:S01]  /*7990*/  @!P6 IMAD.IADD R15, R15, 0x1, -R9 ;  /* 0x000000010f0fe824 */ /* 0x000fe200078e0a09 */
[----:B------:R-:W-:Y:S01]  /*79a0*/  IABS R24, R18 ;  /* 0x0000001200187213 */ /* 0x000fe20000000000 */
[----:B------:R-:W-:Y:S01]  /*79b0*/  IMAD R14, R9, R12, R0 ;  /* 0x0000000c090e7224 */ /* 0x000fe200078e0200 */
[----:B------:R-:W-:Y:S01]  /*79c0*/  IADD3 R0, R27, 0x75, RZ ;  /* 0x000000751b007810 */ /* 0x000fe20007ffe0ff */
[----:B------:R-:W-:Y:S01]  /*79d0*/  IMAD.MOV.U32 R5, RZ, RZ, R13 ;  /* 0x000000ffff057224 */ /* 0x000fe200078e000d */
[C---:B------:R-:W-:Y:S01]  /*79e0*/  ISETP.GT.U32.AND P6, PT, R9.reuse, R15, PT ;  /* 0x0000000f0900720c */ /* 0x040fe20003fc4070 */
[----:B------:R-:W-:Y:S01]  /*79f0*/  @!P4 IMAD.MOV R3, RZ, RZ, -R3 ;  /* 0x000000ffff03c224 */ /* 0x000fe200078e0a03 */
[----:B------:R-:W-:Y:S01]  /*7a00*/  ISETP.GE.AND P4, PT, R10, RZ, PT ;  /* 0x000000ff0a00720c */ /* 0x000fe20003f86270 */
[----:B------:R-:W-:Y:S01]  /*7a10*/  @!P2 IMAD.IADD R2, R2, 0x1, -R9 ;  /* 0x000000010202a824 */ /* 0x000fe200078e0a09 */
[----:B------:R-:W-:Y:S01]  /*7a20*/  ISETP.GT.U32.AND P2, PT, R9, R14, PT ;  /* 0x0000000e0900720c */ /* 0x000fe20003f44070 */
[----:B------:R-:W-:Y:S01]  /*7a30*/  @!P3 IMAD.MOV R5, RZ, RZ, -R5 ;  /* 0x000000ffff05b224 */ /* 0x000fe200078e0a05 */
[----:B------:R-:W-:Y:S01]  /*7a40*/  ISETP.GE.AND P3, PT, R4, RZ, PT ;  /* 0x000000ff0400720c */ /* 0x000fe20003f66270 */
[--C-:B------:R-:W-:Y:S01]  /*7a50*/  @!P0 IMAD.IADD R16, R16, 0x1, -R9.reuse ;  /* 0x0000000110108824 */ /* 0x100fe200078e0a09 */
[----:B------:R-:W-:Y:S01]  /*7a60*/  IADD3 R4, R27, 0x74, RZ ;  /* 0x000000741b047810 */ /* 0x000fe20007ffe0ff */
[----:B------:R-:W-:Y:S01]  /*7a70*/  IMAD.HI.U32 R13, R28, R17, RZ ;  /* 0x000000111c0d7227 */ /* 0x000fe200078e00ff */
[----:B------:R0:W-:Y:S02]  /*7a80*/  STL [R1+0x1d0], R5 ;  /* 0x0001d00501007387 */ /* 0x0001e40000100800 */
[----:B------:R-:W-:Y:S01]  /*7a90*/  ISETP.GT.U32.AND P0, PT, R9, R16, PT ;  /* 0x000000100900720c */ /* 0x000fe20003f04070 */
[----:B------:R-:W-:Y:S01]  /*7aa0*/  @!P6 IMAD.IADD R15, R15, 0x1, -R9 ;  /* 0x000000010f0fe824 */ /* 0x000fe200078e0a09 */
[----:B------:R1:W-:Y:S01]  /*7ab0*/  STL [R1+0x1b4], R3 ;  /* 0x0001b40301007387 */ /* 0x0003e20000100800 */
[----:B------:R-:W-:Y:S01]  /*7ac0*/  IMAD.MOV R13, RZ, RZ, -R13 ;  /* 0x000000ffff0d7224 */ /* 0x000fe200078e0a0d */
[----:B------:R-:W-:Y:S01]  /*7ad0*/  ISETP.GE.AND P6, PT, R11, RZ, PT ;  /* 0x000000ff0b00720c */ /* 0x000fe20003fc6270 */
[----:B------:R-:W-:Y:S01]  /*7ae0*/  @!P2 IMAD.IADD R14, R14, 0x1, -R9 ;  /* 0x000000010e0ea824 */ /* 0x000fe200078e0a09 */
[----:B------:R-:W-:Y:S01]  /*7af0*/  IADD3 R11, R27, 0x72, RZ ;  /* 0x000000721b0b7810 */ /* 0x000fe20007ffe0ff */
[----:B------:R-:W-:-:S02]  /*7b00*/  IMAD R17, R9, R13, R17 ;  /* 0x0000000d09117224 */ /* 0x000fc400078e0211 */
[----:B0-----:R-:W-:Y:S01]  /*7b10*/  IMAD.MOV.U32 R5, RZ, RZ, R15 ;  /* 0x000000ffff057224 */ /* 0x001fe200078e000f */
[----:B------:R-:W-:Y:S01]  /*7b20*/  IABS R15, R4 ;  /* 0x00000004000f7213 */ /* 0x000fe20000000000 */
[----:B------:R-:W-:Y:S01]  /*7b30*/  IMAD.HI.U32 R23, R28, R24, RZ ;  /* 0x000000181c177227 */ /* 0x000fe200078e00ff */
[----:B------:R-:W-:Y:S02]  /*7b40*/  ISETP.GT.U32.AND P2, PT, R9, R14, PT ;  /* 0x0000000e0900720c */ /* 0x000fe40003f44070 */
[----:B------:R-:W-:Y:S01]  /*7b50*/  IABS R13, R11 ;  /* 0x0000000b000d7213 */ /* 0x000fe20000000000 */
[----:B-1----:R-:W-:Y:S01]  /*7b60*/  IMAD.MOV.U32 R3, RZ, RZ, R2 ;  /* 0x000000ffff037224 */ /* 0x002fe200078e0002 */
[----:B------:R-:W-:Y:S01]  /*7b70*/  IABS R2, R0 ;  /* 0x0000000000027213 */ /* 0x000fe20000000000 */
[----:B------:R-:W-:Y:S01]  /*7b80*/  @!P1 IMAD.MOV R5, RZ, RZ, -R5 ;  /* 0x000000ffff059224 */ /* 0x000fe200078e0a05 */
[----:B------:R-:W-:Y:S01]  /*7b90*/  ISETP.GE.AND P1, PT, R0, RZ, PT ;  /* 0x000000ff0000720c */ /* 0x000fe20003f26270 */
[----:B------:R-:W-:Y:S01]  /*7ba0*/  @!P5 IMAD.MOV R3, RZ, RZ, -R3 ;  /* 0x000000ffff03d224 */ /* 0x000fe200078e0a03 */
[----:B------:R-:W-:Y:S01]  /*7bb0*/  ISETP.GE.AND P5, PT, R4, RZ, PT ;  /* 0x000000ff0400720c */ /* 0x000fe20003fa6270 */
[----:B------:R-:W-:Y:S01]  /*7bc0*/  IMAD.HI.U32 R12, R28, R2, RZ ;  /* 0x000000021c0c7227 */ /* 0x000fe200078e00ff */
[----:B------:R0:W-:Y:S01]  /*7bd0*/  STL [R1+0x1c4], R5 ;  /* 0x0001c40501007387 */ /* 0x0001e20000100800 */
[----:B------:R-:W-:-:S02]  /*7be0*/  IADD3 R0, R27, 0x73, RZ ;  /* 0x000000731b007810 */ /* 0x000fc40007ffe0ff */
[----:B------:R-:W-:Y:S01]  /*7bf0*/  IMAD.HI.U32 R4, R28, R15, RZ ;  /* 0x0000000f1c047227 */ /* 0x000fe200078e00ff */
[----:B------:R1:W-:Y:S01]  /*7c00*/  STL [R1+0x1cc], R3 ;  /* 0x0001cc0301007387 */ /* 0x0003e20000100800 */
[----:B------:R-:W-:Y:S02]  /*7c10*/  IABS R10, R0 ;  /* 0x00000000000a7213 */ /* 0x000fe40000000000 */
[----:B------:R-:W-:Y:S02]  /*7c20*/  IMAD.MOV R12, RZ, RZ, -R12 ;  /* 0x000000ffff0c7224 */ /* 0x000fe400078e0a0c */
[----:B------:R-:W-:Y:S01]  /*7c30*/  @!P0 IMAD.IADD R16, R16, 0x1, -R9 ;  /* 0x0000000110108824 */ /* 0x000fe200078e0a09 */
[C---:B------:R-:W-:Y:S01]  /*7c40*/  ISETP.GT.U32.AND P0, PT, R9.reuse, R17, PT ;  /* 0x000000110900720c */ /* 0x040fe20003f04070 */
[----:B------:R-:W-:Y:S02]  /*7c50*/  IMAD.MOV R4, RZ, RZ, -R4 ;  /* 0x000000ffff047224 */ /* 0x000fe400078e0a04 */
[----:B------:R-:W-:-:S02]  /*7c60*/  IMAD R2, R9, R12, R2 ;  /* 0x0000000c09027224 */ /* 0x000fc400078e0202 */
[C---:B------:R-:W-:Y:S02]  /*7c70*/  IMAD R15, R9.reuse, R4, R15 ;  /* 0x00000004090f7224 */ /* 0x040fe400078e020f */
[----:B------:R-:W-:Y:S01]  /*7c80*/  @!P2 IMAD.IADD R14, R14, 0x1, -R9 ;  /* 0x000000010e0ea824 */ /* 0x000fe200078e0a09 */
[----:B------:R-:W-:Y:S01]  /*7c90*/  ISETP.GT.U32.AND P2, PT, R9, R2, PT ;  /* 0x000000020900720c */ /* 0x000fe20003f44070 */
[----:B0-----:R-:W-:Y:S01]  /*7ca0*/  IMAD.MOV.U32 R5, RZ, RZ, R16 ;  /* 0x000000ffff057224 */ /* 0x001fe200078e0010 */
[----:B------:R-:W-:Y:S01]  /*7cb0*/  IADD3 R16, R27, 0x71, RZ ;  /* 0x000000711b107810 */ /* 0x000fe20007ffe0ff */
[----:B------:R-:W-:-:S04]  /*7cc0*/  IMAD.HI.U32 R12, R28, R10, RZ ;  /* 0x0000000a1c0c7227 */ /* 0x000fc800078e00ff */
[----:B------:R-:W-:Y:S01]  /*7cd0*/  @!P3 IMAD.MOV R5, RZ, RZ, -R5 ;  /* 0x000000ffff05b224 */ /* 0x000fe200078e0a05 */
[----:B------:R-:W-:Y:S01]  /*7ce0*/  ISETP.GT.U32.AND P3, PT, R9, R15, PT ;  /* 0x0000000f0900720c */ /* 0x000fe20003f64070 */
[----:B-1----:R-:W-:Y:S02]  /*7cf0*/  IMAD.MOV.U32 R3, RZ, RZ, R14 ;  /* 0x000000ffff037224 */ /* 0x002fe400078e000e */
[----:B------:R-:W-:Y:S01]  /*7d00*/  IMAD.HI.U32 R4, R28, R13, RZ ;  /* 0x0000000d1c047227 */ /* 0x000fe200078e00ff */
[----:B------:R-:W-:Y:S03]  /*7d10*/  STL [R1+0x1b8], R5 ;  /* 0x0001b80501007387 */ /* 0x000fe60000100800 */
[----:B------:R-:W-:Y:S02]  /*7d20*/  @!P2 IMAD.IADD R2, R2, 0x1, -R9 ;  /* 0x000000010202a824 */ /* 0x000fe400078e0a09 */
[----:B------:R-:W-:-:S02]  /*7d30*/  IMAD.MOV R12, RZ, RZ, -R12 ;  /* 0x000000ffff0c7224 */ /* 0x000fc400078e0a0c */
[----:B------:R-:W-:Y:S01]  /*7d40*/  @!P4 IMAD.MOV R3, RZ, RZ, -R3 ;  /* 0x000000ffff03c224 */ /* 0x000fe200078e0a03 */
[----:B------:R-:W-:Y:S01]  /*7d50*/  ISETP.GT.U32.AND P2, PT, R9, R2, PT ;  /* 0x000000020900720c */ /* 0x000fe20003f44070 */
[--C-:B------:R-:W-:Y:S01]  /*7d60*/  @!P3 IMAD.IADD R15, R15, 0x1, -R9.reuse ;  /* 0x000000010f0fb824 */ /* 0x100fe200078e0a09 */
[----:B------:R-:W-:Y:S01]  /*7d70*/  ISETP.GE.AND P4, PT, R0, RZ, PT ;  /* 0x000000ff0000720c */ /* 0x000fe20003f86270 */
[----:B------:R-:W-:Y:S01]  /*7d80*/  @!P0 IMAD.IADD R17, R17, 0x1, -R9 ;  /* 0x0000000111118824 */ /* 0x000fe200078e0a09 */
[----:B------:R0:W-:Y:S01]  /*7d90*/  STL [R1+0x1bc], R3 ;  /* 0x0001bc0301007387 */ /* 0x0001e20000100800 */
[----:B------:R-:W-:Y:S01]  /*7da0*/  IMAD.MOV R4, RZ, RZ, -R4 ;  /* 0x000000ffff047224 */ /* 0x000fe200078e0a04 */
[C---:B------:R-:W-:Y:S01]  /*7db0*/  ISETP.GT.U32.AND P3, PT, R9.reuse, R15, PT ;  /* 0x0000000f0900720c */ /* 0x040fe20003f64070 */
[C---:B------:R-:W-:Y:S01]  /*7dc0*/  IMAD R0, R9.reuse, R12, R10 ;  /* 0x0000000c09007224 */ /* 0x040fe200078e020a */
[----:B------:R-:W-:Y:S01]  /*7dd0*/  IABS R10, R16 ;  /* 0x00000010000a7213 */ /* 0x000fe20000000000 */
[C---:B------:R-:W-:Y:S01]  /*7de0*/  IMAD R13, R9.reuse, R4, R13 ;  /* 0x00000004090d7224 */ /* 0x040fe200078e020d */
[----:B------:R-:W-:Y:S01]  /*7df0*/  ISETP.GT.U32.AND P0, PT, R9, R17, PT ;  /* 0x000000110900720c */ /* 0x000fe20003f04070 */
[----:B------:R-:W-:Y:S01]  /*7e00*/  IMAD.MOV R23, RZ, RZ, -R23 ;  /* 0x000000ffff177224 */ /* 0x000fe200078e0a17 */
[----:B------:R-:W-:Y:S01]  /*7e10*/  IADD3 R12, R27, 0x6d, RZ ;  /* 0x0000006d1b0c7810 */ /* 0x000fe20007ffe0ff */
[----:B------:R-:W-:Y:S01]  /*7e20*/  @!P2 IMAD.IADD R2, R2, 0x1, -R9 ;  /* 0x000000010202a824 */ /* 0x000fe200078e0a09 */
[----:B------:R-:W-:Y:S01]  /*7e30*/  ISETP.GT.U32.AND P2, PT, R9, R0, PT ;  /* 0x000000000900720c */ /* 0x000fe20003f44070 */
[----:B------:R-:W-:Y:S01]  /*7e40*/  IMAD.HI.U32 R14, R28, R10, RZ ;  /* 0x0000000a1c0e7227 */ /* 0x000fe200078e00ff */
[----:B------:R-:W-:-:S03]  /*7e50*/  IABS R4, R19 ;  /* 0x0000001300047213 */ /* 0x000fc60000000000 */
[--C-:B------:R-:W-:Y:S01]  /*7e60*/  @!P3 IMAD.IADD R15, R15, 0x1, -R9.reuse ;  /* 0x000000010f0fb824 */ /* 0x100fe200078e0a09 */
[----:B------:R-:W-:Y:S01]  /*7e70*/  ISETP.GT.U32.AND P3, PT, R9, R13, PT ;  /* 0x0000000d0900720c */ /* 0x000fe20003f64070 */
[----:B------:R-:W-:Y:S02]  /*7e80*/  IMAD.MOV R14, RZ, RZ, -R14 ;  /* 0x000000ffff0e7224 */ /* 0x000fe400078e0a0e */
[--C-:B------:R-:W-:Y:S01]  /*7e90*/  @!P0 IMAD.IADD R17, R17, 0x1, -R9.reuse ;  /* 0x0000000111118824 */ /* 0x100fe200078e0a09 */
[----:B------:R-:W-:Y:S01]  /*7ea0*/  ISETP.GE.AND P0, PT, R11, RZ, PT ;  /* 0x000000ff0b00720c */ /* 0x000fe20003f06270 */
[C---:B------:R-:W-:Y:S01]  /*7eb0*/  IMAD R10, R9.reuse, R14, R10 ;  /* 0x0000000e090a7224 */ /* 0x040fe200078e020a */
[----:B------:R-:W-:Y:S01]  /*7ec0*/  IABS R11, R12 ;  /* 0x0000000c000b7213 */ /* 0x000fe20000000000 */
[----:B------:R-:W-:Y:S02]  /*7ed0*/  @!P2 IMAD.IADD R0, R0, 0x1, -R9 ;  /* 0x000000010000a824 */ /* 0x000fe400078e0a09 */
[C---:B------:R-:W-:Y:S01]  /*7ee0*/  IMAD R23, R9.reuse, R23, R24 ;  /* 0x0000001709177224 */ /* 0x040fe200078e0218 */
[----:B------:R-:W-:Y:S01]  /*7ef0*/  ISETP.GT.U32.AND P2, PT, R9, R10, PT ;  /* 0x0000000a0900720c */ /* 0x000fe20003f44070 */
        /* <DEDUP_REMOVED lines=8> */
[----:B------:R-:W-:-:S04]  /*7f80*/  IMAD.HI.U32 R14, R28, R11, RZ ;  /* 0x0000000b1c0e7227 */ /* 0x000fc800078e00ff */
[--C-:B------:R-:W-:Y:S01]  /*7f90*/  @!P2 IMAD.IADD R10, R10, 0x1, -R9.reuse ;  /* 0x000000010a0aa824 */ /* 0x100fe200078e0a09 */
[----:B------:R-:W-:Y:S01]  /*7fa0*/  ISETP.GT.U32.AND P2, PT, R9, R0, PT ;  /* 0x000000000900720c */ /* 0x000fe20003f44070 */
[----:B------:R-:W-:Y:S02]  /*7fb0*/  @!P3 IMAD.IADD R23, R23, 0x1, -R9 ;  /* 0x000000011717b824 */ /* 0x000fe400078e0a09 */
[----:B------:R-:W-:Y:S01]  /*7fc0*/  IMAD.MOV R20, RZ, RZ, -R20 ;  /* 0x000000ffff147224 */ /* 0x000fe200078e0a14 */
[C---:B------:R-:W-:Y:S01]  /*7fd0*/  ISETP.GT.U32.AND P3, PT, R9.reuse, R10, PT ;  /* 0x0000000a0900720c */ /* 0x040fe20003f64070 */
[----:B0-----:R-:W-:Y:S01]  /*7fe0*/  IMAD.MOV.U32 R3, RZ, RZ, R2 ;  /* 0x000000ffff037224 */ /* 0x001fe200078e0002 */
[----:B------:R-:W-:Y:S01]  /*7ff0*/  IABS R2, R17 ;  /* 0x0000001100027213 */ /* 0x000fe20000000000 */
[----:B------:R-:W-:Y:S02]  /*8000*/  IMAD.MOV R14, RZ, RZ, -R14 ;  /* 0x000000ffff0e7224 */ /* 0x000fe400078e0a0e */
[----:B------:R-:W-:Y:S01]  /*8010*/  @!P1 IMAD.MOV R3, RZ, RZ, -R3 ;  /* 0x000000ffff039224 */ /* 0x000fe200078e0a03 */
[C---:B------:R-:W-:Y:S01]  /*8020*/  ISETP.GT.U32.AND P1, PT, R9.reuse, R23, PT ;  /* 0x000000170900720c */ /* 0x040fe20003f24070 */
[----:B------:R-:W-:Y:S01]  /*8030*/  IMAD R4, R9, R20, R4 ;  /* 0x0000001409047224 */ /* 0x000fe200078e0204 */
[----:B------:R-:W-:Y:S01]  /*8040*/  IADD3 R20, R27, 0x6c, RZ ;  /* 0x0000006c1b147810 */ /* 0x000fe20007ffe0ff */
[C---:B------:R-:W-:Y:S01]  /*8050*/  IMAD R11, R9.reuse, R14, R11 ;  /* 0x0000000e090b7224 */ /* 0x040fe200078e020b */
[----:B------:R0:W-:Y:S01]  /*8060*/  STL [R1+0x1a4], R3 ;  /* 0x0001a40301007387 */ /* 0x0001e20000100800 */
[--C-:B------:R-:W-:Y:S01]  /*8070*/  @!P2 IMAD.IADD R0, R0, 0x1, -R9.reuse ;  /* 0x000000010000a824 */ /* 0x100fe200078e0a09 */
[C---:B------:R-:W-:Y:S01]  /*8080*/  ISETP.GT.U32.AND P2, PT, R9.reuse, R4, PT ;  /* 0x000000040900720c */ /* 0x040fe20003f44070 */
[--C-:B------:R-:W-:Y:S01]  /*8090*/  @!P3 IMAD.IADD R10, R10, 0x1, -R9.reuse ;  /* 0x000000010a0ab824 */ /* 0x100fe200078e0a09 */
[----:B------:R-:W-:Y:S01]  /*80a0*/  ISETP.GT.U32.AND P3, PT, R9, R11, PT ;  /* 0x0000000b0900720c */ /* 0x000fe20003f64070 */
[--C-:B------:R-:W-:Y:S01]  /*80b0*/  @!P6 IMAD.IADD R13, R13, 0x1, -R9.reuse ;  /* 0x000000010d0de824 */ /* 0x100fe200078e0a09 */
[----:B------:R-:W-:Y:S01]  /*80c0*/  IABS R14, R20 ;  /* 0x00000014000e7213 */ /* 0x000fe20000000000 */
[----:B------:R-:W-:Y:S01]  /*80d0*/  IMAD.MOV.U32 R5, RZ, RZ, R0 ;  /* 0x000000ffff057224 */ /* 0x000fe200078e0000 */
[----:B------:R-:W-:Y:S01]  /*80e0*/  ISETP.GE.AND P6, PT, R16, RZ, PT ;  /* 0x000000ff1000720c */ /* 0x000fe20003fc6270 */
[----:B------:R-:W-:Y:S01]  /*80f0*/  @!P1 IMAD.IADD R23, R23, 0x1, -R9 ;  /* 0x0000000117179824 */ /* 0x000fe200078e0a09 */
[----:B------:R-:W-:Y:S01]  /*8100*/  ISETP.GE.AND P1, PT, R18, RZ, PT ;  /* 0x000000ff1200720c */ /* 0x000fe20003f26270 */
[----:B0-----:R-:W-:Y:S01]  /*8110*/  IMAD.MOV.U32 R3, RZ, RZ, R15 ;  /* 0x000000ffff037224 */ /* 0x001fe200078e000f */
[----:B------:R-:W-:Y:S01]  /*8120*/  IADD3 R0, R27, 0x6a, RZ ;  /* 0x0000006a1b007810 */ /* 0x000fe20007ffe0ff */
[----:B------:R-:W-:-:S04]  /*8130*/  IMAD.HI.U32 R16, R28, R2, RZ ;  /* 0x000000021c107227 */ /* 0x000fc800078e00ff */
[----:B------:R-:W-:Y:S01]  /*8140*/  @!P5 IMAD.MOV R3, RZ, RZ, -R3 ;  /* 0x000000ffff03d224 */ /* 0x000fe200078e0a03 */
[----:B------:R-:W-:Y:S01]  /*8150*/  ISETP.GT.U32.AND P5, PT, R9, R22, PT ;  /* 0x000000160900720c */ /* 0x000fe20003fa4070 */
[--C-:B------:R-:W-:Y:S01]  /*8160*/  @!P2 IMAD.IADD R4, R4, 0x1, -R9.reuse ;  /* 0x000000010404a824 */ /* 0x100fe200078e0a09 */
[----:B------:R-:W-:Y:S01]  /*8170*/  ISETP.GE.AND P2, PT, R19, RZ, PT ;  /* 0x000000ff1300720c */ /* 0x000fe20003f46270 */
[----:B------:R-:W-:Y:S01]  /*8180*/  @!P3 IMAD.IADD R11, R11, 0x1, -R9 ;  /* 0x000000010b0bb824 */ /* 0x000fe200078e0a09 */
[----:B------:R0:W-:Y:S01]  /*8190*/  STL [R1+0x1a0], R3 ;  /* 0x0001a00301007387 */ /* 0x0001e20000100800 */
[----:B------:R-:W-:Y:S01]  /*81a0*/  @!P4 IMAD.MOV R5, RZ, RZ, -R5 ;  /* 0x000000ffff05c224 */ /* 0x000fe200078e0a05 */
[----:B------:R-:W-:Y:S01]  /*81b0*/  ISETP.GT.U32.AND P4, PT, R9, R4, PT ;  /* 0x000000040900720c */ /* 0x000fe20003f84070 */
[----:B------:R-:W-:-:S03]  /*81c0*/  IMAD.HI.U32 R15, R28, R14, RZ ;  /* 0x0000000e1c0f7227 */ /* 0x000fc600078e00ff */
[----:B------:R1:W-:Y:S01]  /*81d0*/  STL [R1+0x194], R5 ;  /* 0x0001940501007387 */ /* 0x0003e20000100800 */
[----:B------:R-:W-:Y:S02]  /*81e0*/  IMAD.MOV R16, RZ, RZ, -R16 ;  /* 0x000000ffff107224 */ /* 0x000fe400078e0a10 */
[----:B------:R-:W-:Y:S01]  /*81f0*/  @!P5 IMAD.IADD R22, R22, 0x1, -R9 ;  /* 0x000000011616d824 */ /* 0x000fe200078e0a09 */
[----:B------:R-:W-:Y:S01]  /*8200*/  ISETP.GE.AND P5, PT, R21, RZ, PT ;  /* 0x000000ff1500720c */ /* 0x000fe20003fa6270 */
[----:B0-----:R-:W-:Y:S02]  /*8210*/  IMAD.MOV.U32 R3, RZ, RZ, R13 ;  /* 0x000000ffff037224 */ /* 0x001fe400078e000d */
[----:B------:R-:W-:Y:S01]  /*8220*/  IMAD.MOV R15, RZ, RZ, -R15 ;  /* 0x000000ffff0f7224 */ /* 0x000fe200078e0a0f */
[C---:B------:R-:W-:Y:S01]  /*8230*/  ISETP.GT.U32.AND P3, PT, R9.reuse, R22, PT ;  /* 0x000000160900720c */ /* 0x040fe20003f64070 */
[----:B------:R-:W-:Y:S01]  /*8240*/  @!P0 IMAD.MOV R3, RZ, RZ, -R3 ;  /* 0x000000ffff038224 */ /* 0x000fe200078e0a03 */
[----:B------:R-:W-:Y:S01]  /*8250*/  ISETP.GT.U32.AND P0, PT, R9, R11, PT ;  /* 0x0000000b0900720c */ /* 0x000fe20003f04070 */
[----:B-1----:R-:W-:Y:S01]  /*8260*/  IMAD.MOV.U32 R5, RZ, RZ, R10 ;  /* 0x000000ffff057224 */ /* 0x002fe200078e000a */
[----:B------:R-:W-:Y:S01]  /*8270*/  IADD3 R10, R27, 0x69, RZ ;  /* 0x000000691b0a7810 */ /* 0x000fe20007ffe0ff */
[C---:B------:R-:W-:Y:S01]  /*8280*/  IMAD R2, R9.reuse, R16, R2 ;  /* 0x0000001009027224 */ /* 0x040fe200078e0202 */
[----:B------:R0:W-:Y:S01]  /*8290*/  STL [R1+0x190], R3 ;  /* 0x0001900301007387 */ /* 0x0001e20000100800 */
[C---:B------:R-:W-:Y:S01]  /*82a0*/  IMAD R15, R9.reuse, R15, R14 ;  /* 0x0000000f090f7224 */ /* 0x040fe200078e020e */
[----:B------:R-:W-:Y:S01]  /*82b0*/  IABS R14, R0 ;  /* 0x00000000000e7213 */ /* 0x000fe20000000000 */
[----:B------:R-:W-:Y:S01]  /*82c0*/  @!P6 IMAD.MOV R5, RZ, RZ, -R5 ;  /* 0x000000ffff05e224 */ /* 0x000fe200078e0a05 */
[----:B------:R-:W-:Y:S01]  /*82d0*/  IABS R19, R10 ;  /* 0x0000000a00137213 */ /* 0x000fe20000000000 */
[--C-:B------:R-:W-:Y:S01]  /*82e0*/  @!P4 IMAD.IADD R4, R4, 0x1, -R9.reuse ;  /* 0x000000010404c824 */ /* 0x100fe200078e0a09 */
[C---:B------:R-:W-:Y:S01]  /*82f0*/  ISETP.GT.U32.AND P6, PT, R9.reuse, R15, PT ;  /* 0x0000000f0900720c */ /* 0x040fe20003fc4070 */
[----:B------:R-:W-:Y:S01]  /*8300*/  @!P3 IMAD.IADD R22, R22, 0x1, -R9 ;  /* 0x000000011616b824 */ /* 0x000fe200078e0a09 */
[----:B------:R-:W-:Y:S01]  /*8310*/  ISETP.GT.U32.AND P3, PT, R9, R2, PT ;  /* 0x000000020900720c */ /* 0x000fe20003f64070 */
[----:B------:R1:W-:Y:S01]  /*8320*/  STL [R1+0x18c], R5 ;  /* 0x00018c0501007387 */ /* 0x0003e20000100800 */
[----:B0-----:R-:W-:Y:S01]  /*8330*/  IMAD.MOV.U32 R3, RZ, RZ, R23 ;  /* 0x000000ffff037224 */ /* 0x001fe200078e0017 */
[----:B------:R-:W-:Y:S01]  /*8340*/  IADD3 R16, R27, 0x68, RZ ;  /* 0x000000681b107810 */ /* 0x000fe20007ffe0ff */
[----:B------:R-:W-:Y:S01]  /*8350*/  @!P0 IMAD.IADD R11, R11, 0x1, -R9 ;  /* 0x000000010b0b8824 */ /* 0x000fe200078e0a09 */
[----:B------:R-:W-:Y:S01]  /*8360*/  ISETP.GE.AND P4, PT, R20, RZ, PT ;  /* 0x000000ff1400720c */ /* 0x000fe20003f86270 */
[----:B------:R-:W-:Y:S01]  /*8370*/  @!P1 IMAD.MOV R3, RZ, RZ, -R3 ;  /* 0x000000ffff039224 */ /* 0x000fe200078e0a03 */
[----:B------:R-:W-:Y:S01]  /*8380*/  ISETP.GE.AND P1, PT, R12, RZ, PT ;  /* 0x000000ff0c00720c */ /* 0x000fe20003f26270 */
[----:B------:R-:W-:Y:S01]  /*8390*/  IMAD.HI.U32 R12, R28, R14, RZ ;  /* 0x0000000e1c0c7227 */ /* 0x000fe200078e00ff */
[----:B------:R-:W-:-:S02]  /*83a0*/  ISETP.GE.AND P0, PT, R17, RZ, PT ;  /* 0x000000ff1100720c */ /* 0x000fc40003f06270 */
[----:B------:R0:W-:Y:S01]  /*83b0*/  STL [R1+0x188], R3 ;  /* 0x0001880301007387 */ /* 0x0001e20000100800 */
[----:B-1----:R-:W-:Y:S02]  /*83c0*/  IMAD.MOV.U32 R5, RZ, RZ, R22 ;  /* 0x000000ffff057224 */ /* 0x002fe400078e0016 */
[----:B------:R-:W-:Y:S02]  /*83d0*/  IMAD.MOV R12, RZ, RZ, -R12 ;  /* 0x000000ffff0c7224 */ /* 0x000fe400078e0a0c */
[----:B------:R-:W-:Y:S01]  /*83e0*/  @!P5 IMAD.MOV R5, RZ, RZ, -R5 ;  /* 0x000000ffff05d224 */ /* 0x000fe200078e0a05 */
[----:B------:R-:W-:Y:S01]  /*83f0*/  ISETP.GE.AND P5, PT, R10, RZ, PT ;  /* 0x000000ff0a00720c */ /* 0x000fe20003fa6270 */
[--C-:B------:R-:W-:Y:S02]  /*8400*/  @!P3 IMAD.IADD R2, R2, 0x1, -R9.reuse ;  /* 0x000000010202b824 */ /* 0x100fe400078e0a09 */
[----:B------:R-:W-:Y:S01]  /*8410*/  @!P6 IMAD.IADD R15, R15, 0x1, -R9 ;  /* 0x000000010f0fe824 */ /* 0x000fe200078e0a09 */
[----:B------:R-:W-:Y:S01]  /*8420*/  STL [R1+0x184], R5 ;  /* 0x0001840501007387 */ /* 0x000fe20000100800 */
[----:B0-----:R-:W-:Y:S01]  /*8430*/  IMAD.MOV.U32 R3, RZ, RZ, R4 ;  /* 0x000000ffff037224 */ /* 0x001fe200078e0004 */
[----:B------:R-:W-:Y:S01]  /*8440*/  ISETP.GE.AND P6, PT, R0, RZ, PT ;  /* 0x000000ff0000720c */ /* 0x000fe20003fc6270 */
[C---:B------:R-:W-:Y:S01]  /*8450*/  IMAD R14, R9.reuse, R12, R14 ;  /* 0x0000000c090e7224 */ /* 0x040fe200078e020e */
[C---:B------:R-:W-:Y:S01]  /*8460*/  ISETP.GT.U32.AND P3, PT, R9.reuse, R15, PT ;  /* 0x0000000f0900720c */ /* 0x040fe20003f64070 */
[----:B------:R-:W-:Y:S01]  /*8470*/  @!P2 IMAD.MOV R3, RZ, RZ, -R3 ;  /* 0x000000ffff03a224 */ /* 0x000fe200078e0a03 */
[----:B------:R-:W-:Y:S01]  /*8480*/  ISETP.GT.U32.AND P2, PT, R9, R2, PT ;  /* 0x000000020900720c */ /* 0x000fe20003f44070 */
[----:B------:R-:W-:Y:S01]  /*8490*/  IMAD.HI.U32 R0, R28, R19, RZ ;  /* 0x000000131c007227 */ /* 0x000fe200078e00ff */
[----:B------:R-:W-:-:S02]  /*84a0*/  IADD3 R4, R27, 0x67, RZ ;  /* 0x000000671b047810 */ /* 0x000fc40007ffe0ff */
[----:B------:R0:W-:Y:S01]  /*84b0*/  STL [R1+0x180], R3 ;  /* 0x0001800301007387 */ /* 0x0001e20000100800 */
[----:B------:R-:W-:Y:S01]  /*84c0*/  IMAD.MOV R0, RZ, RZ, -R0 ;  /* 0x000000ffff007224 */ /* 0x000fe200078e0a00 */
[----:B------:R-:W-:-:S03]  /*84d0*/  IABS R12, R4 ;  /* 0x00000004000c7213 */ /* 0x000fc60000000000 */
[----:B------:R-:W-:Y:S01]  /*84e0*/  IMAD R19, R9, R0, R19 ;  /* 0x0000000009137224 */ /* 0x000fe200078e0213 */
[----:B------:R-:W-:Y:S01]  /*84f0*/  IADD3 R0, R27, 0x66, RZ ;  /* 0x000000661b007810 */ /* 0x000fe20007ffe0ff */
[--C-:B------:R-:W-:Y:S01]  /*8500*/  @!P3 IMAD.IADD R15, R15, 0x1, -R9.reuse ;  /* 0x000000010f0fb824 */ /* 0x100fe200078e0a09 */
[----:B------:R-:W-:Y:S01]  /*8510*/  ISETP.GE.AND P3, PT, R16, RZ, PT ;  /* 0x000000ff1000720c */ /* 0x000fe20003f66270 */
[----:B------:R-:W-:Y:S01]  /*8520*/  @!P2 IMAD.IADD R2, R2, 0x1, -R9 ;  /* 0x000000010202a824 */ /* 0x000fe200078e0a09 */
[----:B------:R-:W-:Y:S01]  /*8530*/  ISETP.GT.U32.AND P2, PT, R9, R19, PT ;  /* 0x000000130900720c */ /* 0x000fe20003f44070 */
[----:B0-----:R-:W-:Y:S01]  /*8540*/  IMAD.MOV.U32 R3, RZ, RZ, R11 ;  /* 0x000000ffff037224 */ /* 0x001fe200078e000b */
[----:B------:R-:W-:Y:S01]  /*8550*/  IABS R16, R16 ;  /* 0x0000001000107213 */ /* 0x000fe20000000000 */
[----:B------:R-:W-:Y:S01]  /*8560*/  IMAD.HI.U32 R10, R28, R12, RZ ;  /* 0x0000000c1c0a7227 */ /* 0x000fe200078e00ff */
[----:B------:R-:W-:-:S03]  /*8570*/  IABS R11, R0 ;  /* 0x00000000000b7213 */ /* 0x000fc60000000000 */
[----:B------:R-:W-:Y:S01]  /*8580*/  @!P1 IMAD.MOV R3, RZ, RZ, -R3 ;  /* 0x000000ffff039224 */ /* 0x000fe200078e0a03 */
[----:B------:R-:W-:Y:S01]  /*8590*/  ISETP.GT.U32.AND P1, PT, R9, R14, PT ;  /* 0x0000000e0900720c */ /* 0x000fe20003f24070 */
[----:B------:R-:W-:-:S03]  /*85a0*/  IMAD.HI.U32 R13, R28, R16, RZ ;  /* 0x000000101c0d7227 */ /* 0x000fc600078e00ff */
[----:B------:R0:W-:Y:S01]  /*85b0*/  STL [R1+0x17c], R3 ;  /* 0x00017c0301007387 */ /* 0x0001e20000100800 */
[----:B------:R-:W-:Y:S02]  /*85c0*/  IMAD.MOV R13, RZ, RZ, -R13 ;  /* 0x000000ffff0d7224 */ /* 0x000fe400078e0a0d */
[--C-:B------:R-:W-:Y:S02]  /*85d0*/  @!P2 IMAD.IADD R19, R19, 0x1, -R9.reuse ;  /* 0x000000011313a824 */ /* 0x100fe400078e0a09 */
[C---:B------:R-:W-:Y:S02]  /*85e0*/  IMAD R16, R9.reuse, R13, R16 ;  /* 0x0000000d09107224 */ /* 0x040fe400078e0210 */
[----:B------:R-:W-:Y:S01]  /*85f0*/  IMAD.MOV R10, RZ, RZ, -R10 ;  /* 0x000000ffff0a7224 */ /* 0x000fe200078e0a0a */
[----:B------:R-:W-:Y:S01]  /*8600*/  ISETP.GT.U32.AND P2, PT, R9, R19, PT ;  /* 0x000000130900720c */ /* 0x000fe20003f44070 */
[----:B------:R-:W-:Y:S02]  /*8610*/  @!P1 IMAD.IADD R14, R14, 0x1, -R9 ;  /* 0x000000010e0e9824 */ /* 0x000fe400078e0a09 */
[----:B0-----:R-:W-:Y:S01]  /*8620*/  IMAD.MOV.U32 R3, RZ, RZ, R15 ;  /* 0x000000ffff037224 */ /* 0x001fe200078e000f */
[----:B------:R-:W-:Y:S01]  /*8630*/  IADD3 R15, R27, 0x64, RZ ;  /* 0x000000641b0f7810 */ /* 0x000fe20007ffe0ff */
[C---:B------:R-:W-:Y:S01]  /*8640*/  IMAD R12, R9.reuse, R10, R12 ;  /* 0x0000000a090c7224 */ /* 0x040fe200078e020c */
[----:B------:R-:W-:Y:S01]  /*8650*/  ISETP.GT.U32.AND P1, PT, R9, R14, PT ;  /* 0x0000000e0900720c */ /* 0x000fe20003f24070 */
[----:B------:R-:W-:Y:S01]  /*8660*/  @!P4 IMAD.MOV R3, RZ, RZ, -R3 ;  /* 0x000000ffff03c224 */ /* 0x000fe200078e0a03 */
[----:B------:R-:W-:Y:S01]  /*8670*/  ISETP.GE.AND P4, PT, R4, RZ, PT ;  /* 0x000000ff0400720c */ /* 0x000fe20003f86270 */
[----:B------:R-:W-:Y:S01]  /*8680*/  @!P0 IMAD.MOV R2, RZ, RZ, -R2 ;  /* 0x000000ffff028224 */ /* 0x000fe200078e0a02 */
[----:B------:R-:W-:Y:S01]  /*8690*/  ISETP.GE.AND P0, PT, R0, RZ, PT ;  /* 0x000000ff0000720c */ /* 0x000fe20003f06270 */
[----:B------:R-:W-:Y:S01]  /*86a0*/  IMAD.HI.U32 R4, R28, R11, RZ ;  /* 0x0000000b1c047227 */ /* 0x000fe200078e00ff */
[----:B------:R0:W-:Y:S01]  /*86b0*/  STL [R1+0xd0], R3 ;  /* 0x0000d00301007387 */ /* 0x0001e20000100800 */
[----:B------:R-:W-:-:S02]  /*86c0*/  IADD3 R0, R27, 0x65, RZ ;  /* 0x000000651b007810 */ /* 0x000fc40007ffe0ff */
[--C-:B------:R-:W-:Y:S01]  /*86d0*/  @!P2 IMAD.IADD R19, R19, 0x1, -R9.reuse ;  /* 0x000000011313a824 */ /* 0x100fe200078e0a09 */
[C---:B------:R-:W-:Y:S01]  /*86e0*/  ISETP.GT.U32.AND P2, PT, R9.reuse, R12, PT ;  /* 0x0000000c0900720c */ /* 0x040fe20003f44070 */
[----:B------:R-:W-:Y:S01]  /*86f0*/  IMAD.MOV R4, RZ, RZ, -R4 ;  /* 0x000000ffff047224 */ /* 0x000fe200078e0a04 */
[----:B------:R-:W-:Y:S01]  /*8700*/  IABS R10, R0 ;  /* 0x00000000000a7213 */ /* 0x000fe20000000000 */
[----:B------:R-:W-:Y:S01]  /*8710*/  @!P1 IMAD.IADD R14, R14, 0x1, -R9 ;  /* 0x000000010e0e9824 */ /* 0x000fe200078e0a09 */
[C---:B------:R-:W-:Y:S01]  /*8720*/  ISETP.GT.U32.AND P1, PT, R9.reuse, R16, PT ;  /* 0x000000100900720c */ /* 0x040fe20003f24070 */
[----:B------:R-:W-:Y:S01]  /*8730*/  IMAD R11, R9, R4, R11 ;  /* 0x00000004090b7224 */ /* 0x000fe200078e020b */
[----:B------:R1:W-:Y:S01]  /*8740*/  STL [R1+0x178], R2 ;  /* 0x0001780201007387 */ /* 0x0003e20000100800 */
[----:B0-----:R-:W-:Y:S01]  /*8750*/  IMAD.MOV.U32 R3, RZ, RZ, R14 ;  /* 0x000000ffff037224 */ /* 0x001fe200078e000e */
[----:B------:R-:W-:Y:S01]  /*8760*/  IADD3 R4, R27, 0x63, RZ ;  /* 0x000000631b047810 */ /* 0x000fe20007ffe0ff */
[----:B------:R-:W-:Y:S01]  /*8770*/  IMAD.HI.U32 R14, R28, R10, RZ ;  /* 0x0000000a1c0e7227 */ /* 0x000fe200078e00ff */
[----:B------:R-:W-:-:S02]  /*8780*/  IABS R18, R15 ;  /* 0x0000000f00127213 */ /* 0x000fc40000000000 */
[----:B------:R-:W-:Y:S01]  /*8790*/  IABS R17, R4 ;  /* 0x0000000400117213 */ /* 0x000fe20000000000 */
[----:B------:R-:W-:Y:S02]  /*87a0*/  @!P6 IMAD.MOV R3, RZ, RZ, -R3 ;  /* 0x000000ffff03e224 */ /* 0x000fe400078e0a03 */
[----:B------:R-:W-:Y:S01]  /*87b0*/  IMAD.MOV R14, RZ, RZ, -R14 ;  /* 0x000000ffff0e7224 */ /* 0x000fe200078e0a0e */
[----:B-1----:R-:W-:Y:S01]  /*87c0*/  IADD3 R2, R27, 0x62, RZ ;  /* 0x000000621b027810 */ /* 0x002fe20007ffe0ff */
[--C-:B------:R-:W-:Y:S01]  /*87d0*/  @!P1 IMAD.IADD R16, R16, 0x1, -R9.reuse ;  /* 0x0000000110109824 */ /* 0x100fe200078e0a09 */
[----:B------:R0:W-:Y:S01]  /*87e0*/  STL [R1+0x130], R3 ;  /* 0x0001300301007387 */ /* 0x0001e20000100800 */
[C---:B------:R-:W-:Y:S01]  /*87f0*/  ISETP.GT.U32.AND P1, PT, R9.reuse, R11, PT ;  /* 0x0000000b0900720c */ /* 0x040fe20003f24070 */
[----:B------:R-:W-:Y:S01]  /*8800*/  @!P2 IMAD.IADD R12, R12, 0x1, -R9 ;  /* 0x000000010c0ca824 */ /* 0x000fe200078e0a09 */
[----:B------:R-:W-:Y:S02]  /*8810*/  IABS R13, R2 ;  /* 0x00000002000d7213 */ /* 0x000fe40000000000 */
[----:B------:R-:W-:-:S02]  /*8820*/  ISETP.GT.U32.AND P6, PT, R9, R16, PT ;  /* 0x000000100900720c */ /* 0x000fc40003fc4070 */
[----:B------:R-:W-:Y:S01]  /*8830*/  ISETP.GT.U32.AND P2, PT, R9, R12, PT ;  /* 0x0000000c0900720c */ /* 0x000fe20003f44070 */
[----:B0-----:R-:W-:Y:S02]  /*8840*/  IMAD.MOV.U32 R3, RZ, RZ, R19 ;  /* 0x000000ffff037224 */ /* 0x001fe400078e0013 */
[----:B------:R-:W-:-:S04]  /*8850*/  IMAD.HI.U32 R19, R28, R18, RZ ;  /* 0x000000121c137227 */ /* 0x000fc800078e00ff */
[----:B------:R-:W-:Y:S01]  /*8860*/  @!P5 IMAD.MOV R3, RZ, RZ, -R3 ;  /* 0x000000ffff03d224 */ /* 0x000fe200078e0a03 */
[----:B------:R-:W-:Y:S01]  /*8870*/  ISETP.GE.AND P5, PT, R0, RZ, PT ;  /* 0x000000ff0000720c */ /* 0x000fe20003fa6270 */
[----:B------:R-:W-:Y:S02]  /*8880*/  IMAD R0, R9, R14, R10 ;  /* 0x0000000e09007224 */ /* 0x000fe400078e020a */
[--C-:B------:R-:W-:Y:S01]  /*8890*/  @!P6 IMAD.IADD R16, R16, 0x1, -R9.reuse ;  /* 0x000000011010e824 */ /* 0x100fe200078e0a09 */
[----:B------:R0:W-:Y:S01]  /*88a0*/  STL [R1+0x174], R3 ;  /* 0x0001740301007387 */ /* 0x0001e20000100800 */
[----:B------:R-:W-:Y:S01]  /*88b0*/  @!P1 IMAD.IADD R11, R11, 0x1, -R9 ;  /* 0x000000010b0b9824 */ /* 0x000fe200078e0a09 */
[----:B------:R-:W-:Y:S01]  /*88c0*/  ISETP.GT.U32.AND P6, PT, R9, R0, PT ;  /* 0x000000000900720c */ /* 0x000fe20003fc4070 */
[----:B------:R-:W-:-:S03]  /*88d0*/  IMAD.HI.U32 R10, R28, R17, RZ ;  /* 0x000000111c0a7227 */ /* 0x000fc600078e00ff */
[----:B------:R-:W-:Y:S01]  /*88e0*/  ISETP.GT.U32.AND P1, PT, R9, R11, PT ;  /* 0x0000000b0900720c */ /* 0x000fe20003f24070 */
[----:B------:R-:W-:Y:S02]  /*88f0*/  IMAD.MOV R19, RZ, RZ, -R19 ;  /* 0x000000ffff137224 */ /* 0x000fe400078e0a13 */
[--C-:B------:R-:W-:Y:S01]  /*8900*/  @!P2 IMAD.IADD R12, R12, 0x1, -R9.reuse ;  /* 0x000000010c0ca824 */ /* 0x100fe200078e0a09 */
[----:B------:R-:W-:Y:S01]  /*8910*/  ISETP.GE.AND P2, PT, R15, RZ, PT ;  /* 0x000000ff0f00720c */ /* 0x000fe20003f46270 */
[----:B------:R-:W-:Y:S02]  /*8920*/  IMAD.MOV R10, RZ, RZ, -R10 ;  /* 0x000000ffff0a7224 */ /* 0x000fe400078e0a0a */
[C---:B------:R-:W-:Y:S02]  /*8930*/  IMAD R15, R9.reuse, R19, R18 ;  /* 0x00000013090f7224 */ /* 0x040fe400078e0212 */
[----:B0-----:R-:W-:Y:S02]  /*8940*/  IMAD.MOV.U32 R3, RZ, RZ, R16 ;  /* 0x000000ffff037224 */ /* 0x001fe400078e0010 */
[----:B------:R-:W-:Y:S01]  /*8950*/  @!P6 IMAD.IADD R0, R0, 0x1, -R9 ;  /* 0x000000010000e824 */ /* 0x000fe200078e0a09 */
[C---:B------:R-:W-:Y:S01]  /*8960*/  ISETP.GT.U32.AND P6, PT, R9.reuse, R15, PT ;  /* 0x0000000f0900720c */ /* 0x040fe20003fc4070 */
[----:B------:R-:W-:Y:S01]  /*8970*/  IMAD R17, R9, R10, R17 ;  /* 0x0000000a09117224 */ /* 0x000fe200078e0211 */
[----:B------:R-:W-:Y:S01]  /*8980*/  IADD3 R10, R27, 0x61, RZ ;  /* 0x000000611b0a7810 */ /* 0x000fe20007ffe0ff */
[----:B------:R-:W-:Y:S01]  /*8990*/  @!P3 IMAD.MOV R3, RZ, RZ, -R3 ;  /* 0x000000ffff03b224 */ /* 0x000fe200078e0a03 */
[----:B------:R-:W-:Y:S01]  /*89a0*/  ISETP.GT.U32.AND P3, PT, R9, R0, PT ;  /* 0x000000000900720c */ /* 0x000fe20003f64070 */
[----:B------:R-:W-:Y:S01]  /*89b0*/  IMAD.HI.U32 R14, R28, R13, RZ ;  /* 0x0000000d1c0e7227 */ /* 0x000fe200078e00ff */
[----:B------:R-:W-:-:S02]  /*89c0*/  IABS R16, R10 ;  /* 0x0000000a00107213 */ /* 0x000fc40000000000 */
[----:B------:R0:W-:Y:S01]  /*89d0*/  STL [R1+0x15c], R3 ;  /* 0x00015c0301007387 */ /* 0x0001e20000100800 */
[----:B------:R-:W-:Y:S01]  /*89e0*/  @!P1 IMAD.IADD R11, R11, 0x1, -R9 ;  /* 0x000000010b0b9824 */ /* 0x000fe200078e0a09 */
[C---:B------:R-:W-:Y:S01]  /*89f0*/  ISETP.GT.U32.AND P1, PT, R9.reuse, R17, PT ;  /* 0x000000110900720c */ /* 0x040fe20003f24070 */
[----:B------:R-:W-:Y:S02]  /*8a00*/  IMAD.MOV R14, RZ, RZ, -R14 ;  /* 0x000000ffff0e7224 */ /* 0x000fe400078e0a0e */
[----:B------:R-:W-:Y:S02]  /*8a10*/  IMAD.MOV.U32 R5, RZ, RZ, R12 ;  /* 0x000000ffff057224 */ /* 0x000fe400078e000c */
[----:B------:R-:W-:Y:S01]  /*8a20*/  IMAD R13, R9, R14, R13 ;  /* 0x0000000e090d7224 */ /* 0x000fe200078e020d */
[C---:B------:R-:W-:Y:S01]  /*8a30*/  IADD3 R14, R27.reuse, 0x5d, RZ ;  /* 0x0000005d1b0e7810 */ /* 0x040fe20007ffe0ff */
[----:B------:R-:W-:Y:S01]  /*8a40*/  @!P4 IMAD.MOV R5, RZ, RZ, -R5 ;  /* 0x000000ffff05c224 */ /* 0x000fe200078e0a05 */
[----:B------:R-:W-:Y:S01]  /*8a50*/  ISETP.GE.AND P4, PT, R4, RZ, PT ;  /* 0x000000ff0400720c */ /* 0x000fe20003f86270 */
[----:B0-----:R-:W-:Y:S01]  /*8a60*/  IMAD.MOV.U32 R3, RZ, RZ, R11 ;  /* 0x000000ffff037224 */ /* 0x001fe200078e000b */
[----:B------:R-:W-:Y:S01]  /*8a70*/  IADD3 R4, R27, 0x60, RZ ;  /* 0x000000601b047810 */ /* 0x000fe20007ffe0ff */
[----:B------:R-:W-:Y:S01]  /*8a80*/  @!P3 IMAD.IADD R0, R0, 0x1, -R9 ;  /* 0x000000010000b824 */ /* 0x000fe200078e0a09 */
[----:B------:R-:W-:Y:S01]  /*8a90*/  STL [R1+0x164], R5 ;  /* 0x0001640501007387 */ /* 0x000fe20000100800 */
[----:B------:R-:W-:Y:S01]  /*8aa0*/  @!P0 IMAD.MOV R3, RZ, RZ, -R3 ;  /* 0x000000ffff038224 */ /* 0x000fe200078e0a03 */
[----:B------:R-:W-:Y:S01]  /*8ab0*/  ISETP.GT.U32.AND P0, PT, R9, R13, PT ;  /* 0x0000000d0900720c */ /* 0x000fe20003f04070 */
[--C-:B------:R-:W-:Y:S01]  /*8ac0*/  @!P6 IMAD.IADD R15, R15, 0x1, -R9.reuse ;  /* 0x000000010f0fe824 */ /* 0x100fe200078e0a09 */
[----:B------:R-:W-:Y:S01]  /*8ad0*/  IABS R12, R4 ;  /* 0x00000004000c7213 */ /* 0x000fe20000000000 */
[----:B------:R-:W-:Y:S01]  /*8ae0*/  @!P1 IMAD.IADD R17, R17, 0x1, -R9 ;  /* 0x0000000111119824 */ /* 0x000fe200078e0a09 */
[----:B------:R0:W-:Y:S01]  /*8af0*/  STL [R1+0x168], R3 ;  /* 0x0001680301007387 */ /* 0x0001e20000100800 */
[----:B------:R-:W-:Y:S01]  /*8b00*/  IMAD.HI.U32 R11, R28, R16, RZ ;  /* 0x000000101c0b7227 */ /* 0x000fe200078e00ff */
[----:B------:R-:W-:-:S02]  /*8b10*/  ISETP.GT.U32.AND P1, PT, R9, R15, PT ;  /* 0x0000000f0900720c */ /* 0x000fc40003f24070 */
[----:B------:R-:W-:Y:S01]  /*8b20*/  ISETP.GE.AND P6, PT, R10, RZ, PT ;  /* 0x000000ff0a00720c */ /* 0x000fe20003fc6270 */
[----:B------:R-:W-:Y:S01]  /*8b30*/  IMAD.MOV R11, RZ, RZ, -R11 ;  /* 0x000000ffff0b7224 */ /* 0x000fe200078e0a0b */
[----:B------:R-:W-:Y:S01]  /*8b40*/  ISETP.GE.AND P3, PT, R2, RZ, PT ;  /* 0x000000ff0200720c */ /* 0x000fe20003f66270 */
[----:B------:R-:W-:Y:S01]  /*8b50*/  IMAD.HI.U32 R10, R28, R12, RZ ;  /* 0x0000000c1c0a7227 */ /* 0x000fe200078e00ff */
[C---:B------:R-:W-:Y:S02]  /*8b60*/  IADD3 R2, R27.reuse, 0x5f, RZ ;  /* 0x0000005f1b027810 */ /* 0x040fe40007ffe0ff */
[----:B------:R-:W-:Y:S01]  /*8b70*/  IABS R18, R14 ;  /* 0x0000000e00127213 */ /* 0x000fe20000000000 */
[----:B0-----:R-:W-:Y:S01]  /*8b80*/  IMAD.MOV.U32 R3, RZ, RZ, R0 ;  /* 0x000000ffff037224 */ /* 0x001fe200078e0000 */
[----:B------:R-:W-:Y:S01]  /*8b90*/  IADD3 R0, R27, 0x5e, RZ ;  /* 0x0000005e1b007810 */ /* 0x000fe20007ffe0ff */
[C---:B------:R-:W-:Y:S01]  /*8ba0*/  IMAD R16, R9.reuse, R11, R16 ;  /* 0x0000000b09107224 */ /* 0x040fe200078e0210 */
[----:B------:R-:W-:Y:S01]  /*8bb0*/  IABS R11, R2 ;  /* 0x00000002000b7213 */ /* 0x000fe20000000000 */
[----:B------:R-:W-:Y:S01]  /*8bc0*/  @!P5 IMAD.MOV R3, RZ, RZ, -R3 ;  /* 0x000000ffff03d224 */ /* 0x000fe200078e0a03 */
[----:B------:R-:W-:Y:S01]  /*8bd0*/  ISETP.GT.U32.AND P5, PT, R9, R17, PT ;  /* 0x000000110900720c */ /* 0x000fe20003fa4070 */
[----:B------:R-:W-:-:S02]  /*8be0*/  @!P0 IMAD.IADD R13, R13, 0x1, -R9 ;  /* 0x000000010d0d8824 */ /* 0x000fc400078e0a09 */
[----:B------:R-:W-:Y:S01]  /*8bf0*/  IMAD.MOV R10, RZ, RZ, -R10 ;  /* 0x000000ffff0a7224 */ /* 0x000fe200078e0a0a */
[----:B------:R0:W-:Y:S01]  /*8c00*/  STL [R1+0x16c], R3 ;  /* 0x00016c0301007387 */ /* 0x0001e20000100800 */
[----:B------:R-:W-:Y:S01]  /*8c10*/  @!P1 IMAD.IADD R15, R15, 0x1, -R9 ;  /* 0x000000010f0f9824 */ /* 0x000fe200078e0a09 */
[C---:B------:R-:W-:Y:S01]  /*8c20*/  ISETP.GT.U32.AND P0, PT, R9.reuse, R13, PT ;  /* 0x0000000d0900720c */ /* 0x040fe20003f04070 */
[C---:B------:R-:W-:Y:S01]  /*8c30*/  IMAD R12, R9.reuse, R10, R12 ;  /* 0x0000000a090c7224 */ /* 0x040fe200078e020c */
[----:B------:R-:W-:Y:S02]  /*8c40*/  ISETP.GT.U32.AND P1, PT, R9, R16, PT ;  /* 0x000000100900720c */ /* 0x000fe40003f24070 */
[----:B------:R-:W-:-:S03]  /*8c50*/  IABS R10, R0 ;  /* 0x00000000000a7213 */ /* 0x000fc60000000000 */
[----:B------:R-:W-:Y:S01]  /*8c60*/  @!P5 IMAD.IADD R17, R17, 0x1, -R9 ;  /* 0x000000011111d824 */ /* 0x000fe200078e0a09 */
[----:B------:R-:W-:Y:S01]  /*8c70*/  ISETP.GT.U32.AND P5, PT, R9, R12, PT ;  /* 0x0000000c0900720c */ /* 0x000fe20003fa4070 */
[----:B0-----:R-:W-:Y:S02]  /*8c80*/  IMAD.MOV.U32 R3, RZ, RZ, R15 ;  /* 0x000000ffff037224 */ /* 0x001fe400078e000f */
[----:B------:R-:W-:-:S04]  /*8c90*/  IMAD.HI.U32 R19, R28, R10, RZ ;  /* 0x0000000a1c137227 */ /* 0x000fc800078e00ff */
[----:B------:R-:W-:Y:S02]  /*8ca0*/  @!P2 IMAD.MOV R3, RZ, RZ, -R3 ;  /* 0x000000ffff03a224 */ /* 0x000fe400078e0a03 */
[--C-:B------:R-:W-:Y:S01]  /*8cb0*/  @!P0 IMAD.IADD R13, R13, 0x1, -R9.reuse ;  /* 0x000000010d0d8824 */ /* 0x100fe200078e0a09 */
[----:B------:R-:W-:Y:S01]  /*8cc0*/  ISETP.GE.AND P0, PT, R4, RZ, PT ;  /* 0x000000ff0400720c */ /* 0x000fe20003f06270 */
[----:B------:R-:W-:Y:S01]  /*8cd0*/  @!P1 IMAD.IADD R16, R16, 0x1, -R9 ;  /* 0x0000000110109824 */ /* 0x000fe200078e0a09 */
[----:B------:R0:W-:Y:S01]  /*8ce0*/  STL [R1+0x160], R3 ;  /* 0x0001600301007387 */ /* 0x0001e20000100800 */
[----:B------:R-:W-:Y:S01]  /*8cf0*/  IMAD.MOV R15, RZ, RZ, -R19 ;  /* 0x000000ffff0f7224 */ /* 0x000fe200078e0a13 */
[----:B------:R-:W-:Y:S01]  /*8d00*/  ISETP.GE.AND P1, PT, R2, RZ, PT ;  /* 0x000000ff0200720c */ /* 0x000fe20003f26270 */
[----:B------:R-:W-:Y:S01]  /*8d10*/  @!P5 IMAD.IADD R12, R12, 0x1, -R9 ;  /* 0x000000010c0cd824 */ /* 0x000fe200078e0a09 */
[C---:B------:R-:W-:Y:S01]  /*8d20*/  ISETP.GT.U32.AND P5, PT, R9.reuse, R16, PT ;  /* 0x000000100900720c */ /* 0x040fe20003fa4070 */
[----:B------:R-:W-:Y:S01]  /*8d30*/  IMAD R10, R9, R15, R10 ;  /* 0x0000000f090a7224 */ /* 0x000fe200078e020a */
[----:B------:R-:W-:Y:S01]  /*8d40*/  IADD3 R19, R27, 0x5c, RZ ;  /* 0x0000005c1b137810 */ /* 0x000fe20007ffe0ff */
[----:B------:R-:W-:Y:S01]  /*8d50*/  IMAD.MOV.U32 R4, RZ, RZ, R18 ;  /* 0x000000ffff047224 */ /* 0x000fe200078e0012 */
[----:B------:R-:W-:Y:S01]  /*8d60*/  ISETP.GT.U32.AND P2, PT, R9, R12, PT ;  /* 0x0000000c0900720c */ /* 0x000fe20003f44070 */
[----:B------:R-:W-:-:S04]  /*8d70*/  IMAD.HI.U32 R18, R28, R11, RZ ;  /* 0x0000000b1c127227 */ /* 0x000fc800078e00ff */
[----:B0-----:R-:W-:Y:S01]  /*8d80*/  IMAD.MOV.U32 R3, RZ, RZ, R13 ;  /* 0x000000ffff037224 */ /* 0x001fe200078e000d */
[----:B------:R-:W-:Y:S01]  /*8d90*/  IADD3 R13, R27, 0x5b, RZ ;  /* 0x0000005b1b0d7810 */ /* 0x000fe20007ffe0ff */
[----:B------:R-:W-:Y:S02]  /*8da0*/  IMAD.MOV.U32 R5, RZ, RZ, R17 ;  /* 0x000000ffff057224 */ /* 0x000fe400078e0011 */
[----:B------:R-:W-:Y:S01]  /*8db0*/  @!P3 IMAD.MOV R3, RZ, RZ, -R3 ;  /* 0x000000ffff03b224 */ /* 0x000fe200078e0a03 */
[----:B------:R-:W-:Y:S01]  /*8dc0*/  ISETP.GT.U32.AND P3, PT, R9, R10, PT ;  /* 0x0000000a0900720c */ /* 0x000fe20003f64070 */
[----:B------:R-:W-:-:S04]  /*8dd0*/  IMAD.HI.U32 R2, R28, R4, RZ ;  /* 0x000000041c027227 */ /* 0x000fc800078e00ff */
[----:B------:R-:W-:Y:S02]  /*8de0*/  IMAD.MOV R18, RZ, RZ, -R18 ;  /* 0x000000ffff127224 */ /* 0x000fe400078e0a12 */
[----:B------:R-:W-:Y:S02]  /*8df0*/  @!P4 IMAD.MOV R5, RZ, RZ, -R5 ;  /* 0x000000ffff05c224 */ /* 0x000fe400078e0a05 */
[----:B------:R-:W-:Y:S02]  /*8e00*/  IMAD.MOV R2, RZ, RZ, -R2 ;  /* 0x000000ffff027224 */ /* 0x000fe400078e0a02 */
[----:B------:R-:W-:Y:S01]  /*8e10*/  @!P5 IMAD.IADD R16, R16, 0x1, -R9 ;  /* 0x000000011010d824 */ /* 0x000fe200078e0a09 */
[----:B------:R-:W-:Y:S01]  /*8e20*/  STL [R1+0x14c], R5 ;  /* 0x00014c0501007387 */ /* 0x000fe20000100800 */
[C---:B------:R-:W-:Y:S01]  /*8e30*/  IMAD R11, R9.reuse, R18, R11 ;  /* 0x00000012090b7224 */ /* 0x040fe200078e020b */
[----:B------:R-:W-:Y:S01]  /*8e40*/  ISETP.GE.AND P5, PT, R0, RZ, PT ;  /* 0x000000ff0000720c */ /* 0x000fe20003fa6270 */
[C---:B------:R-:W-:Y:S01]  /*8e50*/  IMAD R4, R9.reuse, R2, R4 ;  /* 0x0000000209047224 */ /* 0x040fe200078e0204 */
[----:B------:R0:W-:Y:S01]  /*8e60*/  STL [R1+0x150], R3 ;  /* 0x0001500301007387 */ /* 0x0001e20000100800 */
[--C-:B------:R-:W-:Y:S01]  /*8e70*/  @!P3 IMAD.IADD R10, R10, 0x1, -R9.reuse ;  /* 0x000000010a0ab824 */ /* 0x100fe200078e0a09 */
[----:B------:R-:W-:Y:S01]  /*8e80*/  IABS R0, R13 ;  /* 0x0000000d00007213 */ /* 0x000fe20000000000 */
[----:B------:R-:W-:Y:S01]  /*8e90*/  @!P2 IMAD.IADD R12, R12, 0x1, -R9 ;  /* 0x000000010c0ca824 */ /* 0x000fe200078e0a09 */
[----:B------:R-:W-:-:S02]  /*8ea0*/  ISETP.GT.U32.AND P4, PT, R9, R11, PT ;  /* 0x0000000b0900720c */ /* 0x000fc40003f84070 */
[----:B------:R-:W-:Y:S01]  /*8eb0*/  ISETP.GT.U32.AND P2, PT, R9, R4, PT ;  /* 0x000000040900720c */ /* 0x000fe20003f44070 */
[----:B------:R-:W-:Y:S01]  /*8ec0*/  IMAD.HI.U32 R17, R28, R0, RZ ;  /* 0x000000001c117227 */ /* 0x000fe200078e00ff */
[----:B------:R-:W-:-:S03]  /*8ed0*/  IABS R2, R19 ;  /* 0x0000001300027213 */ /* 0x000fc60000000000 */
[----:B0-----:R-:W-:Y:S02]  /*8ee0*/  IMAD.MOV.U32 R3, RZ, RZ, R16 ;  /* 0x000000ffff037224 */ /* 0x001fe400078e0010 */
[----:B------:R-:W-:Y:S02]  /*8ef0*/  IMAD.MOV R17, RZ, RZ, -R17 ;  /* 0x000000ffff117224 */ /* 0x000fe400078e0a11 */
[----:B------:R-:W-:Y:S01]  /*8f00*/  @!P6 IMAD.MOV R3, RZ, RZ, -R3 ;  /* 0x000000ffff03e224 */ /* 0x000fe200078e0a03 */
[C---:B------:R-:W-:Y:S01]  /*8f10*/  ISETP.GT.U32.AND P6, PT, R9.reuse, R10, PT ;  /* 0x0000000a0900720c */ /* 0x040fe20003fc4070 */
[----:B------:R-:W-:Y:S01]  /*8f20*/  IMAD R0, R9, R17, R0 ;  /* 0x0000001109007224 */ /* 0x000fe200078e0200 */
[----:B------:R-:W-:Y:S01]  /*8f30*/  IADD3 R17, R27, 0x58, RZ ;  /* 0x000000581b117810 */ /* 0x000fe20007ffe0ff */
[--C-:B------:R-:W-:Y:S01]  /*8f40*/  @!P4 IMAD.IADD R11, R11, 0x1, -R9.reuse ;  /* 0x000000010b0bc824 */ /* 0x100fe200078e0a09 */
[----:B------:R-:W-:Y:S01]  /*8f50*/  ISETP.GE.AND P4, PT, R14, RZ, PT ;  /* 0x000000ff0e00720c */ /* 0x000fe20003f86270 */
[----:B------:R-:W-:Y:S01]  /*8f60*/  @!P2 IMAD.IADD R4, R4, 0x1, -R9 ;  /* 0x000000010404a824 */ /* 0x000fe200078e0a09 */
[----:B------:R-:W-:Y:S01]  /*8f70*/  IADD3 R14, R27, 0x5a, RZ ;  /* 0x0000005a1b0e7810 */ /* 0x000fe20007ffe0ff */
[----:B------:R-:W-:Y:S01]  /*8f80*/  IMAD.HI.U32 R15, R28, R2, RZ ;  /* 0x000000021c0f7227 */ /* 0x000fe200078e00ff */
[C---:B------:R-:W-:Y:S01]  /*8f90*/  ISETP.GT.U32.AND P3, PT, R9.reuse, R11, PT ;  /* 0x0000000b0900720c */ /* 0x040fe20003f64070 */
[----:B------:R0:W-:Y:S01]  /*8fa0*/  STL [R1+0x154], R3 ;  /* 0x0001540301007387 */ /* 0x0001e20000100800 */
[C---:B------:R-:W-:Y:S01]  /*8fb0*/  ISETP.GT.U32.AND P2, PT, R9.reuse, R4, PT ;  /* 0x000000040900720c */ /* 0x040fe20003f44070 */
[----:B------:R-:W-:Y:S01]  /*8fc0*/  IMAD.MOV R15, RZ, RZ, -R15 ;  /* 0x000000ffff0f7224 */ /* 0x000fe200078e0a0f */
[----:B------:R-:W-:Y:S01]  /*8fd0*/  IABS R16, R14 ;  /* 0x0000000e00107213 */ /* 0x000fe20000000000 */
[----:B------:R-:W-:Y:S01]  /*8fe0*/  @!P6 IMAD.IADD R10, R10, 0x1, -R9 ;  /* 0x000000010a0ae824 */ /* 0x000fe200078e0a09 */
[C---:B------:R-:W-:Y:S01]  /*8ff0*/  ISETP.GT.U32.AND P6, PT, R9.reuse, R0, PT ;  /* 0x000000000900720c */ /* 0x040fe20003fc4070 */
[----:B------:R-:W-:Y:S01]  /*9000*/  IMAD R2, R9, R15, R2 ;  /* 0x0000000f09027224 */ /* 0x000fe200078e0202 */
[----:B------:R-:W-:Y:S01]  /*9010*/  IADD3 R15, R27, 0x59, RZ ;  /* 0x000000591b0f7810 */ /* 0x000fe20007ffe0ff */
[----:B------:R-:W-:-:S03]  /*9020*/  IMAD.HI.U32 R20, R28, R16, RZ ;  /* 0x000000101c147227 */ /* 0x000fc600078e00ff */
[----:B------:R-:W-:Y:S01]  /*9030*/  IABS R18, R15 ;  /* 0x0000000f00127213 */ /* 0x000fe20000000000 */
[----:B0-----:R-:W-:Y:S02]  /*9040*/  IMAD.MOV.U32 R3, RZ, RZ, R12 ;  /* 0x000000ffff037224 */ /* 0x001fe400078e000c */
[--C-:B------:R-:W-:Y:S01]  /*9050*/  @!P3 IMAD.IADD R11, R11, 0x1, -R9.reuse ;  /* 0x000000010b0bb824 */ /* 0x100fe200078e0a09 */
[----:B------:R-:W-:Y:S01]  /*9060*/  ISETP.GT.U32.AND P3, PT, R9, R2, PT ;  /* 0x000000020900720c */ /* 0x000fe20003f64070 */
[--C-:B------:R-:W-:Y:S01]  /*9070*/  @!P2 IMAD.IADD R4, R4, 0x1, -R9.reuse ;  /* 0x000000010404a824 */ /* 0x100fe200078e0a09 */
[----:B------:R-:W-:Y:S01]  /*9080*/  ISETP.GE.AND P2, PT, R19, RZ, PT ;  /* 0x000000ff1300720c */ /* 0x000fe20003f46270 */
[----:B------:R-:W-:Y:S02]  /*9090*/  @!P6 IMAD.IADD R0, R0, 0x1, -R9 ;  /* 0x000000010000e824 */ /* 0x000fe400078e0a09 */
[----:B------:R-:W-:Y:S01]  /*90a0*/  IMAD.MOV R19, RZ, RZ, -R20 ;  /* 0x000000ffff137224 */ /* 0x000fe200078e0a14 */
[----:B------:R-:W-:Y:S01]  /*90b0*/  IABS R20, R17 ;  /* 0x0000001100147213 */ /* 0x000fe20000000000 */
[----:B------:R-:W-:Y:S01]  /*90c0*/  @!P0 IMAD.MOV R3, RZ, RZ, -R3 ;  /* 0x000000ffff038224 */ /* 0x000fe200078e0a03 */
[----:B------:R-:W-:Y:S01]  /*90d0*/  ISETP.GT.U32.AND P0, PT, R9, R0, PT ;  /* 0x000000000900720c */ /* 0x000fe20003f04070 */
[----:B------:R-:W-:-:S03]  /*90e0*/  IMAD.HI.U32 R21, R28, R18, RZ ;  /* 0x000000121c157227 */ /* 0x000fc600078e00ff */
[----:B------:R0:W-:Y:S01]  /*90f0*/  STL [R1+0x144], R3 ;  /* 0x0001440301007387 */ /* 0x0001e20000100800 */
[C---:B------:R-:W-:Y:S02]  /*9100*/  IMAD R16, R9.reuse, R19, R16 ;  /* 0x0000001309107224 */ /* 0x040fe400078e0210 */
[----:B------:R-:W-:Y:S02]  /*9110*/  IMAD.MOV.U32 R6, RZ, RZ, R11 ;  /* 0x000000ffff067224 */ /* 0x000fe400078e000b */
[----:B------:R-:W-:Y:S02]  /*9120*/  IMAD.MOV R21, RZ, RZ, -R21 ;  /* 0x000000ffff157224 */ /* 0x000fe400078e0a15 */
[----:B------:R-:W-:Y:S01]  /*9130*/  @!P1 IMAD.MOV R6, RZ, RZ, -R6 ;  /* 0x000000ffff069224 */ /* 0x000fe200078e0a06 */
[C---:B------:R-:W-:Y:S01]  /*9140*/  ISETP.GT.U32.AND P1, PT, R9.reuse, R16, PT ;  /* 0x000000100900720c */ /* 0x040fe20003f24070 */
[----:B------:R-:W-:Y:S01]  /*9150*/  IMAD R18, R9, R21, R18 ;  /* 0x0000001509127224 */ /* 0x000fe200078e0212 */
[----:B------:R-:W-:Y:S01]  /*9160*/  IADD3 R21, R27, 0x45, RZ ;  /* 0x000000451b157810 */ /* 0x000fe20007ffe0ff */
[--C-:B------:R-:W-:Y:S01]  /*9170*/  @!P3 IMAD.IADD R2, R2, 0x1, -R9.reuse ;  /* 0x000000010202b824 */ /* 0x100fe200078e0a09 */
[----:B------:R-:W-:Y:S01]  /*9180*/  ISETP.GE.AND P3, PT, R13, RZ, PT ;  /* 0x000000ff0d00720c */ /* 0x000fe20003f66270 */
[----:B------:R-:W-:Y:S01]  /*9190*/  IMAD.MOV.U32 R5, RZ, RZ, R10 ;  /* 0x000000ffff057224 */ /* 0x000fe200078e000a */
[----:B------:R-:W-:Y:S01]  /*91a0*/  STL [R1+0x140], R6 ;  /* 0x0001400601007387 */ /* 0x000fe20000100800 */
[----:B0-----:R-:W-:Y:S01]  /*91b0*/  IMAD.MOV.U32 R3, RZ, RZ, R4 ;  /* 0x000000ffff037224 */ /* 0x001fe200078e0004 */
[C---:B------:R-:W-:Y:S01]  /*91c0*/  ISETP.GT.U32.AND P6, PT, R9.reuse, R2, PT ;  /* 0x000000020900720c */ /* 0x040fe20003fc4070 */
[----:B------:R-:W-:Y:S01]  /*91d0*/  @!P0 IMAD.IADD R0, R0, 0x1, -R9 ;  /* 0x0000000100008824 */ /* 0x000fe200078e0a09 */
[----:B------:R-:W-:Y:S01]  /*91e0*/  ISETP.GT.U32.AND P0, PT, R9, R18, PT ;  /* 0x000000120900720c */ /* 0x000fe20003f04070 */
[----:B------:R-:W-:Y:S01]  /*91f0*/  IMAD.HI.U32 R10, R28, R20, RZ ;  /* 0x000000141c0a7227 */ /* 0x000fe200078e00ff */
[----:B------:R-:W-:-:S03]  /*9200*/  IADD3 R4, R27, 0x57, RZ ;  /* 0x000000571b047810 */ /* 0x000fc60007ffe0ff */
[----:B------:R-:W-:Y:S01]  /*9210*/  @!P5 IMAD.MOV R5, RZ, RZ, -R5 ;  /* 0x000000ffff05d224 */ /* 0x000fe200078e0a05 */
[----:B------:R-:W-:Y:S01]  /*9220*/  IABS R12, R4 ;  /* 0x00000004000c7213 */ /* 0x000fe20000000000 */
[----:B------:R-:W-:Y:S01]  /*9230*/  @!P4 IMAD.MOV R3, RZ, RZ, -R3 ;  /* 0x000000ffff03c224 */ /* 0x000fe200078e0a03 */
[----:B------:R-:W-:Y:S01]  /*9240*/  ISETP.GE.AND P5, PT, R14, RZ, PT ;  /* 0x000000ff0e00720c */ /* 0x000fe20003fa6270 */
[----:B------:R-:W-:Y:S01]  /*9250*/  IMAD.MOV R10, RZ, RZ, -R10 ;  /* 0x000000ffff0a7224 */ /* 0x000fe200078e0a0a */
[----:B------:R0:W-:Y:S01]  /*9260*/  STL [R1+0x13c], R5 ;  /* 0x00013c0501007387 */ /* 0x0001e20000100800 */
[--C-:B------:R-:W-:Y:S01]  /*9270*/  @!P1 IMAD.IADD R16, R16, 0x1, -R9.reuse ;  /* 0x0000000110109824 */ /* 0x100fe200078e0a09 */
[----:B------:R-:W-:Y:S01]  /*9280*/  ISETP.GE.AND P4, PT, R15, RZ, PT ;  /* 0x000000ff0f00720c */ /* 0x000fe20003f86270 */
[C---:B------:R-:W-:Y:S01]  /*9290*/  IMAD R10, R9.reuse, R10, R20 ;  /* 0x0000000a090a7224 */ /* 0x040fe200078e0214 */
[----:B------:R1:W-:Y:S01]  /*92a0*/  STL [R1+0x134], R3 ;  /* 0x0001340301007387 */ /* 0x0003e20000100800 */
[--C-:B------:R-:W-:Y:S01]  /*92b0*/  @!P0 IMAD.IADD R18, R18, 0x1, -R9.reuse ;  /* 0x0000000112128824 */ /* 0x100fe200078e0a09 */
[----:B------:R-:W-:Y:S01]  /*92c0*/  ISETP.GT.U32.AND P1, PT, R9, R16, PT ;  /* 0x000000100900720c */ /* 0x000fe20003f24070 */
[----:B------:R-:W-:Y:S01]  /*92d0*/  @!P6 IMAD.IADD R2, R2, 0x1, -R9 ;  /* 0x000000010202e824 */ /* 0x000fe200078e0a09 */
[----:B------:R-:W-:-:S02]  /*92e0*/  IADD3 R14, R27, 0x55, RZ ;  /* 0x000000551b0e7810 */ /* 0x000fc40007ffe0ff */
[----:B------:R-:W-:Y:S01]  /*92f0*/  ISETP.GT.U32.AND P0, PT, R9, R18, PT ;  /* 0x000000120900720c */ /* 0x000fe20003f04070 */
[----:B0-----:R-:W-:Y:S01]  /*9300*/  IMAD.MOV.U32 R5, RZ, RZ, R2 ;  /* 0x000000ffff057224 */ /* 0x001fe200078e0002 */
[----:B------:R-:W-:Y:S01]  /*9310*/  IADD3 R2, R27, 0x56, RZ ;  /* 0x000000561b027810 */ /* 0x000fe20007ffe0ff */
[----:B-1----:R-:W-:Y:S01]  /*9320*/  IMAD.MOV.U32 R3, RZ, RZ, R0 ;  /* 0x000000ffff037224 */ /* 0x002fe200078e0000 */
[----:B------:R-:W-:Y:S01]  /*9330*/  IABS R11, R14 ;  /* 0x0000000e000b7213 */ /* 0x000fe20000000000 */
[----:B------:R-:W-:Y:S01]  /*9340*/  IMAD.HI.U32 R0, R28, R12, RZ ;  /* 0x0000000c1c007227 */ /* 0x000fe200078e00ff */
[----:B------:R-:W-:-:S03]  /*9350*/  ISETP.GE.AND P6, PT, R17, RZ, PT ;  /* 0x000000ff1100720c */ /* 0x000fc60003fc6270 */
[----:B------:R-:W-:Y:S01]  /*9360*/  @!P3 IMAD.MOV R3, RZ, RZ, -R3 ;  /* 0x000000ffff03b224 */ /* 0x000fe200078e0a03 */
[C---:B------:R-:W-:Y:S01]  /*9370*/  ISETP.GT.U32.AND P3, PT, R9.reuse, R10, PT ;  /* 0x0000000a0900720c */ /* 0x040fe20003f64070 */
[----:B------:R-:W-:Y:S01]  /*9380*/  @!P2 IMAD.MOV R5, RZ, RZ, -R5 ;  /* 0x000000ffff05a224 */ /* 0x000fe200078e0a05 */
[----:B------:R-:W-:Y:S01]  /*9390*/  ISETP.GE.AND P2, PT, R4, RZ, PT ;  /* 0x000000ff0400720c */ /* 0x000fe20003f46270 */
[----:B------:R-:W-:Y:S01]  /*93a0*/  IMAD.MOV R0, RZ, RZ, -R0 ;  /* 0x000000ffff007224 */ /* 0x000fe200078e0a00 */
[----:B------:R-:W-:Y:S01]  /*93b0*/  IABS R4, R2 ;  /* 0x0000000200047213 */ /* 0x000fe20000000000 */
[--C-:B------:R-:W-:Y:S01]  /*93c0*/  @!P1 IMAD.IADD R16, R16, 0x1, -R9.reuse ;  /* 0x0000000110109824 */ /* 0x100fe200078e0a09 */
[----:B------:R-:W-:Y:S01]  /*93d0*/  STL [R1+0x104], R5 ;  /* 0x0001040501007387 */ /* 0x000fe20000100800 */
[C---:B------:R-:W-:Y:S01]  /*93e0*/  IMAD R12, R9.reuse, R0, R12 ;  /* 0x00000000090c7224 */ /* 0x040fe200078e020c */
[----:B------:R-:W-:Y:S01]  /*93f0*/  ISETP.GE.AND P1, PT, R2, RZ, PT ;  /* 0x000000ff0200720c */ /* 0x000fe20003f26270 */
[----:B------:R-:W-:Y:S01]  /*9400*/  @!P0 IMAD.IADD R18, R18, 0x1, -R9 ;  /* 0x0000000112128824 */ /* 0x000fe200078e0a09 */
[----:B------:R0:W-:Y:S01]  /*9410*/  STL [R1+0xdc], R3 ;  /* 0x0000dc0301007387 */ /* 0x0001e20000100800 */
[----:B------:R-:W-:Y:S01]  /*9420*/  IMAD.HI.U32 R13, R28, R4, RZ ;  /* 0x000000041c0d7227 */ /* 0x000fe200078e00ff */
[----:B------:R-:W-:-:S02]  /*9430*/  ISETP.GT.U32.AND P0, PT, R9, R12, PT ;  /* 0x0000000c0900720c */ /* 0x000fc40003f04070 */
[----:B------:R-:W-:Y:S01]  /*9440*/  IADD3 R2, R27, 0x54, RZ ;  /* 0x000000541b027810 */ /* 0x000fe20007ffe0ff */
[----:B------:R-:W-:Y:S02]  /*9450*/  @!P3 IMAD.IADD R10, R10, 0x1, -R9 ;  /* 0x000000010a0ab824 */ /* 0x000fe400078e0a09 */
[----:B------:R-:W-:Y:S01]  /*9460*/  IMAD.MOV R13, RZ, RZ, -R13 ;  /* 0x000000ffff0d7224 */ /* 0x000fe200078e0a0d */
[----:B------:R-:W-:Y:S01]  /*9470*/  IABS R0, R2 ;  /* 0x0000000200007213 */ /* 0x000fe20000000000 */
[----:B------:R-:W-:Y:S01]  /*9480*/  IMAD.HI.U32 R15, R28, R11, RZ ;  /* 0x0000000b1c0f7227 */ /* 0x000fe200078e00ff */
[----:B------:R-:W-:-:S03]  /*9490*/  ISETP.GT.U32.AND P3, PT, R9, R10, PT ;  /* 0x0000000a0900720c */ /* 0x000fc60003f64070 */
[----:B0-----:R-:W-:Y:S02]  /*94a0*/  IMAD.MOV.U32 R3, RZ, RZ, R16 ;  /* 0x000000ffff037224 */ /* 0x001fe400078e0010 */
[C---:B------:R-:W-:Y:S02]  /*94b0*/  IMAD R4, R9.reuse, R13, R4 ;  /* 0x0000000d09047224 */ /* 0x040fe400078e0204 */
[----:B------:R-:W-:Y:S01]  /*94c0*/  @!P5 IMAD.MOV R3, RZ, RZ, -R3 ;  /* 0x000000ffff03d224 */ /* 0x000fe200078e0a03 */
[----:B------:R-:W-:Y:S01]  /*94d0*/  ISETP.GE.AND P5, PT, R14, RZ, PT ;  /* 0x000000ff0e00720c */ /* 0x000fe20003fa6270 */
[----:B------:R-:W-:Y:S02]  /*94e0*/  IMAD.MOV R15, RZ, RZ, -R15 ;  /* 0x000000ffff0f7224 */ /* 0x000fe400078e0a0f */
[--C-:B------:R-:W-:Y:S01]  /*94f0*/  @!P0 IMAD.IADD R12, R12, 0x1, -R9.reuse ;  /* 0x000000010c0c8824 */ /* 0x100fe200078e0a09 */
[----:B------:R0:W-:Y:S01]  /*9500*/  STL [R1+0xe4], R3 ;  /* 0x0000e40301007387 */ /* 0x0001e20000100800 */
[----:B------:R-:W-:Y:S01]  /*9510*/  @!P3 IMAD.IADD R10, R10, 0x1, -R9 ;  /* 0x000000010a0ab824 */ /* 0x000fe200078e0a09 */
[----:B------:R-:W-:-:S02]  /*9520*/  ISETP.GT.U32.AND P3, PT, R9, R4, PT ;  /* 0x000000040900720c */ /* 0x000fc40003f64070 */
[----:B------:R-:W-:Y:S01]  /*9530*/  ISETP.GT.U32.AND P0, PT, R9, R12, PT ;  /* 0x0000000c0900720c */ /* 0x000fe20003f04070 */
[----:B0-----:R-:W-:-:S04]  /*9540*/  IMAD.MOV.U32 R3, RZ, RZ, R18 ;  /* 0x000000ffff037224 */ /* 0x001fc800078e0012 */
[----:B------:R-:W-:Y:S01]  /*9550*/  @!P4 IMAD.MOV R3, RZ, RZ, -R3 ;  /* 0x000000ffff03c224 */ /* 0x000fe200078e0a03 */
[----:B------:R-:W-:Y:S01]  /*9560*/  ISETP.GE.AND P4, PT, R2, RZ, PT ;  /* 0x000000ff0200720c */ /* 0x000fe20003f86270 */
[----:B------:R-:W-:Y:S01]  /*9570*/  IMAD R2, R9, R15, R11 ;  /* 0x0000000f09027224 */ /* 0x000fe200078e020b */
[----:B------:R-:W-:Y:S01]  /*9580*/  IADD3 R15, R27, 0x53, RZ ;  /* 0x000000531b0f7810 */ /* 0x000fe20007ffe0ff */
[----:B------:R-:W-:Y:S01]  /*9590*/  IMAD.HI.U32 R11, R28, R0, RZ ;  /* 0x000000001c0b7227 */ /* 0x000fe200078e00ff */
[----:B------:R0:W-:Y:S02]  /*95a0*/  STL [R1+0x124], R3 ;  /* 0x0001240301007387 */ /* 0x0001e40000100800 */
[----:B------:R-:W-:Y:S01]  /*95b0*/  IABS R14, R15 ;  /* 0x0000000f000e7213 */ /* 0x000fe20000000000 */
[--C-:B------:R-:W-:Y:S02]  /*95c0*/  @!P3 IMAD.IADD R4, R4, 0x1, -R9.reuse ;  /* 0x000000010404b824 */ /* 0x100fe400078e0a09 */
[----:B------:R-:W-:-:S02]  /*95d0*/  @!P0 IMAD.IADD R12, R12, 0x1, -R9 ;  /* 0x000000010c0c8824 */ /* 0x000fc400078e0a09 */
[----:B------:R-:W-:Y:S01]  /*95e0*/  IMAD.HI.U32 R13, R28, R14, RZ ;  /* 0x0000000e1c0d7227 */ /* 0x000fe200078e00ff */
[----:B------:R-:W-:-:S03]  /*95f0*/  ISETP.GT.U32.AND P3, PT, R9, R4, PT ;  /* 0x000000040900720c */ /* 0x000fc60003f64070 */
[----:B0-----:R-:W-:Y:S02]  /*9600*/  IMAD.MOV.U32 R3, RZ, RZ, R10 ;  /* 0x000000ffff037224 */ /* 0x001fe400078e000a */
[----:B------:R-:W-:Y:S01]  /*9610*/  IMAD.MOV R10, RZ, RZ, -R11 ;  /* 0x000000ffff0a7224 */ /* 0x000fe200078e0a0b */
[----:B------:R-:W-:Y:S01]  /*9620*/  IADD3 R11, R27, 0x52, RZ ;  /* 0x000000521b0b7810 */ /* 0x000fe20007ffe0ff */
[----:B------:R-:W-:Y:S01]  /*9630*/  @!P6 IMAD.MOV R3, RZ, RZ, -R3 ;  /* 0x000000ffff03e224 */ /* 0x000fe200078e0a03 */
[C---:B------:R-:W-:Y:S01]  /*9640*/  ISETP.GT.U32.AND P6, PT, R9.reuse, R2, PT ;  /* 0x000000020900720c */ /* 0x040fe20003fc4070 */
[----:B------:R-:W-:Y:S01]  /*9650*/  IMAD R10, R9, R10, R0 ;  /* 0x0000000a090a7224 */ /* 0x000fe200078e0200 */
[----:B------:R-:W-:Y:S01]  /*9660*/  IABS R17, R11 ;  /* 0x0000000b00117213 */ /* 0x000fe20000000000 */
[----:B------:R-:W-:Y:S01]  /*9670*/  IMAD.MOV R13, RZ, RZ, -R13 ;  /* 0x000000ffff0d7224 */ /* 0x000fe200078e0a0d */
[----:B------:R0:W-:Y:S01]  /*9680*/  STL [R1+0x12c], R3 ;  /* 0x00012c0301007387 */ /* 0x0001e20000100800 */
[----:B------:R-:W-:Y:S01]  /*9690*/  IADD3 R0, R27, 0x51, RZ ;  /* 0x000000511b007810 */ /* 0x000fe20007ffe0ff */
[----:B------:R-:W-:Y:S01]  /*96a0*/  @!P3 IMAD.IADD R4, R4, 0x1, -R9 ;  /* 0x000000010404b824 */ /* 0x000fe200078e0a09 */
[C---:B------:R-:W-:Y:S01]  /*96b0*/  ISETP.GT.U32.AND P0, PT, R9.reuse, R10, PT ;  /* 0x0000000a0900720c */ /* 0x040fe20003f04070 */
[----:B------:R-:W-:Y:S01]  /*96c0*/  IMAD R14, R9, R13, R14 ;  /* 0x0000000d090e7224 */ /* 0x000fe200078e020e */
[----:B------:R-:W-:Y:S01]  /*96d0*/  IABS R16, R0 ;  /* 0x0000000000107213 */ /* 0x000fe20000000000 */
[----:B------:R-:W-:Y:S01]  /*96e0*/  IMAD.MOV.U32 R5, RZ, RZ, R4 ;  /* 0x000000ffff057224 */ /* 0x000fe200078e0004 */
[----:B------:R-:W-:-:S02]  /*96f0*/  ISETP.GE.AND P3, PT, R11, RZ, PT ;  /* 0x000000ff0b00720c */ /* 0x000fc40003f66270 */
[----:B------:R-:W-:Y:S01]  /*9700*/  @!P6 IMAD.IADD R2, R2, 0x1, -R9 ;  /* 0x000000010202e824 */ /* 0x000fe200078e0a09 */
[----:B------:R-:W-:Y:S01]  /*9710*/  IADD3 R4, R27, 0x50, RZ ;  /* 0x000000501b047810 */ /* 0x000fe20007ffe0ff */
[----:B0-----:R-:W-:Y:S02]  /*9720*/  IMAD.MOV.U32 R3, RZ, RZ, R12 ;  /* 0x000000ffff037224 */ /* 0x001fe400078e000c */
[----:B------:R-:W-:Y:S01]  /*9730*/  IMAD.HI.U32 R12, R28, R17, RZ ;  /* 0x000000111c0c7227 */ /* 0x000fe200078e00ff */
[----:B------:R-:W-:-:S03]  /*9740*/  ISETP.GT.U32.AND P6, PT, R9, R2, PT ;  /* 0x000000020900720c */ /* 0x000fc60003fc4070 */
[----:B------:R-:W-:Y:S02]  /*9750*/  IMAD.MOV R12, RZ, RZ, -R12 ;  /* 0x000000ffff0c7224 */ /* 0x000fe400078e0a0c */
[----:B------:R-:W-:Y:S02]  /*9760*/  @!P0 IMAD.IADD R10, R10, 0x1, -R9 ;  /* 0x000000010a0a8824 */ /* 0x000fe400078e0a09 */
[C---:B------:R-:W-:Y:S02]  /*9770*/  IMAD R17, R9.reuse, R12, R17 ;  /* 0x0000000c09117224 */ /* 0x040fe400078e0211 */
[----:B------:R-:W-:Y:S01]  /*9780*/  @!P2 IMAD.MOV R3, RZ, RZ, -R3 ;  /* 0x000000ffff03a224 */ /* 0x000fe200078e0a03 */
[----:B------:R-:W-:Y:S01]  /*9790*/  ISETP.GT.U32.AND P0, PT, R9, R10, PT ;  /* 0x0000000a0900720c */ /* 0x000fe20003f04070 */
[----:B------:R-:W-:Y:S01]  /*97a0*/  @!P1 IMAD.MOV R5, RZ, RZ, -R5 ;  /* 0x000000ffff059224 */ /* 0x000fe200078e0a05 */
[----:B------:R-:W-:Y:S01]  /*97b0*/  ISETP.GE.AND P2, PT, R15, RZ, PT ;  /* 0x000000ff0f00720c */ /* 0x000fe20003f46270 */
[----:B------:R-:W-:Y:S01]  /*97c0*/  IMAD.HI.U32 R15, R28, R16, RZ ;  /* 0x000000101c0f7227 */ /* 0x000fe200078e00ff */
[C---:B------:R-:W-:Y:S01]  /*97d0*/  ISETP.GT.U32.AND P1, PT, R9.reuse, R17, PT ;  /* 0x000000110900720c */ /* 0x040fe20003f24070 */
[----:B------:R0:W-:Y:S02]  /*97e0*/  STL [R1+0x128], R3 ;  /* 0x0001280301007387 */ /* 0x0001e40000100800 */
[----:B------:R-:W-:Y:S01]  /*97f0*/  @!P6 IMAD.IADD R2, R2, 0x1, -R9 ;  /* 0x000000010202e824 */ /* 0x000fe200078e0a09 */
[----:B------:R-:W-:Y:S01]  /*9800*/  ISETP.GT.U32.AND P6, PT, R9, R14, PT ;  /* 0x0000000e0900720c */ /* 0x000fe20003fc4070 */
[----:B------:R-:W-:Y:S01]  /*9810*/  IMAD.MOV R11, RZ, RZ, -R15 ;  /* 0x000000ffff0b7224 */ /* 0x000fe200078e0a0f */
[----:B------:R-:W-:Y:S01]  /*9820*/  IADD3 R15, R27, 0x4f, RZ ;  /* 0x0000004f1b0f7810 */ /* 0x000fe20007ffe0ff */
[----:B------:R-:W-:Y:S02]  /*9830*/  STL [R1+0x108], R5 ;  /* 0x0001080501007387 */ /* 0x000fe40000100800 */
[----:B------:R-:W-:Y:S01]  /*9840*/  IMAD R16, R9, R11, R16 ;  /* 0x0000000b09107224 */ /* 0x000fe200078e0210 */
[----:B------:R-:W-:Y:S01]  /*9850*/  IADD3 R11, R27, 0x4e, RZ ;  /* 0x0000004e1b0b7810 */ /* 0x000fe20007ffe0ff */
[----:B0-----:R-:W-:Y:S01]  /*9860*/  IMAD.MOV.U32 R3, RZ, RZ, R2 ;  /* 0x000000ffff037224 */ /* 0x001fe200078e0002 */
[----:B------:R-:W-:Y:S01]  /*9870*/  IABS R2, R4 ;  /* 0x0000000400027213 */ /* 0x000fe20000000000 */
[----:B------:R-:W-:Y:S01]  /*9880*/  @!P0 IMAD.IADD R10, R10, 0x1, -R9 ;  /* 0x000000010a0a8824 */ /* 0x000fe200078e0a09 */
[----:B------:R-:W-:Y:S01]  /*9890*/  ISETP.GT.U32.AND P0, PT, R9, R16, PT ;  /* 0x000000100900720c */ /* 0x000fe20003f04070 */
[----:B------:R-:W-:Y:S01]  /*98a0*/  @!P5 IMAD.MOV R3, RZ, RZ, -R3 ;  /* 0x000000ffff03d224 */ /* 0x000fe200078e0a03 */
[----:B------:R-:W-:Y:S01]  /*98b0*/  ISETP.GE.AND P5, PT, R0, RZ, PT ;  /* 0x000000ff0000720c */ /* 0x000fe20003fa6270 */
[--C-:B------:R-:W-:Y:S01]  /*98c0*/  @!P1 IMAD.IADD R17, R17, 0x1, -R9.reuse ;  /* 0x0000000111119824 */ /* 0x100fe200078e0a09 */
[----:B------:R-:W-:Y:S01]  /*98d0*/  IABS R0, R15 ;  /* 0x0000000f00007213 */ /* 0x000fe20000000000 */
[----:B------:R-:W-:Y:S01]  /*98e0*/  @!P6 IMAD.IADD R14, R14, 0x1, -R9 ;  /* 0x000000010e0ee824 */ /* 0x000fe200078e0a09 */
[----:B------:R0:W-:Y:S01]  /*98f0*/  STL [R1+0x110], R3 ;  /* 0x0001100301007387 */ /* 0x0001e20000100800 */
[----:B------:R-:W-:Y:S01]  /*9900*/  ISETP.GE.AND P6, PT, R4, RZ, PT ;  /* 0x000000ff0400720c */ /* 0x000fe20003fc6270 */
[----:B------:R-:W-:Y:S01]  /*9910*/  IMAD.HI.U32 R4, R28, R2, RZ ;  /* 0x000000021c047227 */ /* 0x000fe200078e00ff */
[----:B------:R-:W-:-:S02]  /*9920*/  IABS R12, R11 ;  /* 0x0000000b000c7213 */ /* 0x000fc40000000000 */
[C---:B------:R-:W-:Y:S01]  /*9930*/  ISETP.GT.U32.AND P1, PT, R9.reuse, R14, PT ;  /* 0x0000000e0900720c */ /* 0x040fe20003f24070 */
[----:B------:R-:W-:Y:S02]  /*9940*/  IMAD.MOV R4, RZ, RZ, -R4 ;  /* 0x000000ffff047224 */ /* 0x000fe400078e0a04 */
[----:B------:R-:W-:Y:S02]  /*9950*/  @!P0 IMAD.IADD R16, R16, 0x1, -R9 ;  /* 0x0000000110108824 */ /* 0x000fe400078e0a09 */
[----:B0-----:R-:W-:Y:S02]  /*9960*/  IMAD.MOV.U32 R3, RZ, RZ, R10 ;  /* 0x000000ffff037224 */ /* 0x001fe400078e000a */
[----:B------:R-:W-:Y:S01]  /*9970*/  IMAD.HI.U32 R10, R28, R0, RZ ;  /* 0x000000001c0a7227 */ /* 0x000fe200078e00ff */
[----:B------:R-:W-:-:S03]  /*9980*/  ISETP.GT.U32.AND P0, PT, R9, R16, PT ;  /* 0x000000100900720c */ /* 0x000fc60003f04070 */
[----:B------:R-:W-:Y:S01]  /*9990*/  @!P4 IMAD.MOV R3, RZ, RZ, -R3 ;  /* 0x000000ffff03c224 */ /* 0x000fe200078e0a03 */
[C---:B------:R-:W-:Y:S01]  /*99a0*/  ISETP.GT.U32.AND P4, PT, R9.reuse, R17, PT ;  /* 0x000000110900720c */ /* 0x040fe20003f84070 */
[----:B------:R-:W-:Y:S02]  /*99b0*/  IMAD.MOV R10, RZ, RZ, -R10 ;  /* 0x000000ffff0a7224 */ /* 0x000fe400078e0a0a */
[----:B------:R-:W-:Y:S01]  /*99c0*/  IMAD R2, R9, R4, R2 ;  /* 0x0000000409027224 */ /* 0x000fe200078e0202 */
[----:B------:R-:W-:Y:S01]  /*99d0*/  IADD3 R4, R27, 0x4d, RZ ;  /* 0x0000004d1b047810 */ /* 0x000fe20007ffe0ff */
[----:B------:R-:W-:Y:S01]  /*99e0*/  IMAD R0, R9, R10, R0 ;  /* 0x0000000a09007224 */ /* 0x000fe200078e0200 */
[----:B------:R-:W-:Y:S01]  /*99f0*/  IADD3 R10, R27, 0x4c, RZ ;  /* 0x0000004c1b0a7810 */ /* 0x000fe20007ffe0ff */
[--C-:B------:R-:W-:Y:S01]  /*9a00*/  @!P1 IMAD.IADD R14, R14, 0x1, -R9.reuse ;  /* 0x000000010e0e9824 */ /* 0x100fe200078e0a09 */
[----:B------:R-:W-:Y:S01]  /*9a10*/  ISETP.GT.U32.AND P1, PT, R9, R2, PT ;  /* 0x000000020900720c */ /* 0x000fe20003f24070 */
[----:B------:R0:W-:Y:S01]  /*9a20*/  STL [R1+0x11c], R3 ;  /* 0x00011c0301007387 */ /* 0x0001e20000100800 */
[----:B------:R-:W-:Y:S01]  /*9a30*/  IABS R18, R4 ;  /* 0x0000000400127213 */ /* 0x000fe20000000000 */
[--C-:B------:R-:W-:Y:S01]  /*9a40*/  @!P0 IMAD.IADD R16, R16, 0x1, -R9.reuse ;  /* 0x0000000110108824 */ /* 0x100fe200078e0a09 */
[----:B------:R-:W-:Y:S01]  /*9a50*/  ISETP.GE.AND P0, PT, R15, RZ, PT ;  /* 0x000000ff0f00720c */ /* 0x000fe20003f06270 */
[----:B------:R-:W-:Y:S01]  /*9a60*/  @!P4 IMAD.IADD R17, R17, 0x1, -R9 ;  /* 0x000000011111c824 */ /* 0x000fe200078e0a09 */
[----:B------:R-:W-:Y:S01]  /*9a70*/  ISETP.GT.U32.AND P4, PT, R9, R0, PT ;  /* 0x000000000900720c */ /* 0x000fe20003f84070 */
[----:B------:R-:W-:Y:S01]  /*9a80*/  IMAD.HI.U32 R13, R28, R12, RZ ;  /* 0x0000000c1c0d7227 */ /* 0x000fe200078e00ff */
[----:B------:R-:W-:-:S03]  /*9a90*/  IABS R15, R10 ;  /* 0x0000000a000f7213 */ /* 0x000fc60000000000 */
[----:B0-----:R-:W-:Y:S02]  /*9aa0*/  IMAD.MOV.U32 R3, RZ, RZ, R14 ;  /* 0x000000ffff037224 */ /* 0x001fe400078e000e */
[----:B------:R-:W-:Y:S02]  /*9ab0*/  IMAD.MOV.U32 R14, RZ, RZ, R18 ;  /* 0x000000ffff0e7224 */ /* 0x000fe400078e0012 */
[----:B------:R-:W-:Y:S01]  /*9ac0*/  @!P2 IMAD.MOV R3, RZ, RZ, -R3 ;  /* 0x000000ffff03a224 */ /* 0x000fe200078e0a03 */
[----:B------:R-:W-:Y:S01]  /*9ad0*/  ISETP.GE.AND P2, PT, R11, RZ, PT ;  /* 0x000000ff0b00720c */ /* 0x000fe20003f46270 */
[----:B------:R-:W-:Y:S02]  /*9ae0*/  IMAD.MOV.U32 R11, RZ, RZ, R15 ;  /* 0x000000ffff0b7224 */ /* 0x000fe400078e000f */
[----:B------:R-:W-:Y:S01]  /*9af0*/  @!P4 IMAD.IADD R0, R0, 0x1, -R9 ;  /* 0x000000010000c824 */ /* 0x000fe200078e0a09 */
[----:B------:R0:W-:Y:S01]  /*9b00*/  STL [R1+0x10c], R3 ;  /* 0x00010c0301007387 */ /* 0x0001e20000100800 */
[----:B------:R-:W-:-:S02]  /*9b10*/  IMAD.MOV R13, RZ, RZ, -R13 ;  /* 0x000000ffff0d7224 */ /* 0x000fc400078e0a0d */
[----:B------:R-:W-:Y:S01]  /*9b20*/  IMAD.HI.U32 R15, R28, R14, RZ ;  /* 0x0000000e1c0f7227 */ /* 0x000fe200078e00ff */
[----:B------:R-:W-:-:S03]  /*9b30*/  ISETP.GT.U32.AND P4, PT, R9, R0, PT ;  /* 0x000000000900720c */ /* 0x000fc60003f84070 */
[----:B------:R-:W-:Y:S02]  /*9b40*/  @!P1 IMAD.IADD R2, R2, 0x1, -R9 ;  /* 0x0000000102029824 */ /* 0x000fe400078e0a09 */
[C---:B------:R-:W-:Y:S02]  /*9b50*/  IMAD R12, R9.reuse, R13, R12 ;  /* 0x0000000d090c7224 */ /* 0x040fe400078e020c */
[----:B------:R-:W-:Y:S01]  /*9b60*/  IMAD.MOV R15, RZ, RZ, -R15 ;  /* 0x000000ffff0f7224 */ /* 0x000fe200078e0a0f */
[C---:B------:R-:W-:Y:S01]  /*9b70*/  ISETP.GT.U32.AND P1, PT, R9.reuse, R2, PT ;  /* 0x000000020900720c */ /* 0x040fe20003f24070 */
[----:B------:R-:W-:Y:S02]  /*9b80*/  IMAD.MOV.U32 R5, RZ, RZ, R17 ;  /* 0x000000ffff057224 */ /* 0x000fe400078e0011 */
[----:B------:R-:W-:Y:S01]  /*9b90*/  IMAD R14, R9, R15, R14 ;  /* 0x0000000f090e7224 */ /* 0x000fe200078e020e */
[----:B------:R-:W-:Y:S01]  /*9ba0*/  IADD3 R15, R27, 0x4a, RZ ;  /* 0x0000004a1b0f7810 */ /* 0x000fe20007ffe0ff */
[----:B------:R-:W-:Y:S01]  /*9bb0*/  @!P3 IMAD.MOV R5, RZ, RZ, -R5 ;  /* 0x000000ffff05b224 */ /* 0x000fe200078e0a05 */
[C---:B------:R-:W-:Y:S01]  /*9bc0*/  ISETP.GT.U32.AND P3, PT, R9.reuse, R12, PT ;  /* 0x0000000c0900720c */ /* 0x040fe20003f64070 */
[----:B------:R-:W-:Y:S01]  /*9bd0*/  @!P4 IMAD.IADD R0, R0, 0x1, -R9 ;  /* 0x000000010000c824 */ /* 0x000fe200078e0a09 */
[----:B------:R-:W-:Y:S01]  /*9be0*/  ISETP.GT.U32.AND P4, PT, R9, R14, PT ;  /* 0x0000000e0900720c */ /* 0x000fe20003f84070 */
[----:B0-----:R-:W-:Y:S01]  /*9bf0*/  IMAD.MOV.U32 R3, RZ, RZ, R16 ;  /* 0x000000ffff037224 */ /* 0x001fe200078e0010 */
[----:B------:R-:W-:Y:S01]  /*9c00*/  STL [R1+0xe8], R5 ;  /* 0x0000e80501007387 */ /* 0x000fe20000100800 */
[----:B------:R-:W-:Y:S01]  /*9c10*/  IMAD.HI.U32 R13, R28, R11, RZ ;  /* 0x0000000b1c0d7227 */ /* 0x000fe200078e00ff */
[----:B------:R-:W-:-:S03]  /*9c20*/  IADD3 R16, R27, 0x4b, RZ ;  /* 0x0000004b1b107810 */ /* 0x000fc60007ffe0ff */
[----:B------:R-:W-:Y:S01]  /*9c30*/  @!P5 IMAD.MOV R3, RZ, RZ, -R3 ;  /* 0x000000ffff03d224 */ /* 0x000fe200078e0a03 */
[----:B------:R-:W-:Y:S01]  /*9c40*/  ISETP.GE.AND P5, PT, R4, RZ, PT ;  /* 0x000000ff0400720c */ /* 0x000fe20003fa6270 */
[----:B------:R-:W-:Y:S01]  /*9c50*/  @!P1 IMAD.IADD R2, R2, 0x1, -R9 ;  /* 0x0000000102029824 */ /* 0x000fe200078e0a09 */
[----:B------:R-:W-:Y:S01]  /*9c60*/  ISETP.GE.AND P1, PT, R10, RZ, PT ;  /* 0x000000ff0a00720c */ /* 0x000fe20003f26270 */
[----:B------:R-:W-:Y:S01]  /*9c70*/  IMAD.MOV R13, RZ, RZ, -R13 ;  /* 0x000000ffff0d7224 */ /* 0x000fe200078e0a0d */
[----:B------:R0:W-:Y:S01]  /*9c80*/  STL [R1+0xec], R3 ;  /* 0x0000ec0301007387 */ /* 0x0001e20000100800 */
[----:B------:R-:W-:Y:S01]  /*9c90*/  @!P3 IMAD.IADD R12, R12, 0x1, -R9 ;  /* 0x000000010c0cb824 */ /* 0x000fe200078e0a09 */
[----:B------:R-:W-:Y:S01]  /*9ca0*/  IABS R10, R15 ;  /* 0x0000000f000a7213 */ /* 0x000fe20000000000 */
[C---:B------:R-:W-:Y:S01]  /*9cb0*/  IMAD R11, R9.reuse, R13, R11 ;  /* 0x0000000d090b7224 */ /* 0x040fe200078e020b */
[----:B------:R-:W-:Y:S01]  /*9cc0*/  IABS R13, R16 ;  /* 0x00000010000d7213 */ /* 0x000fe20000000000 */
[----:B------:R-:W-:Y:S01]  /*9cd0*/  @!P4 IMAD.IADD R14, R14, 0x1, -R9 ;  /* 0x000000010e0ec824 */ /* 0x000fe200078e0a09 */
[----:B------:R-:W-:-:S02]  /*9ce0*/  ISETP.GT.U32.AND P3, PT, R9, R12, PT ;  /* 0x0000000c0900720c */ /* 0x000fc40003f64070 */
[----:B------:R-:W-:Y:S01]  /*9cf0*/  IADD3 R4, R27, 0x49, RZ ;  /* 0x000000491b047810 */ /* 0x000fe20007ffe0ff */
[----:B0-----:R-:W-:Y:S01]  /*9d00*/  IMAD.MOV.U32 R3, RZ, RZ, R2 ;  /* 0x000000ffff037224 */ /* 0x001fe200078e0002 */
[----:B------:R-:W-:Y:S01]  /*9d10*/  ISETP.GT.U32.AND P4, PT, R9, R14, PT ;  /* 0x0000000e0900720c */ /* 0x000fe20003f84070 */
[----:B------:R-:W-:Y:S01]  /*9d20*/  IMAD.HI.U32 R2, R28, R13, RZ ;  /* 0x0000000d1c027227 */ /* 0x000fe200078e00ff */
[----:B------:R-:W-:-:S03]  /*9d30*/  IABS R20, R4 ;  /* 0x0000000400147213 */ /* 0x000fc60000000000 */
[----:B------:R-:W-:Y:S01]  /*9d40*/  @!P6 IMAD.MOV R3, RZ, RZ, -R3 ;  /* 0x000000ffff03e224 */ /* 0x000fe200078e0a03 */
[C---:B------:R-:W-:Y:S01]  /*9d50*/  ISETP.GT.U32.AND P6, PT, R9.reuse, R11, PT ;  /* 0x0000000b0900720c */ /* 0x040fe20003fc4070 */
[----:B------:R-:W-:Y:S02]  /*9d60*/  IMAD.MOV R2, RZ, RZ, -R2 ;  /* 0x000000ffff027224 */ /* 0x000fe400078e0a02 */
[----:B------:R-:W-:Y:S01]  /*9d70*/  @!P3 IMAD.IADD R12, R12, 0x1, -R9 ;  /* 0x000000010c0cb824 */ /* 0x000fe200078e0a09 */
[----:B------:R0:W-:Y:S01]  /*9d80*/  STL [R1+0xfc], R3 ;  /* 0x0000fc0301007387 */ /* 0x0001e20000100800 */
[----:B------:R-:W-:Y:S01]  /*9d90*/  IMAD R13, R9, R2, R13 ;  /* 0x00000002090d7224 */ /* 0x000fe200078e020d */
[----:B------:R-:W-:Y:S01]  /*9da0*/  ISETP.GE.AND P3, PT, R15, RZ, PT ;  /* 0x000000ff0f00720c */ /* 0x000fe20003f66270 */
[----:B------:R-:W-:Y:S01]  /*9db0*/  @!P4 IMAD.IADD R14, R14, 0x1, -R9 ;  /* 0x000000010e0ec824 */ /* 0x000fe200078e0a09 */
[----:B------:R-:W-:Y:S01]  /*9dc0*/  IADD3 R15, R27, 0x44, RZ ;  /* 0x000000441b0f7810 */ /* 0x000fe20007ffe0ff */
[----:B------:R-:W-:Y:S01]  /*9dd0*/  IMAD.MOV.U32 R5, RZ, RZ, R12 ;  /* 0x000000ffff057224 */ /* 0x000fe200078e000c */
[----:B------:R-:W-:Y:S01]  /*9de0*/  ISETP.GT.U32.AND P4, PT, R9, R13, PT ;  /* 0x0000000d0900720c */ /* 0x000fe20003f84070 */
[----:B------:R-:W-:-:S04]  /*9df0*/  IMAD.HI.U32 R2, R28, R20, RZ ;  /* 0x000000141c027227 */ /* 0x000fc800078e00ff */
[----:B0-----:R-:W-:Y:S02]  /*9e00*/  IMAD.MOV.U32 R3, RZ, RZ, R0 ;  /* 0x000000ffff037224 */ /* 0x001fe400078e0000 */
[----:B------:R-:W-:-:S04]  /*9e10*/  IMAD.HI.U32 R0, R28, R10, RZ ;  /* 0x0000000a1c007227 */ /* 0x000fc800078e00ff */
[----:B------:R-:W-:Y:S02]  /*9e20*/  IMAD.MOV R0, RZ, RZ, -R0 ;  /* 0x000000ffff007224 */ /* 0x000fe400078e0a00 */
[----:B------:R-:W-:Y:S02]  /*9e30*/  @!P6 IMAD.IADD R11, R11, 0x1, -R9 ;  /* 0x000000010b0be824 */ /* 0x000fe400078e0a09 */
[----:B------:R-:W-:Y:S01]  /*9e40*/  IMAD R10, R9, R0, R10 ;  /* 0x00000000090a7224 */ /* 0x000fe200078e020a */
[----:B------:R-:W-:Y:S01]  /*9e50*/  IADD3 R0, R27, 0x48, RZ ;  /* 0x000000481b007810 */ /* 0x000fe20007ffe0ff */
[----:B------:R-:W-:Y:S01]  /*9e60*/  @!P2 IMAD.MOV R5, RZ, RZ, -R5 ;  /* 0x000000ffff05a224 */ /* 0x000fe200078e0a05 */
[----:B------:R-:W-:Y:S01]  /*9e70*/  ISETP.GT.U32.AND P6, PT, R9, R11, PT ;  /* 0x0000000b0900720c */ /* 0x000fe20003fc4070 */
[----:B------:R-:W-:Y:S01]  /*9e80*/  @!P4 IMAD.IADD R13, R13, 0x1, -R9 ;  /* 0x000000010d0dc824 */ /* 0x000fe200078e0a09 */
[C---:B------:R-:W-:Y:S01]  /*9e90*/  ISETP.GT.U32.AND P2, PT, R9.reuse, R10, PT ;  /* 0x0000000a0900720c */ /* 0x040fe20003f44070 */
[----:B------:R-:W-:Y:S01]  /*9ea0*/  @!P0 IMAD.MOV R3, RZ, RZ, -R3 ;  /* 0x000000ffff038224 */ /* 0x000fe200078e0a03 */
[----:B------:R-:W-:Y:S01]  /*9eb0*/  IABS R12, R0 ;  /* 0x00000000000c7213 */ /* 0x000fe20000000000 */
[----:B------:R-:W-:Y:S01]  /*9ec0*/  IMAD.MOV R2, RZ, RZ, -R2 ;  /* 0x000000ffff027224 */ /* 0x000fe200078e0a02 */
[----:B------:R-:W-:-:S02]  /*9ed0*/  ISETP.GT.U32.AND P4, PT, R9, R13, PT ;  /* 0x0000000d0900720c */ /* 0x000fc40003f84070 */
[----:B------:R0:W-:Y:S01]  /*9ee0*/  STL [R1+0x100], R3 ;  /* 0x0001000301007387 */ /* 0x0001e20000100800 */
[----:B------:R-:W-:Y:S01]  /*9ef0*/  IMAD R20, R9, R2, R20 ;  /* 0x0000000209147224 */ /* 0x000fe200078e0214 */
[----:B------:R-:W-:Y:S02]  /*9f00*/  ISETP.GE.AND P0, PT, R16, RZ, PT ;  /* 0x000000ff1000720c */ /* 0x000fe40003f06270 */
[----:B------:R-:W-:Y:S01]  /*9f10*/  STL [R1+0xf4], R5 ;  /* 0x0000f40501007387 */ /* 0x000fe20000100800 */
[--C-:B------:R-:W-:Y:S01]  /*9f20*/  @!P6 IMAD.IADD R11, R11, 0x1, -R9.reuse ;  /* 0x000000010b0be824 */ /* 0x100fe200078e0a09 */
[----:B------:R-:W-:Y:S01]  /*9f30*/  ISETP.GE.AND P6, PT, R0, RZ, PT ;  /* 0x000000ff0000720c */ /* 0x000fe20003fc6270 */
[----:B------:R-:W-:Y:S02]  /*9f40*/  @!P2 IMAD.IADD R10, R10, 0x1, -R9 ;  /* 0x000000010a0aa824 */ /* 0x000fe400078e0a09 */
[----:B------:R-:W-:Y:S01]  /*9f50*/  IMAD.MOV.U32 R0, RZ, RZ, R12 ;  /* 0x000000ffff007224 */ /* 0x000fe200078e000c */
[----:B------:R-:W-:Y:S01]  /*9f60*/  IADD3 R12, R27, 0x47, RZ ;  /* 0x000000471b0c7810 */ /* 0x000fe20007ffe0ff */
[----:B0-----:R-:W-:Y:S01]  /*9f70*/  IMAD.MOV.U32 R3, RZ, RZ, R14 ;  /* 0x000000ffff037224 */ /* 0x001fe200078e000e */
[----:B------:R-:W-:Y:S01]  /*9f80*/  ISETP.GT.U32.AND P2, PT, R9, R10, PT ;  /* 0x0000000a0900720c */ /* 0x000fe20003f44070 */
[----:B------:R-:W-:Y:S01]  /*9f90*/  IMAD.HI.U32 R2, R28, R0, RZ ;  /* 0x000000001c027227 */ /* 0x000fe200078e00ff */
[----:B------:R-:W-:-:S02]  /*9fa0*/  IABS R16, R12 ;  /* 0x0000000c00107213 */ /* 0x000fc40000000000 */
[----:B------:R-:W-:Y:S01]  /*9fb0*/  IABS R14, R21 ;  /* 0x00000015000e7213 */ /* 0x000fe20000000000 */
[----:B------:R-:W-:Y:S01]  /*9fc0*/  @!P5 IMAD.MOV R3, RZ, RZ, -R3 ;  /* 0x000000ffff03d224 */ /* 0x000fe200078e0a03 */
[----:B------:R-:W-:Y:S01]  /*9fd0*/  ISETP.GE.AND P5, PT, R4, RZ, PT ;  /* 0x000000ff0400720c */ /* 0x000fe20003fa6270 */
[----:B------:R-:W-:Y:S01]  /*9fe0*/  IMAD.MOV R2, RZ, RZ, -R2 ;  /* 0x000000ffff027224 */ /* 0x000fe200078e0a02 */
[----:B------:R-:W-:Y:S01]  /*9ff0*/  IADD3 R4, R27, 0x46, RZ ;  /* 0x000000461b047810 */ /* 0x000fe20007ffe0ff */
[----:B------:R-:W-:Y:S01]  /*a000*/  @!P4 IMAD.IADD R13, R13, 0x1, -R9 ;  /* 0x000000010d0dc824 */ /* 0x000fe200078e0a09 */
[C---:B------:R-:W-:Y:S01]  /*a010*/  ISETP.GT.U32.AND P4, PT, R9.reuse, R20, PT ;  /* 0x000000140900720c */ /* 0x040fe20003f84070 */
[----:B------:R-:W-:Y:S01]  /*a020*/  IMAD R0, R9, R2, R0 ;  /* 0x0000000209007224 */ /* 0x000fe200078e0200 */
[----:B------:R-:W-:Y:S01]  /*a030*/  IABS R17, R4 ;  /* 0x0000000400117213 */ /* 0x000fe20000000000 */
[----:B------:R-:W-:Y:S01]  /*a040*/  IMAD.HI.U32 R19, R28, R16, RZ ;  /* 0x000000101c137227 */ /* 0x000fe200078e00ff */
[----:B------:R0:W-:Y:S01]  /*a050*/  STL [R1+0xf8], R3 ;  /* 0x0000f80301007387 */ /* 0x0001e20000100800 */
[----:B------:R-:W-:-:S02]  /*a060*/  IABS R2, R15 ;  /* 0x0000000f00027213 */ /* 0x000fc40000000000 */
[----:B------:R-:W-:Y:S01]  /*a070*/  @!P2 IMAD.IADD R10, R10, 0x1, -R9 ;  /* 0x000000010a0aa824 */ /* 0x000fe200078e0a09 */
        /* <DEDUP_REMOVED lines=18> */
[----:B------:R-:W-:Y:S02]  /*a1a0*/  IMAD.MOV R22, RZ, RZ, -R22 ;  /* 0x000000ffff167224 */ /* 0x000fe400078e0a16 */
[--C-:B------:R-:W-:Y:S01]  /*a1b0*/  @!P4 IMAD.IADD R16, R16, 0x1, -R9.reuse ;  /* 0x000000011010c824 */ /* 0x100fe200078e0a09 */
[----:B------:R0:W-:Y:S01]  /*a1c0*/  STL [R1+0xd8], R3 ;  /* 0x0000d80301007387 */ /* 0x0001e20000100800 */
[----:B------:R-:W-:Y:S01]  /*a1d0*/  @!P2 IMAD.IADD R17, R17, 0x1, -R9 ;  /* 0x000000011111a824 */ /* 0x000fe200078e0a09 */
[C---:B------:R-:W-:Y:S01]  /*a1e0*/  ISETP.GT.U32.AND P4, PT, R9.reuse, R0, PT ;  /* 0x000000000900720c */ /* 0x040fe20003f84070 */
[C---:B------:R-:W-:Y:S02]  /*a1f0*/  IMAD R14, R9.reuse, R22, R14 ;  /* 0x00000016090e7224 */ /* 0x040fe400078e020e */
[----:B------:R-:W-:Y:S01]  /*a200*/  IMAD.HI.U32 R22, R28, R23, RZ ;  /* 0x000000171c167227 */ /* 0x000fe200078e00ff */
[----:B------:R-:W-:-:S03]  /*a210*/  ISETP.GT.U32.AND P2, PT, R9, R17, PT ;  /* 0x000000110900720c */ /* 0x000fc60003f44070 */
[----:B------:R-:W-:-:S04]  /*a220*/  IMAD.HI.U32 R24, R28, R2, RZ ;  /* 0x000000021c187227 */ /* 0x000fc800078e00ff */
[----:B0-----:R-:W-:Y:S02]  /*a230*/  IMAD.MOV.U32 R3, RZ, RZ, R13 ;  /* 0x000000ffff037224 */ /* 0x001fe400078e000d */
[----:B------:R-:W-:Y:S02]  /*a240*/  IMAD.MOV R22, RZ, RZ, -R22 ;  /* 0x000000ffff167224 */ /* 0x000fe400078e0a16 */
[----:B------:R-:W-:Y:S01]  /*a250*/  @!P0 IMAD.MOV R3, RZ, RZ, -R3 ;  /* 0x000000ffff038224 */ /* 0x000fe200078e0a03 */
[C---:B------:R-:W-:Y:S01]  /*a260*/  ISETP.GT.U32.AND P0, PT, R9.reuse, R16, PT ;  /* 0x000000100900720c */ /* 0x040fe20003f04070 */
[----:B------:R-:W-:Y:S02]  /*a270*/  IMAD.MOV R24, RZ, RZ, -R24 ;  /* 0x000000ffff187224 */ /* 0x000fe400078e0a18 */
[----:B------:R-:W-:Y:S01]  /*a280*/  IMAD R23, R9, R22, R23 ;  /* 0x0000001609177224 */ /* 0x000fe200078e0217 */
[----:B------:R0:W-:Y:S01]  /*a290*/  STL [R1+0xd4], R3 ;  /* 0x0000d40301007387 */ /* 0x0001e20000100800 */
[----:B------:R-:W-:-:S02]  /*a2a0*/  @!P1 IMAD.IADD R20, R20, 0x1, -R9 ;  /* 0x0000000114149824 */ /* 0x000fc400078e0a09 */
[C---:B------:R-:W-:Y:S02]  /*a2b0*/  IMAD R2, R9.reuse, R24, R2 ;  /* 0x0000001809027224 */ /* 0x040fe400078e0202 */
[--C-:B------:R-:W-:Y:S01]  /*a2c0*/  @!P4 IMAD.IADD R0, R0, 0x1, -R9.reuse ;  /* 0x000000010000c824 */ /* 0x100fe200078e0a09 */
[----:B------:R-:W-:Y:S01]  /*a2d0*/  ISETP.GE.AND P4, PT, R12, RZ, PT ;  /* 0x000000ff0c00720c */ /* 0x000fe20003f86270 */
[----:B------:R-:W-:Y:S01]  /*a2e0*/  IMAD.MOV.U32 R5, RZ, RZ, R20 ;  /* 0x000000ffff057224 */ /* 0x000fe200078e0014 */
[C---:B------:R-:W-:Y:S01]  /*a2f0*/  ISETP.GT.U32.AND P1, PT, R9.reuse, R2, PT ;  /* 0x000000020900720c */ /* 0x040fe20003f24070 */
[--C-:B------:R-:W-:Y:S01]  /*a300*/  @!P0 IMAD.IADD R16, R16, 0x1, -R9.reuse ;  /* 0x0000000110108824 */ /* 0x100fe200078e0a09 */
[----:B------:R-:W-:Y:S01]  /*a310*/  ISETP.GT.U32.AND P0, PT, R9, R23, PT ;  /* 0x000000170900720c */ /* 0x000fe20003f04070 */
[----:B0-----:R-:W-:Y:S01]  /*a320*/  IMAD.MOV.U32 R3, RZ, RZ, R10 ;  /* 0x000000ffff037224 */ /* 0x001fe200078e000a */
[----:B------:R-:W-:Y:S01]  /*a330*/  IADD3 R10, R27, 0x41, RZ ;  /* 0x000000411b0a7810 */ /* 0x000fe20007ffe0ff */
[----:B------:R-:W-:Y:S01]  /*a340*/  @!P2 IMAD.IADD R17, R17, 0x1, -R9 ;  /* 0x000000011111a824 */ /* 0x000fe200078e0a09 */
[----:B------:R-:W-:Y:S01]  /*a350*/  ISETP.GE.AND P2, PT, R4, RZ, PT ;  /* 0x000000ff0400720c */ /* 0x000fe20003f46270 */
[----:B------:R-:W-:Y:S01]  /*a360*/  @!P3 IMAD.MOV R3, RZ, RZ, -R3 ;  /* 0x000000ffff03b224 */ /* 0x000fe200078e0a03 */
[----:B------:R-:W-:Y:S01]  /*a370*/  ISETP.GT.U32.AND P3, PT, R9, R14, PT ;  /* 0x0000000e0900720c */ /* 0x000fe20003f64070 */
[----:B------:R-:W-:Y:S01]  /*a380*/  IMAD.HI.U32 R12, R28, R11, RZ ;  /* 0x0000000b1c0c7227 */ /* 0x000fe200078e00ff */
[----:B------:R-:W-:-:S02]  /*a390*/  IABS R4, R10 ;  /* 0x0000000a00047213 */ /* 0x000fc40000000000 */
[----:B------:R0:W-:Y:S01]  /*a3a0*/  STL [R1+0xcc], R3 ;  /* 0x0000cc0301007387 */ /* 0x0001e20000100800 */
[----:B------:R-:W-:Y:S02]  /*a3b0*/  @!P5 IMAD.MOV R5, RZ, RZ, -R5 ;  /* 0x000000ffff05d224 */ /* 0x000fe400078e0a05 */
[----:B------:R-:W-:Y:S02]  /*a3c0*/  IMAD.MOV R12, RZ, RZ, -R12 ;  /* 0x000000ffff0c7224 */ /* 0x000fe400078e0a0c */
[----:B------:R-:W-:Y:S01]  /*a3d0*/  IMAD.MOV.U32 R13, RZ, RZ, R4 ;  /* 0x000000ffff0d7224 */ /* 0x000fe200078e0004 */
[----:B------:R-:W-:Y:S01]  /*a3e0*/  STL [R1+0xc8], R5 ;  /* 0x0000c80501007387 */ /* 0x000fe20000100800 */
[----:B------:R-:W-:Y:S01]  /*a3f0*/  IMAD R4, R9, R12, R11 ;  /* 0x0000000c09047224 */ /* 0x000fe200078e020b */
[----:B------:R-:W-:Y:S01]  /*a400*/  IADD3 R11, R27, 0x40, RZ ;  /* 0x000000401b0b7810 */ /* 0x000fe20007ffe0ff */
[----:B------:R-:W-:Y:S01]  /*a410*/  @!P3 IMAD.IADD R14, R14, 0x1, -R9 ;  /* 0x000000010e0eb824 */ /* 0x000fe200078e0a09 */
[----:B------:R-:W-:Y:S01]  /*a420*/  ISETP.GE.AND P3, PT, R21, RZ, PT ;  /* 0x000000ff1500720c */ /* 0x000fe20003f66270 */
[----:B0-----:R-:W-:-:S02]  /*a430*/  IMAD.MOV.U32 R3, RZ, RZ, R0 ;  /* 0x000000ffff037224 */ /* 0x001fc400078e0000 */
[----:B------:R-:W-:Y:S01]  /*a440*/  @!P0 IMAD.IADD R23, R23, 0x1, -R9 ;  /* 0x0000000117178824 */ /* 0x000fe200078e0a09 */
[C---:B------:R-:W-:Y:S01]  /*a450*/  ISETP.GT.U32.AND P0, PT, R9.reuse, R14, PT ;  /* 0x0000000e0900720c */ /* 0x040fe20003f04070 */
[----:B------:R-:W-:Y:S02]  /*a460*/  @!P6 IMAD.MOV R3, RZ, RZ, -R3 ;  /* 0x000000ffff03e224 */ /* 0x000fe400078e0a03 */
[--C-:B------:R-:W-:Y:S01]  /*a470*/  @!P1 IMAD.IADD R2, R2, 0x1, -R9.reuse ;  /* 0x0000000102029824 */ /* 0x100fe200078e0a09 */
[C---:B------:R-:W-:Y:S01]  /*a480*/  ISETP.GT.U32.AND P6, PT, R9.reuse, R23, PT ;  /* 0x000000170900720c */ /* 0x040fe20003fc4070 */
[----:B------:R-:W-:Y:S01]  /*a490*/  IMAD.MOV.U32 R0, RZ, RZ, R16 ;  /* 0x000000ffff007224 */ /* 0x000fe200078e0010 */
[----:B------:R0:W-:Y:S01]  /*a4a0*/  STL [R1+0xc4], R3 ;  /* 0x0000c40301007387 */ /* 0x0001e20000100800 */
[----:B------:R-:W-:Y:S01]  /*a4b0*/  IMAD.HI.U32 R12, R28, R13, RZ ;  /* 0x0000000d1c0c7227 */ /* 0x000fe200078e00ff */
[----:B------:R-:W-:Y:S02]  /*a4c0*/  ISETP.GT.U32.AND P5, PT, R9, R2, PT ;  /* 0x000000020900720c */ /* 0x000fe40003fa4070 */
[----:B------:R-:W-:Y:S01]  /*a4d0*/  ISETP.GE.AND P1, PT, R15, RZ, PT ;  /* 0x000000ff0f00720c */ /* 0x000fe20003f26270 */
[----:B------:R-:W-:Y:S01]  /*a4e0*/  @!P4 IMAD.MOV R0, RZ, RZ, -R0 ;  /* 0x000000ffff00c224 */ /* 0x000fe200078e0a00 */
[----:B------:R-:W-:Y:S01]  /*a4f0*/  ISETP.GE.AND P4, PT, R18, RZ, PT ;  /* 0x000000ff1200720c */ /* 0x000fe20003f86270 */
[----:B------:R-:W-:Y:S01]  /*a500*/  @!P0 IMAD.IADD R14, R14, 0x1, -R9 ;  /* 0x000000010e0e8824 */ /* 0x000fe200078e0a09 */
[C---:B------:R-:W-:Y:S01]  /*a510*/  IADD3 R18, R27.reuse, 0x3f, RZ ;  /* 0x0000003f1b127810 */ /* 0x040fe20007ffe0ff */
[----:B------:R-:W-:Y:S01]  /*a520*/  IMAD.MOV R15, RZ, RZ, -R12 ;  /* 0x000000ffff0f7224 */ /* 0x000fe200078e0a0c */
[----:B------:R1:W-:Y:S01]  /*a530*/  STL [R1+0xbc], R0 ;  /* 0x0000bc0001007387 */ /* 0x0003e20000100800 */
[----:B0-----:R-:W-:Y:S01]  /*a540*/  IMAD.MOV.U32 R3, RZ, RZ, R17 ;  /* 0x000000ffff037224 */ /* 0x001fe200078e0011 */
[----:B------:R-:W-:Y:S01]  /*a550*/  IADD3 R17, R27, 0x3d, RZ ;  /* 0x0000003d1b117810 */ /* 0x000fe20007ffe0ff */
[----:B------:R-:W-:Y:S01]  /*a560*/  @!P6 IMAD.IADD R23, R23, 0x1, -R9 ;  /* 0x000000011717e824 */ /* 0x000fe200078e0a09 */
[----:B------:R-:W-:Y:S01]  /*a570*/  ISETP.GE.AND P0, PT, R19, RZ, PT ;  /* 0x000000ff1300720c */ /* 0x000fe20003f06270 */
[----:B------:R-:W-:Y:S01]  /*a580*/  @!P2 IMAD.MOV R3, RZ, RZ, -R3 ;  /* 0x000000ffff03a224 */ /* 0x000fe200078e0a03 */
[----:B------:R-:W-:Y:S01]  /*a590*/  ISETP.GT.U32.AND P2, PT, R9, R4, PT ;  /* 0x000000040900720c */ /* 0x000fe20003f44070 */
[----:B------:R-:W-:Y:S01]  /*a5a0*/  @!P5 IMAD.IADD R2, R2, 0x1, -R9 ;  /* 0x000000010202d824 */ /* 0x000fe200078e0a09 */
[----:B------:R-:W-:-:S02]  /*a5b0*/  ISETP.GE.AND P5, PT, R10, RZ, PT ;  /* 0x000000ff0a00720c */ /* 0x000fc40003fa6270 */
[----:B-1----:R-:W-:Y:S01]  /*a5c0*/  IABS R0, R11 ;  /* 0x0000000b00007213 */ /* 0x002fe20000000000 */
[----:B------:R0:W-:Y:S01]  /*a5d0*/  STL [R1+0xb8], R3 ;  /* 0x0000b80301007387 */ /* 0x0001e20000100800 */
[----:B------:R-:W-:Y:S01]  /*a5e0*/  @!P1 IMAD.MOV R2, RZ, RZ, -R2 ;  /* 0x000000ffff029224 */ /* 0x000fe200078e0a02 */
[----:B------:R-:W-:Y:S02]  /*a5f0*/  IABS R16, R17 ;  /* 0x0000001100107213 */ /* 0x000fe40000000000 */
[----:B------:R-:W-:Y:S02]  /*a600*/  IMAD.MOV.U32 R12, RZ, RZ, R0 ;  /* 0x000000ffff0c7224 */ /* 0x000fe400078e0000 */
[----:B------:R-:W-:Y:S01]  /*a610*/  IMAD R0, R9, R15, R13 ;  /* 0x0000000f09007224 */ /* 0x000fe200078e020d */
[----:B------:R-:W-:Y:S01]  /*a620*/  IADD3 R15, R27, 0x3e, RZ ;  /* 0x0000003e1b0f7810 */ /* 0x000fe20007ffe0ff */
[----:B------:R-:W-:Y:S01]  /*a630*/  @!P2 IMAD.IADD R4, R4, 0x1, -R9 ;  /* 0x000000010404a824 */ /* 0x000fe200078e0a09 */
[----:B------:R-:W-:Y:S01]  /*a640*/  ISETP.GE.AND P2, PT, R11, RZ, PT ;  /* 0x000000ff0b00720c */ /* 0x000fe20003f46270 */
[----:B0-----:R-:W-:Y:S01]  /*a650*/  IMAD.MOV.U32 R3, RZ, RZ, R14 ;  /* 0x000000ffff037224 */ /* 0x001fe200078e000e */
[----:B------:R-:W-:Y:S01]  /*a660*/  ISETP.GT.U32.AND P6, PT, R9, R0, PT ;  /* 0x000000000900720c */ /* 0x000fe20003fc4070 */
[----:B------:R-:W-:Y:S01]  /*a670*/  IMAD.HI.U32 R10, R28, R12, RZ ;  /* 0x0000000c1c0a7227 */ /* 0x000fe200078e00ff */
[----:B------:R-:W-:-:S02]  /*a680*/  IABS R14, R18 ;  /* 0x00000012000e7213 */ /* 0x000fc40000000000 */
[----:B------:R-:W-:Y:S01]  /*a690*/  IADD3 R11, R27, 0x3c, RZ ;  /* 0x0000003c1b0b7810 */ /* 0x000fe20007ffe0ff */
[----:B------:R-:W-:Y:S01]  /*a6a0*/  @!P3 IMAD.MOV R3, RZ, RZ, -R3 ;  /* 0x000000ffff03b224 */ /* 0x000fe200078e0a03 */
[C---:B------:R-:W-:Y:S01]  /*a6b0*/  ISETP.GT.U32.AND P3, PT, R9.reuse, R4, PT ;  /* 0x000000040900720c */ /* 0x040fe20003f64070 */
[----:B------:R-:W-:Y:S01]  /*a6c0*/  IMAD.MOV R10, RZ, RZ, -R10 ;  /* 0x000000ffff0a7224 */ /* 0x000fe200078e0a0a */
[----:B------:R-:W-:Y:S01]  /*a6d0*/  IABS R13, R11 ;  /* 0x0000000b000d7213 */ /* 0x000fe20000000000 */
[----:B------:R-:W-:Y:S01]  /*a6e0*/  IMAD.HI.U32 R22, R28, R16, RZ ;  /* 0x000000101c167227 */ /* 0x000fe200078e00ff */
[----:B------:R0:W-:Y:S01]  /*a6f0*/  STL [R1+0xb4], R3 ;  /* 0x0000b40301007387 */ /* 0x0001e20000100800 */
[----:B------:R-:W-:Y:S02]  /*a700*/  IABS R20, R15 ;  /* 0x0000000f00147213 */ /* 0x000fe40000000000 */
[----:B------:R-:W-:Y:S01]  /*a710*/  IMAD R10, R9, R10, R12 ;  /* 0x0000000a090a7224 */ /* 0x000fe200078e020c */
[----:B------:R1:W-:Y:S01]  /*a720*/  STL [R1+0xb0], R2 ;  /* 0x0000b00201007387 */ /* 0x0003e20000100800 */
[----:B------:R-:W-:-:S02]  /*a730*/  @!P6 IMAD.IADD R0, R0, 0x1, -R9 ;  /* 0x000000010000e824 */ /* 0x000fc400078e0a09 */
[----:B------:R-:W-:-:S03]  /*a740*/  IMAD.HI.U32 R12, R28, R14, RZ ;  /* 0x0000000e1c0c7227 */ /* 0x000fc600078e00ff */
[C---:B------:R-:W-:Y:S01]  /*a750*/  ISETP.GT.U32.AND P6, PT, R9.reuse, R0, PT ;  /* 0x000000000900720c */ /* 0x040fe20003fc4070 */
[----:B------:R-:W-:Y:S01]  /*a760*/  @!P3 IMAD.IADD R4, R4, 0x1, -R9 ;  /* 0x000000010404b824 */ /* 0x000fe200078e0a09 */
[----:B------:R-:W-:Y:S01]  /*a770*/  ISETP.GT.U32.AND P3, PT, R9, R10, PT ;  /* 0x0000000a0900720c */ /* 0x000fe20003f64070 */
[----:B------:R-:W-:Y:S02]  /*a780*/  IMAD.MOV R12, RZ, RZ, -R12 ;  /* 0x000000ffff0c7224 */ /* 0x000fe400078e0a0c */
[----:B------:R-:W-:-:S04]  /*a790*/  IMAD.HI.U32 R21, R28, R13, RZ ;  /* 0x0000000d1c157227 */ /* 0x000fc800078e00ff */
[----:B------:R-:W-:Y:S01]  /*a7a0*/  IMAD R14, R9, R12, R14 ;  /* 0x0000000c090e7224 */ /* 0x000fe200078e020e */
[----:B------:R-:W-:Y:S01]  /*a7b0*/  IADD3 R12, R27, 0x3b, RZ ;  /* 0x0000003b1b0c7810 */ /* 0x000fe20007ffe0ff */
[----:B------:R-:W-:Y:S02]  /*a7c0*/  IMAD.MOV R21, RZ, RZ, -R21 ;  /* 0x000000ffff157224 */ /* 0x000fe400078e0a15 */
[--C-:B------:R-:W-:Y:S01]  /*a7d0*/  @!P6 IMAD.IADD R0, R0, 0x1, -R9.reuse ;  /* 0x000000010000e824 */ /* 0x100fe200078e0a09 */
[C---:B------:R-:W-:Y:S01]  /*a7e0*/  ISETP.GT.U32.AND P6, PT, R9.reuse, R14, PT ;  /* 0x0000000e0900720c */ /* 0x040fe20003fc4070 */
[----:B------:R-:W-:Y:S01]  /*a7f0*/  @!P3 IMAD.IADD R10, R10, 0x1, -R9 ;  /* 0x000000010a0ab824 */ /* 0x000fe200078e0a09 */
[----:B------:R-:W-:Y:S01]  /*a800*/  ISETP.GE.AND P3, PT, R18, RZ, PT ;  /* 0x000000ff1200720c */ /* 0x000fe20003f66270 */
[----:B0-----:R-:W-:Y:S01]  /*a810*/  IMAD.MOV.U32 R3, RZ, RZ, R23 ;  /* 0x000000ffff037224 */ /* 0x001fe200078e0017 */
[----:B------:R-:W-:Y:S01]  /*a820*/  IABS R18, R12 ;  /* 0x0000000c00127213 */ /* 0x000fe20000000000 */
[C---:B------:R-:W-:Y:S01]  /*a830*/  IMAD R13, R9.reuse, R21, R13 ;  /* 0x00000015090d7224 */ /* 0x040fe200078e020d */
[----:B------:R-:W-:Y:S01]  /*a840*/  ISETP.GT.U32.AND P1, PT, R9, R10, PT ;  /* 0x0000000a0900720c */ /* 0x000fe20003f24070 */
[----:B------:R-:W-:-:S04]  /*a850*/  IMAD.HI.U32 R19, R28, R20, RZ ;  /* 0x000000141c137227 */ /* 0x000fc800078e00ff */
[----:B------:R-:W-:Y:S02]  /*a860*/  @!P4 IMAD.MOV R3, RZ, RZ, -R3 ;  /* 0x000000ffff03c224 */ /* 0x000fe400078e0a03 */
[----:B------:R-:W-:Y:S02]  /*a870*/  IMAD.MOV R19, RZ, RZ, -R19 ;  /* 0x000000ffff137224 */ /* 0x000fe400078e0a13 */
[--C-:B------:R-:W-:Y:S01]  /*a880*/  @!P6 IMAD.IADD R14, R14, 0x1, -R9.reuse ;  /* 0x000000010e0ee824 */ /* 0x100fe200078e0a09 */
[----:B------:R0:W-:Y:S01]  /*a890*/  STL [R1+0xac], R3 ;  /* 0x0000ac0301007387 */ /* 0x0001e20000100800 */
[----:B-1----:R-:W-:Y:S02]  /*a8a0*/  IMAD.MOV.U32 R2, RZ, RZ, R0 ;  /* 0x000000ffff027224 */ /* 0x002fe400078e0000 */
[----:B------:R-:W-:Y:S01]  /*a8b0*/  @!P1 IMAD.IADD R10, R10, 0x1, -R9 ;  /* 0x000000010a0a9824 */ /* 0x000fe200078e0a09 */
[C---:B------:R-:W-:Y:S01]  /*a8c0*/  ISETP.GT.U32.AND P1, PT, R9.reuse, R13, PT ;  /* 0x0000000d0900720c */ /* 0x040fe20003f24070 */
[----:B------:R-:W-:Y:S01]  /*a8d0*/  IMAD.MOV R22, RZ, RZ, -R22 ;  /* 0x000000ffff167224 */ /* 0x000fe200078e0a16 */
[C---:B------:R-:W-:Y:S01]  /*a8e0*/  ISETP.GT.U32.AND P6, PT, R9.reuse, R14, PT ;  /* 0x0000000e0900720c */ /* 0x040fe20003fc4070 */
[----:B------:R-:W-:-:S02]  /*a8f0*/  IMAD R19, R9, R19, R20 ;  /* 0x0000001309137224 */ /* 0x000fc400078e0214 */
[----:B------:R-:W-:Y:S01]  /*a900*/  @!P5 IMAD.MOV R2, RZ, RZ, -R2 ;  /* 0x000000ffff02d224 */ /* 0x000fe200078e0a02 */
[----:B------:R-:W-:Y:S01]  /*a910*/  ISETP.GE.AND P5, PT, R15, RZ, PT ;  /* 0x000000ff0f00720c */ /* 0x000fe20003fa6270 */
[----:B0-----:R-:W-:Y:S01]  /*a920*/  IMAD.MOV.U32 R3, RZ, RZ, R4 ;  /* 0x000000ffff037224 */ /* 0x001fe200078e0004 */
[C---:B------:R-:W-:Y:S01]  /*a930*/  ISETP.GT.U32.AND P4, PT, R9.reuse, R19, PT ;  /* 0x000000130900720c */ /* 0x040fe20003f84070 */
[----:B------:R-:W-:Y:S01]  /*a940*/  IMAD R16, R9, R22, R16 ;  /* 0x0000001609107224 */ /* 0x000fe200078e0210 */
[----:B------:R-:W-:Y:S01]  /*a950*/  IADD3 R15, R27, 0x3a, RZ ;  /* 0x0000003a1b0f7810 */ /* 0x000fe20007ffe0ff */
[----:B------:R-:W-:Y:S02]  /*a960*/  @!P0 IMAD.MOV R3, RZ, RZ, -R3 ;  /* 0x000000ffff038224 */ /* 0x000fe400078e0a03 */
[----:B------:R-:W-:Y:S01]  /*a970*/  IMAD.HI.U32 R0, R28, R18, RZ ;  /* 0x000000121c007227 */ /* 0x000fe200078e00ff */
[----:B------:R-:W-:Y:S02]  /*a980*/  ISETP.GT.U32.AND P0, PT, R9, R16, PT ;  /* 0x000000100900720c */ /* 0x000fe40003f04070 */
[----:B------:R0:W-:Y:S01]  /*a990*/  STL [R1+0xa8], R3 ;  /* 0x0000a80301007387 */ /* 0x0001e20000100800 */
[--C-:B------:R-:W-:Y:S01]  /*a9a0*/  @!P1 IMAD.IADD R13, R13, 0x1, -R9.reuse ;  /* 0x000000010d0d9824 */ /* 0x100fe200078e0a09 */
[----:B------:R-:W-:Y:S01]  /*a9b0*/  IABS R4, R15 ;  /* 0x0000000f00047213 */ /* 0x000fe20000000000 */
[----:B------:R-:W-:Y:S01]  /*a9c0*/  IMAD.MOV R0, RZ, RZ, -R0 ;  /* 0x000000ffff007224 */ /* 0x000fe200078e0a00 */
[----:B------:R1:W-:Y:S01]  /*a9d0*/  STL [R1+0xa4], R2 ;  /* 0x0000a40201007387 */ /* 0x0003e20000100800 */
[--C-:B------:R-:W-:Y:S01]  /*a9e0*/  @!P6 IMAD.IADD R14, R14, 0x1, -R9.reuse ;  /* 0x000000010e0ee824 */ /* 0x100fe200078e0a09 */
[----:B------:R-:W-:Y:S01]  /*a9f0*/  ISETP.GE.AND P6, PT, R17, RZ, PT ;  /* 0x000000ff1100720c */ /* 0x000fe20003fc6270 */
[--C-:B------:R-:W-:Y:S01]  /*aa00*/  @!P4 IMAD.IADD R19, R19, 0x1, -R9.reuse ;  /* 0x000000011313c824 */ /* 0x100fe200078e0a09 */
[----:B------:R-:W-:Y:S01]  /*aa10*/  ISETP.GE.AND P4, PT, R11, RZ, PT ;  /* 0x000000ff0b00720c */ /* 0x000fe20003f86270 */
[----:B0-----:R-:W-:Y:S01]  /*aa20*/  IMAD.MOV.U32 R3, RZ, RZ, R10 ;  /* 0x000000ffff037224 */ /* 0x001fe200078e000a */
[----:B------:R-:W-:Y:S01]  /*aa30*/  IADD3 R10, R27, 0x39, RZ ;  /* 0x000000391b0a7810 */ /* 0x000fe20007ffe0ff */
[----:B------:R-:W-:Y:S01]  /*aa40*/  @!P0 IMAD.IADD R16, R16, 0x1, -R9 ;  /* 0x0000000110108824 */ /* 0x000fe200078e0a09 */
[C---:B------:R-:W-:Y:S01]  /*aa50*/  ISETP.GT.U32.AND P0, PT, R9.reuse, R19, PT ;  /* 0x000000130900720c */ /* 0x040fe20003f04070 */
[----:B------:R-:W-:Y:S01]  /*aa60*/  @!P2 IMAD.MOV R3, RZ, RZ, -R3 ;  /* 0x000000ffff03a224 */ /* 0x000fe200078e0a03 */
[C---:B------:R-:W-:Y:S01]  /*aa70*/  ISETP.GT.U32.AND P2, PT, R9.reuse, R13, PT ;  /* 0x0000000d0900720c */ /* 0x040fe20003f44070 */
[C---:B-1----:R-:W-:Y:S01]  /*aa80*/  IMAD R2, R9.reuse, R0, R18 ;  /* 0x0000000009027224 */ /* 0x042fe200078e0212 */
[----:B------:R-:W-:Y:S01]  /*aa90*/  ISETP.GT.U32.AND P1, PT, R9, R16, PT ;  /* 0x000000100900720c */ /* 0x000fe20003f24070 */
[----:B------:R-:W-:Y:S01]  /*aaa0*/  IMAD.HI.U32 R0, R28, R4, RZ ;  /* 0x000000041c007227 */ /* 0x000fe200078e00ff */
[----:B------:R0:W-:Y:S01]  /*aab0*/  STL [R1+0xa0], R3 ;  /* 0x0000a00301007387 */ /* 0x0001e20000100800 */
[----:B------:R-:W-:-:S02]  /*aac0*/  IABS R17, R10 ;  /* 0x0000000a00117213 */ /* 0x000fc40000000000 */
[----:B------:R-:W-:Y:S01]  /*aad0*/  IMAD.MOV R0, RZ, RZ, -R0 ;  /* 0x000000ffff007224 */ /* 0x000fe200078e0a00 */
[----:B------:R-:W-:-:S03]  /*aae0*/  IADD3 R11, R27, 0x37, RZ ;  /* 0x000000371b0b7810 */ /* 0x000fc60007ffe0ff */
[----:B------:R-:W-:Y:S01]  /*aaf0*/  IMAD R4, R9, R0, R4 ;  /* 0x0000000009047224 */ /* 0x000fe200078e0204 */
[----:B------:R-:W-:Y:S01]  /*ab00*/  IADD3 R0, R27, 0x38, RZ ;  /* 0x000000381b007810 */ /* 0x000fe20007ffe0ff */
[--C-:B------:R-:W-:Y:S02]  /*ab10*/  @!P2 IMAD.IADD R13, R13, 0x1, -R9.reuse ;  /* 0x000000010d0da824 */ /* 0x100fe400078e0a09 */
[----:B0-----:R-:W-:Y:S01]  /*ab20*/  IMAD.MOV.U32 R3, RZ, RZ, R14 ;  /* 0x000000ffff037224 */ /* 0x001fe200078e000e */
[----:B------:R-:W-:Y:S01]  /*ab30*/  ISETP.GT.U32.AND P2, PT, R9, R4, PT ;  /* 0x000000040900720c */ /* 0x000fe20003f44070 */
[----:B------:R-:W-:Y:S01]  /*ab40*/  @!P0 IMAD.IADD R19, R19, 0x1, -R9 ;  /* 0x0000000113138824 */ /* 0x000fe200078e0a09 */
[----:B------:R-:W-:Y:S01]  /*ab50*/  ISETP.GE.AND P0, PT, R12, RZ, PT ;  /* 0x000000ff0c00720c */ /* 0x000fe20003f06270 */
[----:B------:R-:W-:Y:S01]  /*ab60*/  @!P3 IMAD.MOV R3, RZ, RZ, -R3 ;  /* 0x000000ffff03b224 */ /* 0x000fe200078e0a03 */
[----:B------:R-:W-:Y:S01]  /*ab70*/  ISETP.GT.U32.AND P3, PT, R9, R2, PT ;  /* 0x000000020900720c */ /* 0x000fe20003f64070 */
[----:B------:R-:W-:Y:S01]  /*ab80*/  IMAD.HI.U32 R12, R28, R17, RZ ;  /* 0x000000111c0c7227 */ /* 0x000fe200078e00ff */
[----:B------:R-:W-:-:S02]  /*ab90*/  IABS R22, R0 ;  /* 0x0000000000167213 */ /* 0x000fc40000000000 */
[----:B------:R0:W-:Y:S01]  /*aba0*/  STL [R1+0x9c], R3 ;  /* 0x00009c0301007387 */ /* 0x0001e20000100800 */
[--C-:B------:R-:W-:Y:S01]  /*abb0*/  @!P1 IMAD.IADD R16, R16, 0x1, -R9.reuse ;  /* 0x0000000110109824 */ /* 0x100fe200078e0a09 */
[----:B------:R-:W-:Y:S01]  /*abc0*/  ISETP.GE.AND P1, PT, R15, RZ, PT ;  /* 0x000000ff0f00720c */ /* 0x000fe20003f26270 */
[----:B------:R-:W-:Y:S01]  /*abd0*/  IMAD.MOV R12, RZ, RZ, -R12 ;  /* 0x000000ffff0c7224 */ /* 0x000fe200078e0a0c */
[----:B------:R-:W-:Y:S01]  /*abe0*/  IABS R14, R11 ;  /* 0x0000000b000e7213 */ /* 0x000fe20000000000 */
[----:B------:R-:W-:Y:S02]  /*abf0*/  @!P2 IMAD.IADD R4, R4, 0x1, -R9 ;  /* 0x000000010404a824 */ /* 0x000fe400078e0a09 */
[----:B------:R-:W-:-:S04]  /*ac00*/  IMAD.HI.U32 R18, R28, R22, RZ ;  /* 0x000000161c127227 */ /* 0x000fc800078e00ff */
[----:B------:R-:W-:Y:S01]  /*ac10*/  @!P3 IMAD.IADD R2, R2, 0x1, -R9 ;  /* 0x000000010202b824 */ /* 0x000fe200078e0a09 */
[----:B------:R-:W-:Y:S01]  /*ac20*/  ISETP.GE.AND P3, PT, R10, RZ, PT ;  /* 0x000000ff0a00720c */ /* 0x000fe20003f66270 */
[----:B------:R-:W-:Y:S01]  /*ac30*/  IMAD R17, R9, R12, R17 ;  /* 0x0000000c09117224 */ /* 0x000fe200078e0211 */
[----:B------:R-:W-:Y:S01]  /*ac40*/  IADD3 R10, R27, 0x36, RZ ;  /* 0x000000361b0a7810 */ /* 0x000fe20007ffe0ff */
[----:B------:R-:W-:Y:S01]  /*ac50*/  IMAD.MOV.U32 R15, RZ, RZ, R16 ;  /* 0x000000ffff0f7224 */ /* 0x000fe200078e0010 */
[C---:B------:R-:W-:Y:S01]  /*ac60*/  ISETP.GT.U32.AND P2, PT, R9.reuse, R2, PT ;  /* 0x000000020900720c */ /* 0x040fe20003f44070 */
[----:B------:R-:W-:Y:S01]  /*ac70*/  IMAD.MOV R18, RZ, RZ, -R18 ;  /* 0x000000ffff127224 */ /* 0x000fe200078e0a12 */
[----:B------:R-:W-:Y:S01]  /*ac80*/  IABS R12, R10 ;  /* 0x0000000a000c7213 */ /* 0x000fe20000000000 */
[----:B------:R-:W-:Y:S01]  /*ac90*/  @!P6 IMAD.MOV R15, RZ, RZ, -R15 ;  /* 0x000000ffff0fe224 */ /* 0x000fe200078e0a0f */
[C---:B------:R-:W-:Y:S01]  /*aca0*/  ISETP.GT.U32.AND P6, PT, R9.reuse, R17, PT ;  /* 0x000000110900720c */ /* 0x040fe20003fc4070 */
[----:B------:R-:W-:Y:S01]  /*acb0*/  IMAD R22, R9, R18, R22 ;  /* 0x0000001209167224 */ /* 0x000fe200078e0216 */
[----:B------:R-:W-:Y:S01]  /*acc0*/  IADD3 R18, R27, 0x34, RZ ;  /* 0x000000341b127810 */ /* 0x000fe20007ffe0ff */
[----:B0-----:R-:W-:-:S02]  /*acd0*/  IMAD.MOV.U32 R3, RZ, RZ, R19 ;  /* 0x000000ffff037224 */ /* 0x001fc400078e0013 */
[----:B------:R-:W-:Y:S01]  /*ace0*/  IMAD.MOV.U32 R16, RZ, RZ, R13 ;  /* 0x000000ffff107224 */ /* 0x000fe200078e000d */
[----:B------:R-:W-:Y:S01]  /*acf0*/  IABS R19, R18 ;  /* 0x0000001200137213 */ /* 0x000fe20000000000 */
[----:B------:R-:W-:Y:S01]  /*ad00*/  @!P5 IMAD.MOV R3, RZ, RZ, -R3 ;  /* 0x000000ffff03d224 */ /* 0x000fe200078e0a03 */
[C---:B------:R-:W-:Y:S01]  /*ad10*/  ISETP.GT.U32.AND P5, PT, R9.reuse, R4, PT ;  /* 0x000000040900720c */ /* 0x040fe20003fa4070 */
[--C-:B------:R-:W-:Y:S01]  /*ad20*/  @!P2 IMAD.IADD R2, R2, 0x1, -R9.reuse ;  /* 0x000000010202a824 */ /* 0x100fe200078e0a09 */
[----:B------:R-:W-:Y:S01]  /*ad30*/  ISETP.GT.U32.AND P2, PT, R9, R22, PT ;  /* 0x000000160900720c */ /* 0x000fe20003f44070 */
[----:B------:R-:W-:Y:S01]  /*ad40*/  @!P4 IMAD.MOV R16, RZ, RZ, -R16 ;  /* 0x000000ffff10c224 */ /* 0x000fe200078e0a10 */
[----:B------:R0:W-:Y:S01]  /*ad50*/  STL [R1+0x98], R3 ;  /* 0x0000980301007387 */ /* 0x0001e20000100800 */
[----:B------:R-:W-:Y:S01]  /*ad60*/  @!P6 IMAD.IADD R17, R17, 0x1, -R9 ;  /* 0x000000011111e824 */ /* 0x000fe200078e0a09 */
[----:B------:R-:W-:Y:S01]  /*ad70*/  ISETP.GE.AND P4, PT, R0, RZ, PT ;  /* 0x000000ff0000720c */ /* 0x000fe20003f86270 */
[----:B------:R-:W-:Y:S01]  /*ad80*/  IMAD.HI.U32 R13, R28, R14, RZ ;  /* 0x0000000e1c0d7227 */ /* 0x000fe200078e00ff */
[----:B------:R-:W-:Y:S01]  /*ad90*/  STL [R1+0xf44], R15 ;  /* 0x000f440f01007387 */ /* 0x000fe20000100800 */
[----:B------:R-:W-:-:S02]  /*ada0*/  ISETP.GE.AND P6, PT, R10, RZ, PT ;  /* 0x000000ff0a00720c */ /* 0x000fc40003fc6270 */
[----:B------:R-:W-:Y:S01]  /*adb0*/  IMAD.HI.U32 R0, R28, R12, RZ ;  /* 0x0000000c1c007227 */ /* 0x000fe200078e00ff */
[----:B------:R-:W-:Y:S03]  /*adc0*/  STL [R1+0xf4c], R16 ;  /* 0x000f4c1001007387 */ /* 0x000fe60000100800 */
        /* <DEDUP_REMOVED lines=8> */
[----:B------:R-:W-:-:S02]  /*ae50*/  IMAD.MOV R13, RZ, RZ, -R13 ;  /* 0x000000ffff0d7224 */ /* 0x000fc400078e0a0d */
[----:B------:R-:W-:Y:S01]  /*ae60*/  IMAD.MOV R11, RZ, RZ, -R0 ;  /* 0x000000ffff0b7224 */ /* 0x000fe200078e0a00 */
[----:B------:R0:W-:Y:S01]  /*ae70*/  STL [R1+0x94], R3 ;  /* 0x0000940301007387 */ /* 0x0001e20000100800 */
[----:B------:R-:W-:Y:S01]  /*ae80*/  IMAD R14, R9, R13, R14 ;  /* 0x0000000d090e7224 */ /* 0x000fe200078e020e */
[----:B------:R-:W-:Y:S01]  /*ae90*/  IADD3 R0, R27, 0x35, RZ ;  /* 0x000000351b007810 */ /* 0x000fe20007ffe0ff */
[----:B------:R-:W-:Y:S02]  /*aea0*/  @!P2 IMAD.IADD R17, R17, 0x1, -R9 ;  /* 0x000000011111a824 */ /* 0x000fe400078e0a09 */
[----:B------:R-:W-:Y:S01]  /*aeb0*/  IMAD R13, R9, R11, R12 ;  /* 0x0000000b090d7224 */ /* 0x000fe200078e020c */
[----:B------:R-:W-:Y:S01]  /*aec0*/  IABS R10, R0 ;  /* 0x00000000000a7213 */ /* 0x000fe20000000000 */
[----:B------:R-:W-:Y:S01]  /*aed0*/  @!P3 IMAD.MOV R17, RZ, RZ, -R17 ;  /* 0x000000ffff11b224 */ /* 0x000fe200078e0a11 */
[----:B------:R-:W-:Y:S01]  /*aee0*/  IADD3 R12, R27, 0x33, RZ ;  /* 0x000000331b0c7810 */ /* 0x000fe20007ffe0ff */
[----:B------:R-:W-:Y:S01]  /*aef0*/  @!P0 IMAD.IADD R22, R22, 0x1, -R9 ;  /* 0x0000000116168824 */ /* 0x000fe200078e0a09 */
[----:B------:R-:W-:Y:S01]  /*af00*/  ISETP.GT.U32.AND P2, PT, R9, R13, PT ;  /* 0x0000000d0900720c */ /* 0x000fe20003f44070 */
[----:B0-----:R-:W-:Y:S01]  /*af10*/  IMAD.MOV.U32 R3, RZ, RZ, R4 ;  /* 0x000000ffff037224 */ /* 0x001fe200078e0004 */
[----:B------:R-:W-:Y:S01]  /*af20*/  IABS R11, R12 ;  /* 0x0000000c000b7213 */ /* 0x000fe20000000000 */
[----:B------:R-:W-:Y:S01]  /*af30*/  IMAD.HI.U32 R20, R28, R10, RZ ;  /* 0x0000000a1c147227 */ /* 0x000fe200078e00ff */
[----:B------:R-:W-:-:S02]  /*af40*/  ISETP.GE.AND P0, PT, R0, RZ, PT ;  /* 0x000000ff0000720c */ /* 0x000fc40003f06270 */
[----:B------:R-:W-:Y:S01]  /*af50*/  IABS R4, R2 ;  /* 0x0000000200047213 */ /* 0x000fe20000000000 */
[----:B------:R-:W-:Y:S01]  /*af60*/  @!P1 IMAD.MOV R3, RZ, RZ, -R3 ;  /* 0x000000ffff039224 */ /* 0x000fe200078e0a03 */
[----:B------:R-:W-:Y:S01]  /*af70*/  ISETP.GT.U32.AND P1, PT, R9, R14, PT ;  /* 0x0000000e0900720c */ /* 0x000fe20003f24070 */
[----:B------:R-:W-:Y:S02]  /*af80*/  IMAD.MOV R20, RZ, RZ, -R20 ;  /* 0x000000ffff147224 */ /* 0x000fe400078e0a14 */
[----:B------:R-:W-:Y:S01]  /*af90*/  IMAD.HI.U32 R0, R28, R11, RZ ;  /* 0x0000000b1c007227 */ /* 0x000fe200078e00ff */
[----:B------:R-:W-:Y:S03]  /*afa0*/  STL [R1+0x90], R3 ;  /* 0x0000900301007387 */ /* 0x000fe60000100800 */
[----:B------:R-:W-:Y:S01]  /*afb0*/  @!P2 IMAD.IADD R13, R13, 0x1, -R9 ;  /* 0x000000010d0da824 */ /* 0x000fe200078e0a09 */
[----:B------:R0:W-:Y:S01]  /*afc0*/  STL [R1+0xf50], R17 ;  /* 0x000f501101007387 */ /* 0x0001e20000100800 */
[----:B------:R-:W-:-:S02]  /*afd0*/  IMAD R10, R9, R20, R10 ;  /* 0x00000014090a7224 */ /* 0x000fc400078e020a */
[----:B------:R-:W-:-:S04]  /*afe0*/  IMAD.HI.U32 R20, R28, R19, RZ ;  /* 0x000000131c147227 */ /* 0x000fc800078e00ff */
[----:B------:R-:W-:Y:S01]  /*aff0*/  @!P1 IMAD.IADD R14, R14, 0x1, -R9 ;  /* 0x000000010e0e9824 */ /* 0x000fe200078e0a09 */
[C---:B------:R-:W-:Y:S01]  /*b000*/  ISETP.GT.U32.AND P2, PT, R9.reuse, R13, PT ;  /* 0x0000000d0900720c */ /* 0x040fe20003f44070 */
[----:B------:R-:W-:Y:S01]  /*b010*/  IMAD.HI.U32 R21, R28, R4, RZ ;  /* 0x000000041c157227 */ /* 0x000fe200078e00ff */
[----:B0-----:R-:W2:Y:S01]  /*b020*/  LDL R17, [R1+0x2d0] ;  /* 0x0002d00001117983 */ /* 0x001ea20000100800 */
[C---:B------:R-:W-:Y:S02]  /*b030*/  ISETP.GT.U32.AND P1, PT, R9.reuse, R10, PT ;  /* 0x0000000a0900720c */ /* 0x040fe40003f24070 */
[----:B------:R-:W-:Y:S01]  /*b040*/  ISETP.GT.U32.AND P3, PT, R9, R14, PT ;  /* 0x0000000e0900720c */ /* 0x000fe20003f64070 */
[----:B------:R-:W-:Y:S02]  /*b050*/  IMAD.MOV R20, RZ, RZ, -R20 ;  /* 0x000000ffff147224 */ /* 0x000fe400078e0a14 */
[----:B------:R-:W-:Y:S02]  /*b060*/  IMAD.MOV.U32 R3, RZ, RZ, R22 ;  /* 0x000000ffff037224 */ /* 0x000fe400078e0016 */
[----:B------:R-:W-:-:S02]  /*b070*/  IMAD.MOV R0, RZ, RZ, -R0 ;  /* 0x000000ffff007224 */ /* 0x000fc400078e0a00 */
[C---:B------:R-:W-:Y:S02]  /*b080*/  IMAD R19, R9.reuse, R20, R19 ;  /* 0x0000001409137224 */ /* 0x040fe400078e0213 */
[----:B------:R-:W-:Y:S01]  /*b090*/  @!P4 IMAD.MOV R3, RZ, RZ, -R3 ;  /* 0x000000ffff03c224 */ /* 0x000fe200078e0a03 */
[----:B------:R-:W-:Y:S01]  /*b0a0*/  ISETP.GE.AND P4, PT, R18, RZ, PT ;  /* 0x000000ff1200720c */ /* 0x000fe20003f86270 */
[C---:B------:R-:W-:Y:S02]  /*b0b0*/  IMAD R11, R9.reuse, R0, R11 ;  /* 0x00000000090b7224 */ /* 0x040fe400078e020b */
[----:B------:R-:W-:Y:S02]  /*b0c0*/  IMAD.MOV R18, RZ, RZ, -R21 ;  /* 0x000000ffff127224 */ /* 0x000fe400078e0a15 */
[--C-:B------:R-:W-:Y:S01]  /*b0d0*/  @!P3 IMAD.IADD R14, R14, 0x1, -R9.reuse ;  /* 0x000000010e0eb824 */ /* 0x100fe200078e0a09 */
[----:B------:R-:W-:Y:S01]  /*b0e0*/  ISETP.GT.U32.AND P3, PT, R9, R19, PT ;  /* 0x000000130900720c */ /* 0x000fe20003f64070 */
[--C-:B------:R-:W-:Y:S01]  /*b0f0*/  @!P2 IMAD.IADD R13, R13, 0x1, -R9.reuse ;  /* 0x000000010d0da824 */ /* 0x100fe200078e0a09 */
[----:B------:R0:W-:Y:S01]  /*b100*/  STL [R1+0x40], R3 ;  /* 0x0000400301007387 */ /* 0x0001e20000100800 */
[----:B------:R-:W-:Y:S01]  /*b110*/  @!P1 IMAD.IADD R10, R10, 0x1, -R9 ;  /* 0x000000010a0a9824 */ /* 0x000fe200078e0a09 */
[C---:B------:R-:W-:Y:S01]  /*b120*/  ISETP.GT.U32.AND P2, PT, R9.reuse, R11, PT ;  /* 0x0000000b0900720c */ /* 0x040fe20003f44070 */
[----:B------:R-:W-:-:S03]  /*b130*/  IMAD R4, R9, R18, R4 ;  /* 0x0000001209047224 */ /* 0x000fc600078e0204 */
[----:B------:R-:W-:Y:S01]  /*b140*/  ISETP.GT.U32.AND P1, PT, R9, R10, PT ;  /* 0x0000000a0900720c */ /* 0x000fe20003f24070 */
[----:B0-----:R-:W-:-:S04]  /*b150*/  IMAD.MOV.U32 R3, RZ, RZ, R13 ;  /* 0x000000ffff037224 */ /* 0x001fc800078e000d */
[----:B------:R-:W-:Y:S01]  /*b160*/  @!P6 IMAD.MOV R3, RZ, RZ, -R3 ;  /* 0x000000ffff03e224 */ /* 0x000fe200078e0a03 */
[----:B------:R-:W-:Y:S01]  /*b170*/  ISETP.GT.U32.AND P6, PT, R9, R4, PT ;  /* 0x000000040900720c */ /* 0x000fe20003fc4070 */
[----:B------:R-:W-:Y:S02]  /*b180*/  IMAD.MOV.U32 R5, RZ, RZ, R14 ;  /* 0x000000ffff057224 */ /* 0x000fe400078e000e */
[----:B------:R-:W-:Y:S02]  /*b190*/  @!P3 IMAD.IADD R19, R19, 0x1, -R9 ;  /* 0x000000011313b824 */ /* 0x000fe400078e0a09 */
[----:B------:R-:W-:Y:S01]  /*b1a0*/  @!P5 IMAD.MOV R5, RZ, RZ, -R5 ;  /* 0x000000ffff05d224 */ /* 0x000fe200078e0a05 */
[----:B------:R-:W-:Y:S01]  /*b1b0*/  ISETP.GE.AND P5, PT, R12, RZ, PT ;  /* 0x000000ff0c00720c */ /* 0x000fe20003fa6270 */
[--C-:B------:R-:W-:Y:S01]  /*b1c0*/  @!P2 IMAD.IADD R11, R11, 0x1, -R9.reuse ;  /* 0x000000010b0ba824 */ /* 0x100fe200078e0a09 */
[----:B------:R-:W-:Y:S01]  /*b1d0*/  ISETP.GT.U32.AND P3, PT, R9, R19, PT ;  /* 0x000000130900720c */ /* 0x000fe20003f64070 */
[----:B------:R-:W-:Y:S01]  /*b1e0*/  @!P1 IMAD.IADD R10, R10, 0x1, -R9 ;  /* 0x000000010a0a9824 */ /* 0x000fe200078e0a09 */
[----:B------:R-:W-:-:S02]  /*b1f0*/  ISETP.GE.AND P1, PT, R2, RZ, PT ;  /* 0x000000ff0200720c */ /* 0x000fc40003f26270 */
[C---:B------:R-:W-:Y:S01]  /*b200*/  ISETP.GT.U32.AND P2, PT, R9.reuse, R11, PT ;  /* 0x0000000b0900720c */ /* 0x040fe20003f44070 */
[--C-:B------:R-:W-:Y:S01]  /*b210*/  @!P6 IMAD.IADD R4, R4, 0x1, -R9.reuse ;  /* 0x000000010404e824 */ /* 0x100fe200078e0a09 */
[----:B------:R-:W-:Y:S04]  /*b220*/  STL [R1+0x44], R5 ;  /* 0x0000440501007387 */ /* 0x000fe80000100800 */
[----:B------:R0:W-:Y:S01]  /*b230*/  STL [R1+0x84], R3 ;  /* 0x0000840301007387 */ /* 0x0001e20000100800 */
[----:B------:R-:W-:Y:S02]  /*b240*/  ISETP.GT.U32.AND P6, PT, R9, R4, PT ;  /* 0x000000040900720c */ /* 0x000fe40003fc4070 */
[----:B------:R-:W-:Y:S02]  /*b250*/  @!P3 IMAD.IADD R19, R19, 0x1, -R9 ;  /* 0x000000011313b824 */ /* 0x000fe400078e0a09 */
[----:B0-----:R-:W-:-:S04]  /*b260*/  IMAD.MOV.U32 R3, RZ, RZ, R10 ;  /* 0x000000ffff037224 */ /* 0x001fc800078e000a */
[----:B------:R-:W-:Y:S02]  /*b270*/  @!P0 IMAD.MOV R3, RZ, RZ, -R3 ;  /* 0x000000ffff038224 */ /* 0x000fe400078e0a03 */
[----:B------:R-:W-:-:S03]  /*b280*/  @!P2 IMAD.IADD R11, R11, 0x1, -R9 ;  /* 0x000000010b0ba824 */ /* 0x000fc600078e0a09 */
[----:B------:R0:W-:Y:S01]  /*b290*/  STL [R1+0x88], R3 ;  /* 0x0000880301007387 */ /* 0x0001e20000100800 */
[----:B------:R-:W-:Y:S02]  /*b2a0*/  @!P6 IMAD.IADD R4, R4, 0x1, -R9 ;  /* 0x000000010404e824 */ /* 0x000fe400078e0a09 */
[----:B0-----:R-:W-:-:S04]  /*b2b0*/  IMAD.MOV.U32 R3, RZ, RZ, R19 ;  /* 0x000000ffff037224 */ /* 0x001fc800078e0013 */
[----:B------:R-:W-:-:S05]  /*b2c0*/  @!P4 IMAD.MOV R3, RZ, RZ, -R3 ;  /* 0x000000ffff03c224 */ /* 0x000fca00078e0a03 */
[----:B------:R0:W-:Y:S01]  /*b2d0*/  STL [R1+0x70], R3 ;  /* 0x0000700301007387 */ /* 0x0001e20000100800 */
[----:B------:R-:W-:Y:S02]  /*b2e0*/  IMAD.MOV.U32 R5, RZ, RZ, R11 ;  /* 0x000000ffff057224 */ /* 0x000fe400078e000b */
[----:B0-----:R-:W-:-:S04]  /*b2f0*/  IMAD.MOV.U32 R3, RZ, RZ, R4 ;  /* 0x000000ffff037224 */ /* 0x001fc800078e0004 */
[----:B------:R-:W-:Y:S02]  /*b300*/  @!P1 IMAD.MOV R3, RZ, RZ, -R3 ;  /* 0x000000ffff039224 */ /* 0x000fe400078e0a03 */
[----:B------:R-:W-:-:S05]  /*b310*/  @!P5 IMAD.MOV R5, RZ, RZ, -R5 ;  /* 0x000000ffff05d224 */ /* 0x000fca00078e0a05 */
[----:B------:R-:W-:Y:S04]  /*b320*/  STL [R1+0x74], R5 ;  /* 0x0000740501007387 */ /* 0x000fe80000100800 */
[----:B------:R0:W-:Y:S01]  /*b330*/  STL [R1+0x80], R3 ;  /* 0x0000800301007387 */ /* 0x0001e20000100800 */
[----:B--2---:R-:W-:-:S04]  /*b340*/  IADD3 R0, R17, 0x31, RZ ;  /* 0x0000003111007810 */ /* 0x004fc80007ffe0ff */
[----:B------:R-:W-:-:S05]  /*b350*/  IABS R18, R0 ;  /* 0x0000000000127213 */ /* 0x000fca0000000000 */
[----:B------:R-:W-:Y:S01]  /*b360*/  IMAD.MOV.U32 R14, RZ, RZ, R18 ;  /* 0x000000ffff0e7224 */ /* 0x000fe200078e0012 */
[----:B------:R-:W-:-:S03]  /*b370*/  IADD3 R13, R17, 0x30, RZ ;  /* 0x00000030110d7810 */ /* 0x000fc60007ffe0ff */
[----:B------:R-:W-:Y:S01]  /*b380*/  IMAD.HI.U32 R12, R28, R14, RZ ;  /* 0x0000000e1c0c7227 */ /* 0x000fe200078e00ff */
[----:B------:R-:W-:-:S03]  /*b390*/  IABS R18, R13 ;  /* 0x0000000d00127213 */ /* 0x000fc60000000000 */
[----:B------:R-:W-:Y:S01]  /*b3a0*/  IMAD.MOV R2, RZ, RZ, -R12 ;  /* 0x000000ffff027224 */ /* 0x000fe200078e0a0c */
[----:B------:R-:W-:Y:S01]  /*b3b0*/  IADD3 R12, R17, 0x2f, RZ ;  /* 0x0000002f110c7810 */ /* 0x000fe20007ffe0ff */
[----:B------:R-:W-:-:S04]  /*b3c0*/  IMAD.HI.U32 R20, R28, R18, RZ ;  /* 0x000000121c147227 */ /* 0x000fc800078e00ff */
[----:B------:R-:W-:Y:S01]  /*b3d0*/  IMAD R14, R9, R2, R14 ;  /* 0x00000002090e7224 */ /* 0x000fe200078e020e */
[----:B------:R-:W-:Y:S01]  /*b3e0*/  IABS R2, R12 ;  /* 0x0000000c00027213 */ /* 0x000fe20000000000 */
[----:B------:R-:W-:-:S03]  /*b3f0*/  IMAD.MOV R20, RZ, RZ, -R20 ;  /* 0x000000ffff147224 */ /* 0x000fc600078e0a14 */
[----:B------:R-:W-:Y:S02]  /*b400*/  ISETP.GT.U32.AND P0, PT, R9, R14, PT ;  /* 0x0000000e0900720c */ /* 0x000fe40003f04070 */
[----:B------:R-:W-:Y:S01]  /*b410*/  ISETP.GE.AND P2, PT, R13, RZ, PT ;  /* 0x000000ff0d00720c */ /* 0x000fe20003f46270 */
[----:B------:R-:W-:Y:S02]  /*b420*/  IMAD R13, R9, R20, R18 ;  /* 0x00000014090d7224 */ /* 0x000fe400078e0212 */
[----:B------:R-:W-:-:S03]  /*b430*/  IMAD.HI.U32 R10, R28, R2, RZ ;  /* 0x000000021c0a7227 */ /* 0x000fc600078e00ff */
[----:B------:R-:W-:Y:S01]  /*b440*/  ISETP.GT.U32.AND P6, PT, R9, R13, PT ;  /* 0x0000000d0900720c */ /* 0x000fe20003fc4070 */
[----:B------:R-:W-:-:S04]  /*b450*/  IMAD.MOV R10, RZ, RZ, -R10 ;  /* 0x000000ffff0a7224 */ /* 0x000fc800078e0a0a */
[----:B------:R-:W-:Y:S02]  /*b460*/  @!P0 IMAD.IADD R14, R14, 0x1, -R9 ;  /* 0x000000010e0e8824 */ /* 0x000fe400078e0a09 */
[----:B------:R-:W-:-:S03]  /*b470*/  IMAD R2, R9, R10, R2 ;  /* 0x0000000a09027224 */ /* 0x000fc600078e0202 */
[C---:B------:R-:W-:Y:S02]  /*b480*/  ISETP.GT.U32.AND P0, PT, R9.reuse, R14, PT ;  /* 0x0000000e0900720c */ /* 0x040fe40003f04070 */
[----:B------:R-:W-:Y:S01]  /*b490*/  ISETP.GT.U32.AND P1, PT, R9, R2, PT ;  /* 0x000000020900720c */ /* 0x000fe20003f24070 */
[----:B------:R-:W-:Y:S01]  /*b4a0*/  @!P6 IMAD.IADD R13, R13, 0x1, -R9 ;  /* 0x000000010d0de824 */ /* 0x000fe200078e0a09 */
[----:B------:R-:W-:Y:S02]  /*b4b0*/  ISETP.GE.AND P3, PT, R0, RZ, PT ;  /* 0x000000ff0000720c */ /* 0x000fe40003f66270 */
[----:B------:R-:W-:Y:S02]  /*b4c0*/  IADD3 R0, R17, 0x2e, RZ ;  /* 0x0000002e11007810 */ /* 0x000fe40007ffe0ff */
[----:B------:R-:W-:Y:S02]  /*b4d0*/  ISETP.GT.U32.AND P6, PT, R9, R13, PT ;  /* 0x0000000d0900720c */ /* 0x000fe40003fc4070 */
[----:B------:R-:W-:-:S02]  /*b4e0*/  IABS R18, R0 ;  /* 0x0000000000127213 */ /* 0x000fc40000000000 */
[----:B------:R-:W-:Y:S01]  /*b4f0*/  ISETP.GE.AND P4, PT, R12, RZ, PT ;  /* 0x000000ff0c00720c */ /* 0x000fe20003f86270 */
[--C-:B------:R-:W-:Y:S02]  /*b500*/  @!P0 IMAD.IADD R14, R14, 0x1, -R9.reuse ;  /* 0x000000010e0e8824 */ /* 0x100fe400078e0a09 */
[----:B------:R-:W-:Y:S02]  /*b510*/  IMAD.MOV.U32 R12, RZ, RZ, R18 ;  /* 0x000000ffff0c7224 */ /* 0x000fe400078e0012 */
[----:B------:R-:W-:Y:S01]  /*b520*/  @!P1 IMAD.IADD R2, R2, 0x1, -R9 ;  /* 0x0000000102029824 */ /* 0x000fe200078e0a09 */
[----:B------:R-:W-:Y:S01]  /*b530*/  ISETP.GE.AND P5, PT, R0, RZ, PT ;  /* 0x000000ff0000720c */ /* 0x000fe20003fa6270 */
[----:B0-----:R-:W-:Y:S02]  /*b540*/  IMAD.MOV.U32 R3, RZ, RZ, R14 ;  /* 0x000000ffff037224 */ /* 0x001fe400078e000e */
[----:B------:R-:W-:Y:S01]  /*b550*/  IMAD.HI.U32 R0, R28, R12, RZ ;  /* 0x0000000c1c007227 */ /* 0x000fe200078e00ff */
[----:B------:R-:W-:-:S02]  /*b560*/  IADD3 R18, R17, 0x2c, RZ ;  /* 0x0000002c11127810 */ /* 0x000fc40007ffe0ff */
[----:B------:R-:W-:Y:S01]  /*b570*/  ISETP.GT.U32.AND P1, PT, R9, R2, PT ;  /* 0x000000020900720c */ /* 0x000fe20003f24070 */
[----:B------:R-:W-:Y:S02]  /*b580*/  @!P3 IMAD.MOV R3, RZ, RZ, -R3 ;  /* 0x000000ffff03b224 */ /* 0x000fe400078e0a03 */
[----:B------:R-:W-:Y:S01]  /*b590*/  IMAD.MOV R0, RZ, RZ, -R0 ;  /* 0x000000ffff007224 */ /* 0x000fe200078e0a00 */
[----:B------:R-:W-:Y:S01]  /*b5a0*/  IABS R4, R18 ;  /* 0x0000001200047213 */ /* 0x000fe20000000000 */
[----:B------:R-:W-:Y:S01]  /*b5b0*/  @!P6 IMAD.IADD R13, R13, 0x1, -R9 ;  /* 0x000000010d0de824 */ /* 0x000fe200078e0a09 */
[----:B------:R0:W-:Y:S01]  /*b5c0*/  STL [R1+0x7c], R3 ;  /* 0x00007c0301007387 */ /* 0x0001e20000100800 */
[----:B------:R-:W-:Y:S01]  /*b5d0*/  IMAD R12, R9, R0, R12 ;  /* 0x00000000090c7224 */ /* 0x000fe200078e020c */
[----:B------:R-:W-:-:S04]  /*b5e0*/  IADD3 R10, R17, 0x2d, RZ ;  /* 0x0000002d110a7810 */ /* 0x000fc80007ffe0ff */
[----:B------:R-:W-:Y:S01]  /*b5f0*/  ISETP.GT.U32.AND P3, PT, R9, R12, PT ;  /* 0x0000000c0900720c */ /* 0x000fe20003f64070 */
[----:B0-----:R-:W-:Y:S02]  /*b600*/  IMAD.MOV.U32 R3, RZ, RZ, R13 ;  /* 0x000000ffff037224 */ /* 0x001fe400078e000d */
[----:B------:R-:W-:Y:S01]  /*b610*/  IMAD.HI.U32 R13, R28, R4, RZ ;  /* 0x000000041c0d7227 */ /* 0x000fe200078e00ff */
[----:B------:R-:W-:-:S03]  /*b620*/  ISETP.GE.AND P0, PT, R10, RZ, PT ;  /* 0x000000ff0a00720c */ /* 0x000fc60003f06270 */
[----:B------:R-:W-:Y:S02]  /*b630*/  @!P2 IMAD.MOV R3, RZ, RZ, -R3 ;  /* 0x000000ffff03a224 */ /* 0x000fe400078e0a03 */
[----:B------:R-:W-:Y:S02]  /*b640*/  IMAD.MOV R13, RZ, RZ, -R13 ;  /* 0x000000ffff0d7224 */ /* 0x000fe400078e0a0d */
[----:B------:R-:W-:Y:S01]  /*b650*/  @!P1 IMAD.IADD R2, R2, 0x1, -R9 ;  /* 0x0000000102029824 */ /* 0x000fe200078e0a09 */
[----:B------:R-:W-:Y:S01]  /*b660*/  IABS R10, R10 ;  /* 0x0000000a000a7213 */ /* 0x000fe20000000000 */
[----:B------:R0:W-:Y:S01]  /*b670*/  STL [R1+0x78], R3 ;  /* 0x0000780301007387 */ /* 0x0001e20000100800 */
[----:B------:R-:W-:Y:S01]  /*b680*/  IMAD R4, R9, R13, R4 ;  /* 0x0000000d09047224 */ /* 0x000fe200078e0204 */
[----:B------:R-:W-:Y:S02]  /*b690*/  IADD3 R11, R17, 0x2b, RZ ;  /* 0x0000002b110b7810 */ /* 0x000fe40007ffe0ff */
[----:B------:R-:W-:-:S04]  /*b6a0*/  IMAD.HI.U32 R14, R28, R10, RZ ;  /* 0x0000000a1c0e7227 */ /* 0x000fc800078e00ff */
[----:B0-----:R-:W-:-:S04]  /*b6b0*/  IMAD.MOV.U32 R3, RZ, RZ, R2 ;  /* 0x000000ffff037224 */ /* 0x001fc800078e0002 */
[----:B------:R-:W-:Y:S01]  /*b6c0*/  @!P4 IMAD.MOV R3, RZ, RZ, -R3 ;  /* 0x000000ffff03c224 */ /* 0x000fe200078e0a03 */
[----:B------:R-:W-:Y:S01]  /*b6d0*/  ISETP.GT.U32.AND P4, PT, R9, R4, PT ;  /* 0x000000040900720c */ /* 0x000fe20003f84070 */
[----:B------:R-:W-:Y:S01]  /*b6e0*/  IMAD.MOV R14, RZ, RZ, -R14 ;  /* 0x000000ffff0e7224 */ /* 0x000fe200078e0a0e */
[----:B------:R-:W-:Y:S01]  /*b6f0*/  IABS R0, R11 ;  /* 0x0000000b00007213 */ /* 0x000fe20000000000 */
[----:B------:R-:W-:Y:S01]  /*b700*/  @!P3 IMAD.IADD R12, R12, 0x1, -R9 ;  /* 0x000000010c0cb824 */ /* 0x000fe200078e0a09 */
[----:B------:R-:W-:Y:S01]  /*b710*/  ISETP.GE.AND P2, PT, R11, RZ, PT ;  /* 0x000000ff0b00720c */ /* 0x000fe20003f46270 */
[C---:B------:R-:W-:Y:S02]  /*b720*/  IMAD R10, R9.reuse, R14, R10 ;  /* 0x0000000e090a7224 */ /* 0x040fe400078e020a */
[----:B------:R-:W-:Y:S01]  /*b730*/  IMAD.HI.U32 R11, R28, R0, RZ ;  /* 0x000000001c0b7227 */ /* 0x000fe200078e00ff */
[C---:B------:R-:W-:Y:S02]  /*b740*/  ISETP.GT.U32.AND P3, PT, R9.reuse, R12, PT ;  /* 0x0000000c0900720c */ /* 0x040fe40003f64070 */
[----:B------:R-:W-:Y:S01]  /*b750*/  ISETP.GT.U32.AND P1, PT, R9, R10, PT ;  /* 0x0000000a0900720c */ /* 0x000fe20003f24070 */
[----:B------:R-:W-:-:S02]  /*b760*/  IMAD.MOV R11, RZ, RZ, -R11 ;  /* 0x000000ffff0b7224 */ /* 0x000fc400078e0a0b */
[----:B------:R-:W-:Y:S02]  /*b770*/  @!P4 IMAD.IADD R4, R4, 0x1, -R9 ;  /* 0x000000010404c824 */ /* 0x000fe400078e0a09 */
[----:B------:R-:W-:Y:S01]  /*b780*/  IMAD R0, R9, R11, R0 ;  /* 0x0000000b09007224 */ /* 0x000fe200078e0200 */
[----:B------:R-:W-:Y:S02]  /*b790*/  IADD3 R11, R17, 0x29, RZ ;  /* 0x00000029110b7810 */ /* 0x000fe40007ffe0ff */
[----:B------:R-:W-:-:S03]  /*b7a0*/  ISETP.GT.U32.AND P4, PT, R9, R4, PT ;  /* 0x000000040900720c */ /* 0x000fc60003f84070 */
[--C-:B------:R-:W-:Y:S01]  /*b7b0*/  @!P3 IMAD.IADD R12, R12, 0x1, -R9.reuse ;  /* 0x000000010c0cb824 */ /* 0x100fe200078e0a09 */
[----:B------:R-:W-:Y:S02]  /*b7c0*/  ISETP.GT.U32.AND P3, PT, R9, R0, PT ;  /* 0x000000000900720c */ /* 0x000fe40003f64070 */
[----:B------:R-:W-:Y:S01]  /*b7d0*/  IABS R14, R11 ;  /* 0x0000000b000e7213 */ /* 0x000fe20000000000 */
[----:B------:R0:W-:Y:S01]  /*b7e0*/  STL [R1+0x2bc], R3 ;  /* 0x0002bc0301007387 */ /* 0x0001e20000100800 */
[----:B------:R-:W-:Y:S01]  /*b7f0*/  @!P1 IMAD.IADD R10, R10, 0x1, -R9 ;  /* 0x000000010a0a9824 */ /* 0x000fe200078e0a09 */
[----:B------:R-:W-:Y:S02]  /*b800*/  ISETP.GE.AND P6, PT, R18, RZ, PT ;  /* 0x000000ff1200720c */ /* 0x000fe40003fc6270 */
[----:B------:R-:W-:Y:S01]  /*b810*/  IADD3 R18, R17, 0x2a, RZ ;  /* 0x0000002a11127810 */ /* 0x000fe20007ffe0ff */
[----:B------:R-:W-:Y:S01]  /*b820*/  IMAD.HI.U32 R13, R28, R14, RZ ;  /* 0x0000000e1c0d7227 */ /* 0x000fe200078e00ff */
[----:B------:R-:W-:-:S03]  /*b830*/  ISETP.GT.U32.AND P1, PT, R9, R10, PT ;  /* 0x0000000a0900720c */ /* 0x000fc60003f24070 */
[----:B0-----:R-:W-:Y:S01]  /*b840*/  IMAD.MOV.U32 R3, RZ, RZ, R12 ;  /* 0x000000ffff037224 */ /* 0x001fe200078e000c */
[----:B------:R-:W-:Y:S01]  /*b850*/  IABS R20, R18 ;  /* 0x0000001200147213 */ /* 0x000fe20000000000 */
[----:B------:R-:W-:Y:S02]  /*b860*/  IMAD.MOV R13, RZ, RZ, -R13 ;  /* 0x000000ffff0d7224 */ /* 0x000fe400078e0a0d */
[----:B------:R-:W-:Y:S02]  /*b870*/  @!P5 IMAD.MOV R3, RZ, RZ, -R3 ;  /* 0x000000ffff03d224 */ /* 0x000fe400078e0a03 */
[--C-:B------:R-:W-:Y:S02]  /*b880*/  @!P4 IMAD.IADD R4, R4, 0x1, -R9.reuse ;  /* 0x000000010404c824 */ /* 0x100fe400078e0a09 */
[----:B------:R-:W-:Y:S01]  /*b890*/  @!P3 IMAD.IADD R0, R0, 0x1, -R9 ;  /* 0x000000010000b824 */ /* 0x000fe200078e0a09 */
[----:B------:R0:W-:Y:S01]  /*b8a0*/  STL [R1+0x2b8], R3 ;  /* 0x0002b80301007387 */ /* 0x0001e20000100800 */
[----:B------:R-:W-:Y:S01]  /*b8b0*/  IMAD.HI.U32 R12, R28, R20, RZ ;  /* 0x000000141c0c7227 */ /* 0x000fe200078e00ff */
[----:B------:R-:W-:-:S03]  /*b8c0*/  IADD3 R2, R17, 0x28, RZ ;  /* 0x0000002811027810 */ /* 0x000fc60007ffe0ff */
[C---:B------:R-:W-:Y:S01]  /*b8d0*/  IMAD R14, R9.reuse, R13, R14 ;  /* 0x0000000d090e7224 */ /* 0x040fe200078e020e */
[C---:B------:R-:W-:Y:S01]  /*b8e0*/  ISETP.GT.U32.AND P3, PT, R9.reuse, R0, PT ;  /* 0x000000000900720c */ /* 0x040fe20003f64070 */
[----:B0-----:R-:W-:Y:S01]  /*b8f0*/  IMAD.MOV.U32 R3, RZ, RZ, R4 ;  /* 0x000000ffff037224 */ /* 0x001fe200078e0004 */
[----:B------:R-:W-:Y:S01]  /*b900*/  IABS R19, R2 ;  /* 0x0000000200137213 */ /* 0x000fe20000000000 */
[----:B------:R-:W-:Y:S02]  /*b910*/  IMAD.MOV R12, RZ, RZ, -R12 ;  /* 0x000000ffff0c7224 */ /* 0x000fe400078e0a0c */
[----:B------:R-:W-:Y:S01]  /*b920*/  @!P6 IMAD.MOV R3, RZ, RZ, -R3 ;  /* 0x000000ffff03e224 */ /* 0x000fe200078e0a03 */
[C---:B------:R-:W-:Y:S01]  /*b930*/  ISETP.GT.U32.AND P6, PT, R9.reuse, R14, PT ;  /* 0x0000000e0900720c */ /* 0x040fe20003fc4070 */
[----:B------:R-:W-:Y:S01]  /*b940*/  @!P1 IMAD.IADD R10, R10, 0x1, -R9 ;  /* 0x000000010a0a9824 */ /* 0x000fe200078e0a09 */
[----:B------:R-:W-:Y:S01]  /*b950*/  ISETP.GE.AND P5, PT, R18, RZ, PT ;  /* 0x000000ff1200720c */ /* 0x000fe20003fa6270 */
[----:B------:R-:W-:-:S02]  /*b960*/  IMAD R20, R9, R12, R20 ;  /* 0x0000000c09147224 */ /* 0x000fc400078e0214 */
[----:B------:R-:W-:Y:S02]  /*b970*/  IMAD.MOV.U32 R18, RZ, RZ, R19 ;  /* 0x000000ffff127224 */ /* 0x000fe400078e0013 */
[----:B------:R-:W-:Y:S01]  /*b980*/  IMAD.MOV.U32 R5, RZ, RZ, R10 ;  /* 0x000000ffff057224 */ /* 0x000fe200078e000a */
[----:B------:R-:W-:Y:S01]  /*b990*/  ISETP.GE.AND P1, PT, R11, RZ, PT ;  /* 0x000000ff0b00720c */ /* 0x000fe20003f26270 */
[----:B------:R-:W-:Y:S01]  /*b9a0*/  IMAD.HI.U32 R11, R28, R18, RZ ;  /* 0x000000121c0b7227 */ /* 0x000fe200078e00ff */
[----:B------:R-:W-:Y:S02]  /*b9b0*/  ISETP.GT.U32.AND P4, PT, R9, R20, PT ;  /* 0x000000140900720c */ /* 0x000fe40003f84070 */
[----:B------:R-:W-:Y:S01]  /*b9c0*/  IADD3 R19, R17, 0x27, RZ ;  /* 0x0000002711137810 */ /* 0x000fe20007ffe0ff */
[----:B------:R-:W-:Y:S02]  /*b9d0*/  @!P0 IMAD.MOV R5, RZ, RZ, -R5 ;  /* 0x000000ffff058224 */ /* 0x000fe400078e0a05 */
[----:B------:R-:W-:Y:S01]  /*b9e0*/  @!P3 IMAD.IADD R0, R0, 0x1, -R9 ;  /* 0x000000010000b824 */ /* 0x000fe200078e0a09 */
[----:B------:R-:W-:Y:S01]  /*b9f0*/  ISETP.GE.AND P3, PT, R19, RZ, PT ;  /* 0x000000ff1300720c */ /* 0x000fe20003f66270 */
[----:B------:R-:W-:Y:S01]  /*ba00*/  IMAD.MOV R11, RZ, RZ, -R11 ;  /* 0x000000ffff0b7224 */ /* 0x000fe200078e0a0b */
[----:B------:R-:W-:Y:S01]  /*ba10*/  IABS R19, R19 ;  /* 0x0000001300137213 */ /* 0x000fe20000000000 */
[----:B------:R-:W-:Y:S01]  /*ba20*/  @!P6 IMAD.IADD R14, R14, 0x1, -R9 ;  /* 0x000000010e0ee824 */ /* 0x000fe200078e0a09 */
[----:B------:R-:W-:Y:S01]  /*ba30*/  STL [R1+0x5c], R5 ;  /* 0x00005c0501007387 */ /* 0x000fe20000100800 */
[----:B------:R-:W-:-:S03]  /*ba40*/  IMAD R18, R9, R11, R18 ;  /* 0x0000000b09127224 */ /* 0x000fc600078e0212 */
[----:B------:R0:W-:Y:S01]  /*ba50*/  STL [R1+0x6c], R3 ;  /* 0x00006c0301007387 */ /* 0x0001e20000100800 */
[----:B------:R-:W-:Y:S01]  /*ba60*/  ISETP.GT.U32.AND P6, PT, R9, R14, PT ;  /* 0x0000000e0900720c */ /* 0x000fe20003fc4070 */
[----:B------:R-:W-:-:S04]  /*ba70*/  IMAD.HI.U32 R21, R28, R19, RZ ;  /* 0x000000131c157227 */ /* 0x000fc800078e00ff */
[----:B------:R-:W-:Y:S02]  /*ba80*/  @!P4 IMAD.IADD R20, R20, 0x1, -R9 ;  /* 0x000000011414c824 */ /* 0x000fe400078e0a09 */
[----:B0-----:R-:W-:Y:S02]  /*ba90*/  IMAD.MOV.U32 R3, RZ, RZ, R0 ;  /* 0x000000ffff037224 */ /* 0x001fe400078e0000 */
[----:B------:R-:W-:Y:S02]  /*baa0*/  IMAD.MOV R21, RZ, RZ, -R21 ;  /* 0x000000ffff157224 */ /* 0x000fe400078e0a15 */
[----:B------:R-:W-:Y:S01]  /*bab0*/  @!P2 IMAD.MOV R3, RZ, RZ, -R3 ;  /* 0x000000ffff03a224 */ /* 0x000fe200078e0a03 */
[C---:B------:R-:W-:Y:S01]  /*bac0*/  ISETP.GT.U32.AND P2, PT, R9.reuse, R18, PT ;  /* 0x000000120900720c */ /* 0x040fe20003f44070 */
[C---:B------:R-:W-:Y:S01]  /*bad0*/  IMAD R19, R9.reuse, R21, R19 ;  /* 0x0000001509137224 */ /* 0x040fe200078e0213 */
[----:B------:R-:W-:Y:S01]  /*bae0*/  ISETP.GT.U32.AND P4, PT, R9, R20, PT ;  /* 0x000000140900720c */ /* 0x000fe20003f84070 */
[----:B------:R-:W-:Y:S01]  /*baf0*/  @!P6 IMAD.IADD R14, R14, 0x1, -R9 ;  /* 0x000000010e0ee824 */ /* 0x000fe200078e0a09 */
[----:B------:R-:W-:-:S02]  /*bb00*/  ISETP.GE.AND P0, PT, R2, RZ, PT ;  /* 0x000000ff0200720c */ /* 0x000fc40003f06270 */
[C---:B------:R-:W-:Y:S02]  /*bb10*/  IADD3 R12, R17.reuse, 0x26, RZ ;  /* 0x00000026110c7810 */ /* 0x040fe40007ffe0ff */
[----:B------:R-:W-:Y:S02]  /*bb20*/  IADD3 R2, R17, 0x25, RZ ;  /* 0x0000002511027810 */ /* 0x000fe40007ffe0ff */
[C---:B------:R-:W-:Y:S02]  /*bb30*/  ISETP.GT.U32.AND P6, PT, R9.reuse, R19, PT ;  /* 0x000000130900720c */ /* 0x040fe40003fc4070 */
[----:B------:R-:W-:Y:S01]  /*bb40*/  IABS R13, R12 ;  /* 0x0000000c000d7213 */ /* 0x000fe20000000000 */
[--C-:B------:R-:W-:Y:S01]  /*bb50*/  @!P2 IMAD.IADD R18, R18, 0x1, -R9.reuse ;  /* 0x000000011212a824 */ /* 0x100fe200078e0a09 */
[----:B------:R-:W-:Y:S01]  /*bb60*/  IABS R4, R2 ;  /* 0x0000000200047213 */ /* 0x000fe20000000000 */
[----:B------:R-:W-:Y:S01]  /*bb70*/  @!P4 IMAD.IADD R20, R20, 0x1, -R9 ;  /* 0x000000011414c824 */ /* 0x000fe200078e0a09 */
[----:B------:R-:W-:Y:S01]  /*bb80*/  ISETP.GE.AND P4, PT, R12, RZ, PT ;  /* 0x000000ff0c00720c */ /* 0x000fe20003f86270 */
[----:B------:R-:W-:Y:S01]  /*bb90*/  IMAD.HI.U32 R0, R28, R13, RZ ;  /* 0x0000000d1c007227 */ /* 0x000fe200078e00ff */
[----:B------:R-:W-:-:S02]  /*bba0*/  ISETP.GT.U32.AND P2, PT, R9, R18, PT ;  /* 0x000000120900720c */ /* 0x000fc40003f44070 */
[----:B------:R-:W-:Y:S01]  /*bbb0*/  IADD3 R11, R17, 0x24, RZ ;  /* 0x00000024110b7810 */ /* 0x000fe20007ffe0ff */
[----:B------:R-:W-:-:S04]  /*bbc0*/  IMAD.HI.U32 R12, R28, R4, RZ ;  /* 0x000000041c0c7227 */ /* 0x000fc800078e00ff */
[----:B------:R-:W-:Y:S01]  /*bbd0*/  IMAD.MOV R0, RZ, RZ, -R0 ;  /* 0x000000ffff007224 */ /* 0x000fe200078e0a00 */
[----:B------:R-:W-:Y:S01]  /*bbe0*/  IABS R10, R11 ;  /* 0x0000000b000a7213 */ /* 0x000fe20000000000 */
[----:B------:R-:W-:Y:S02]  /*bbf0*/  IMAD.MOV R12, RZ, RZ, -R12 ;  /* 0x000000ffff0c7224 */ /* 0x000fe400078e0a0c */
[----:B------:R-:W-:Y:S02]  /*bc00*/  @!P6 IMAD.IADD R19, R19, 0x1, -R9 ;  /* 0x000000011313e824 */ /* 0x000fe400078e0a09 */
[C---:B------:R-:W-:Y:S02]  /*bc10*/  IMAD R13, R9.reuse, R0, R13 ;  /* 0x00000000090d7224 */ /* 0x040fe400078e020d */
[----:B------:R-:W-:Y:S01]  /*bc20*/  IMAD.MOV.U32 R5, RZ, RZ, R20 ;  /* 0x000000ffff057224 */ /* 0x000fe200078e0014 */
[C---:B------:R-:W-:Y:S01]  /*bc30*/  ISETP.GT.U32.AND P6, PT, R9.reuse, R19, PT ;  /* 0x000000130900720c */ /* 0x040fe20003fc4070 */
[----:B------:R-:W-:-:S02]  /*bc40*/  IMAD R4, R9, R12, R4 ;  /* 0x0000000c09047224 */ /* 0x000fc400078e0204 */
[----:B------:R-:W-:-:S04]  /*bc50*/  IMAD.HI.U32 R0, R28, R10, RZ ;  /* 0x0000000a1c007227 */ /* 0x000fc800078e00ff */
[----:B------:R-:W-:Y:S01]  /*bc60*/  @!P5 IMAD.MOV R5, RZ, RZ, -R5 ;  /* 0x000000ffff05d224 */ /* 0x000fe200078e0a05 */
[C---:B------:R-:W-:Y:S01]  /*bc70*/  ISETP.GT.U32.AND P5, PT, R9.reuse, R13, PT ;  /* 0x0000000d0900720c */ /* 0x040fe20003fa4070 */
[--C-:B------:R-:W-:Y:S01]  /*bc80*/  @!P2 IMAD.IADD R18, R18, 0x1, -R9.reuse ;  /* 0x000000011212a824 */ /* 0x100fe200078e0a09 */
[C---:B------:R-:W-:Y:S01]  /*bc90*/  ISETP.GT.U32.AND P2, PT, R9.reuse, R4, PT ;  /* 0x000000040900720c */ /* 0x040fe20003f44070 */
[----:B------:R-:W-:Y:S01]  /*bca0*/  IMAD.MOV R0, RZ, RZ, -R0 ;  /* 0x000000ffff007224 */ /* 0x000fe200078e0a00 */
[----:B------:R0:W-:Y:S03]  /*bcb0*/  STL [R1+0x68], R3 ;  /* 0x0000680301007387 */ /* 0x0001e60000100800 */
[----:B------:R-:W-:Y:S02]  /*bcc0*/  IMAD R10, R9, R0, R10 ;  /* 0x00000000090a7224 */ /* 0x000fe400078e020a */
[----:B------:R-:W-:-:S02]  /*bcd0*/  @!P6 IMAD.IADD R19, R19, 0x1, -R9 ;  /* 0x000000011313e824 */ /* 0x000fc400078e0a09 */
[----:B0-----:R-:W-:Y:S01]  /*bce0*/  IMAD.MOV.U32 R3, RZ, RZ, R14 ;  /* 0x000000ffff037224 */ /* 0x001fe200078e000e */
[----:B------:R-:W-:-:S03]  /*bcf0*/  ISETP.GT.U32.AND P6, PT, R9, R10, PT ;  /* 0x0000000a0900720c */ /* 0x000fc60003fc4070 */
[----:B------:R-:W-:Y:S01]  /*bd00*/  @!P1 IMAD.MOV R3, RZ, RZ, -R3 ;  /* 0x000000ffff039224 */ /* 0x000fe200078e0a03 */
[----:B------:R-:W-:Y:S01]  /*bd10*/  STL [R1+0x4c], R5 ;  /* 0x00004c0501007387 */ /* 0x000fe20000100800 */
[--C-:B------:R-:W-:Y:S02]  /*bd20*/  @!P5 IMAD.IADD R13, R13, 0x1, -R9.reuse ;  /* 0x000000010d0dd824 */ /* 0x100fe400078e0a09 */
[----:B------:R-:W-:Y:S01]  /*bd30*/  @!P2 IMAD.IADD R4, R4, 0x1, -R9 ;  /* 0x000000010404a824 */ /* 0x000fe200078e0a09 */
[----:B------:R0:W-:Y:S02]  /*bd40*/  STL [R1+0x50], R3 ;  /* 0x0000500301007387 */ /* 0x0001e40000100800 */
[C---:B------:R-:W-:Y:S02]  /*bd50*/  ISETP.GT.U32.AND P5, PT, R9.reuse, R13, PT ;  /* 0x0000000d0900720c */ /* 0x040fe40003fa4070 */
[----:B------:R-:W-:Y:S01]  /*bd60*/  ISETP.GT.U32.AND P2, PT, R9, R4, PT ;  /* 0x000000040900720c */ /* 0x000fe20003f44070 */
[----:B0-----:R-:W-:Y:S01]  /*bd70*/  IMAD.MOV.U32 R3, RZ, RZ, R18 ;  /* 0x000000ffff037224 */ /* 0x001fe200078e0012 */
[----:B------:R-:W-:-:S03]  /*bd80*/  ISETP.GE.AND P1, PT, R2, RZ, PT ;  /* 0x000000ff0200720c */ /* 0x000fc60003f26270 */
[----:B------:R-:W-:Y:S01]  /*bd90*/  @!P0 IMAD.MOV R3, RZ, RZ, -R3 ;  /* 0x000000ffff038224 */ /* 0x000fe200078e0a03 */
[----:B------:R-:W-:Y:S01]  /*bda0*/  IADD3 R2, R17, 0x23, RZ ;  /* 0x0000002311027810 */ /* 0x000fe20007ffe0ff */
[----:B------:R-:W-:-:S03]  /*bdb0*/  @!P6 IMAD.IADD R10, R10, 0x1, -R9 ;  /* 0x000000010a0ae824 */ /* 0x000fc600078e0a09 */
[----:B------:R0:W-:Y:S01]  /*bdc0*/  STL [R1+0x54], R3 ;  /* 0x0000540301007387 */ /* 0x0001e20000100800 */
[----:B------:R-:W-:Y:S02]  /*bdd0*/  IABS R12, R2 ;  /* 0x00000002000c7213 */ /* 0x000fe40000000000 */
[----:B------:R-:W-:Y:S02]  /*bde0*/  IADD3 R14, R17, 0x22, RZ ;  /* 0x00000022110e7810 */ /* 0x000fe40007ffe0ff */
[----:B------:R-:W-:Y:S01]  /*bdf0*/  ISETP.GT.U32.AND P6, PT, R9, R10, PT ;  /* 0x0000000a0900720c */ /* 0x000fe20003fc4070 */
[----:B0-----:R-:W-:Y:S02]  /*be00*/  IMAD.MOV.U32 R3, RZ, RZ, R19 ;  /* 0x000000ffff037224 */ /* 0x001fe400078e0013 */
[----:B------:R-:W-:Y:S02]  /*be10*/  @!P5 IMAD.IADD R13, R13, 0x1, -R9 ;  /* 0x000000010d0dd824 */ /* 0x000fe400078e0a09 */
[----:B------:R-:W-:Y:S01]  /*be20*/  @!P3 IMAD.MOV R3, RZ, RZ, -R3 ;  /* 0x000000ffff03b224 */ /* 0x000fe200078e0a03 */
[----:B------:R-:W-:Y:S01]  /*be30*/  IABS R0, R14 ;  /* 0x0000000e00007213 */ /* 0x000fe20000000000 */
[----:B------:R-:W-:-:S04]  /*be40*/  IMAD.HI.U32 R18, R28, R12, RZ ;  /* 0x0000000c1c127227 */ /* 0x000fc800078e00ff */
[----:B------:R-:W-:Y:S01]  /*be50*/  @!P2 IMAD.IADD R4, R4, 0x1, -R9 ;  /* 0x000000010404a824 */ /* 0x000fe200078e0a09 */
[----:B------:R0:W-:Y:S01]  /*be60*/  STL [R1+0x1f8], R3 ;  /* 0x0001f80301007387 */ /* 0x0001e20000100800 */
[----:B------:R-:W-:Y:S01]  /*be70*/  IMAD.MOV.U32 R5, RZ, RZ, R13 ;  /* 0x000000ffff057224 */ /* 0x000fe200078e000d */
[----:B------:R-:W-:Y:S01]  /*be80*/  ISETP.GE.AND P0, PT, R11, RZ, PT ;  /* 0x000000ff0b00720c */ /* 0x000fe20003f06270 */
[----:B------:R-:W-:Y:S01]  /*be90*/  IMAD.MOV R18, RZ, RZ, -R18 ;  /* 0x000000ffff127224 */ /* 0x000fe200078e0a12 */
[----:B------:R-:W-:Y:S01]  /*bea0*/  ISETP.GE.AND P3, PT, R2, RZ, PT ;  /* 0x000000ff0200720c */ /* 0x000fe20003f66270 */
[----:B------:R-:W-:-:S04]  /*beb0*/  IMAD.HI.U32 R11, R28, R0, RZ ;  /* 0x000000001c0b7227 */ /* 0x000fc800078e00ff */
[----:B0-----:R-:W-:Y:S02]  /*bec0*/  IMAD.MOV.U32 R3, RZ, RZ, R4 ;  /* 0x000000ffff037224 */ /* 0x001fe400078e0004 */
[----:B------:R-:W-:Y:S02]  /*bed0*/  @!P4 IMAD.MOV R5, RZ, RZ, -R5 ;  /* 0x000000ffff05c224 */ /* 0x000fe400078e0a05 */
[C---:B------:R-:W-:Y:S02]  /*bee0*/  IMAD R2, R9.reuse, R18, R12 ;  /* 0x0000001209027224 */ /* 0x040fe400078e020c */
[----:B------:R-:W-:Y:S02]  /*bef0*/  @!P1 IMAD.MOV R3, RZ, RZ, -R3 ;  /* 0x000000ffff039224 */ /* 0x000fe400078e0a03 */
[----:B------:R-:W-:Y:S02]  /*bf00*/  IMAD.MOV R11, RZ, RZ, -R11 ;  /* 0x000000ffff0b7224 */ /* 0x000fe400078e0a0b */
[----:B------:R-:W-:Y:S01]  /*bf10*/  @!P6 IMAD.IADD R10, R10, 0x1, -R9 ;  /* 0x000000010a0ae824 */ /* 0x000fe200078e0a09 */
[----:B------:R-:W-:Y:S01]  /*bf20*/  STL [R1+0x220], R5 ;  /* 0x0002200501007387 */ /* 0x000fe20000100800 */
[C---:B------:R-:W-:Y:S01]  /*bf30*/  ISETP.GT.U32.AND P2, PT, R9.reuse, R2, PT ;  /* 0x000000020900720c */ /* 0x040fe20003f44070 */
[----:B------:R-:W-:-:S02]  /*bf40*/  IMAD R0, R9, R11, R0 ;  /* 0x0000000b09007224 */ /* 0x000fc400078e0200 */
[----:B------:R0:W-:Y:S01]  /*bf50*/  STL [R1+0x210], R3 ;  /* 0x0002100301007387 */ /* 0x0001e20000100800 */
[----:B------:R-:W-:Y:S01]  /*bf60*/  IADD3 R22, R17, 0x21, RZ ;  /* 0x0000002111167810 */ /* 0x000fe20007ffe0ff */
[----:B0-----:R-:W-:-:S04]  /*bf70*/  IMAD.MOV.U32 R3, RZ, RZ, R10 ;  /* 0x000000ffff037224 */ /* 0x001fc800078e000a */
[----:B------:R-:W-:Y:S01]  /*bf80*/  @!P0 IMAD.MOV R3, RZ, RZ, -R3 ;  /* 0x000000ffff038224 */ /* 0x000fe200078e0a03 */
[----:B------:R-:W-:-:S03]  /*bf90*/  ISETP.GT.U32.AND P0, PT, R9, R0, PT ;  /* 0x000000000900720c */ /* 0x000fc60003f04070 */
[--C-:B------:R-:W-:Y:S01]  /*bfa0*/  @!P2 IMAD.IADD R2, R2, 0x1, -R9.reuse ;  /* 0x000000010202a824 */ /* 0x100fe200078e0a09 */
[----:B------:R-:W-:Y:S02]  /*bfb0*/  ISETP.GE.AND P4, PT, R22, RZ, PT ;  /* 0x000000ff1600720c */ /* 0x000fe40003f86270 */
[----:B------:R-:W-:Y:S02]  /*bfc0*/  IABS R22, R22 ;  /* 0x0000001600167213 */ /* 0x000fe40000000000 */
[----:B------:R-:W-:Y:S02]  /*bfd0*/  IADD3 R12, R17, 0x20, RZ ;  /* 0x00000020110c7810 */ /* 0x000fe40007ffe0ff */
[----:B------:R-:W-:Y:S01]  /*bfe0*/  ISETP.GT.U32.AND P2, PT, R9, R2, PT ;  /* 0x000000020900720c */ /* 0x000fe20003f44070 */
[----:B------:R-:W-:Y:S01]  /*bff0*/  IMAD.HI.U32 R4, R28, R22, RZ ;  /* 0x000000161c047227 */ /* 0x000fe200078e00ff */
[----:B------:R-:W-:Y:S02]  /*c000*/  IADD3 R11, R17, 0x1f, RZ ;  /* 0x0000001f110b7810 */ /* 0x000fe40007ffe0ff */
[----:B------:R-:W-:Y:S01]  /*c010*/  ISETP.GE.AND P1, PT, R12, RZ, PT ;  /* 0x000000ff0c00720c */ /* 0x000fe20003f26270 */
[----:B------:R-:W-:Y:S01]  /*c020*/  @!P0 IMAD.IADD R0, R0, 0x1, -R9 ;  /* 0x0000000100008824 */ /* 0x000fe200078e0a09 */
[----:B------:R-:W-:Y:S01]  /*c030*/  IABS R12, R12 ;  /* 0x0000000c000c7213 */ /* 0x000fe20000000000 */
[----:B------:R-:W-:Y:S01]  /*c040*/  IMAD.MOV R4, RZ, RZ, -R4 ;  /* 0x000000ffff047224 */ /* 0x000fe200078e0a04 */
[----:B------:R-:W-:-:S02]  /*c050*/  ISETP.GE.AND P6, PT, R11, RZ, PT ;  /* 0x000000ff0b00720c */ /* 0x000fc40003fc6270 */
[----:B------:R-:W-:Y:S01]  /*c060*/  IABS R11, R11 ;  /* 0x0000000b000b7213 */ /* 0x000fe20000000000 */
[----:B------:R-:W-:Y:S01]  /*c070*/  IMAD.HI.U32 R18, R28, R12, RZ ;  /* 0x0000000c1c127227 */ /* 0x000fe200078e00ff */
[C---:B------:R-:W-:Y:S02]  /*c080*/  ISETP.GT.U32.AND P0, PT, R9.reuse, R0, PT ;  /* 0x000000000900720c */ /* 0x040fe40003f04070 */
[----:B------:R-:W-:Y:S01]  /*c090*/  ISETP.GE.AND P5, PT, R14, RZ, PT ;  /* 0x000000ff0e00720c */ /* 0x000fe20003fa6270 */
[----:B------:R-:W-:Y:S02]  /*c0a0*/  IMAD R22, R9, R4, R22 ;  /* 0x0000000409167224 */ /* 0x000fe400078e0216 */
[----:B------:R-:W-:Y:S02]  /*c0b0*/  IMAD.MOV R18, RZ, RZ, -R18 ;  /* 0x000000ffff127224 */ /* 0x000fe400078e0a12 */
[----:B------:R-:W-:Y:S01]  /*c0c0*/  IMAD.HI.U32 R14, R28, R11, RZ ;  /* 0x0000000b1c0e7227 */ /* 0x000fe200078e00ff */
[----:B------:R-:W-:-:S03]  /*c0d0*/  IADD3 R19, R17, 0x1e, RZ ;  /* 0x0000001e11137810 */ /* 0x000fc60007ffe0ff */
[--C-:B------:R-:W-:Y:S01]  /*c0e0*/  @!P2 IMAD.IADD R2, R2, 0x1, -R9.reuse ;  /* 0x000000010202a824 */ /* 0x100fe200078e0a09 */
[C---:B------:R-:W-:Y:S01]  /*c0f0*/  ISETP.GT.U32.AND P2, PT, R9.reuse, R22, PT ;  /* 0x000000160900720c */ /* 0x040fe20003f44070 */
[----:B------:R-:W-:Y:S02]  /*c100*/  IMAD R12, R9, R18, R12 ;  /* 0x00000012090c7224 */ /* 0x000fe400078e020c */
[----:B------:R-:W-:Y:S01]  /*c110*/  IMAD.MOV R14, RZ, RZ, -R14 ;  /* 0x000000ffff0e7224 */ /* 0x000fe200078e0a0e */
[----:B------:R-:W-:Y:S01]  /*c120*/  IADD3 R13, R17, 0x1d, RZ ;  /* 0x0000001d110d7810 */ /* 0x000fe20007ffe0ff */
[----:B------:R-:W-:Y:S01]  /*c130*/  @!P0 IMAD.IADD R0, R0, 0x1, -R9 ;  /* 0x0000000100008824 */ /* 0x000fe200078e0a09 */
[----:B------:R-:W-:Y:S01]  /*c140*/  IABS R10, R19 ;  /* 0x00000013000a7213 */ /* 0x000fe20000000000 */
[C---:B------:R-:W-:Y:S01]  /*c150*/  IMAD R11, R9.reuse, R14, R11 ;  /* 0x0000000e090b7224 */ /* 0x040fe200078e020b */
[----:B------:R-:W-:Y:S01]  /*c160*/  ISETP.GT.U32.AND P0, PT, R9, R12, PT ;  /* 0x0000000c0900720c */ /* 0x000fe20003f04070 */
[----:B------:R-:W-:Y:S01]  /*c170*/  IMAD.MOV.U32 R5, RZ, RZ, R2 ;  /* 0x000000ffff057224 */ /* 0x000fe200078e0002 */
[----:B------:R-:W-:Y:S01]  /*c180*/  IABS R4, R13 ;  /* 0x0000000d00047213 */ /* 0x000fe20000000000 */
[----:B------:R-:W-:-:S04]  /*c190*/  IMAD.HI.U32 R24, R28, R10, RZ ;  /* 0x0000000a1c187227 */ /* 0x000fc800078e00ff */
[----:B------:R-:W-:Y:S01]  /*c1a0*/  @!P3 IMAD.MOV R5, RZ, RZ, -R5 ;  /* 0x000000ffff05b224 */ /* 0x000fe200078e0a05 */
[----:B------:R-:W-:Y:S01]  /*c1b0*/  ISETP.GT.U32.AND P3, PT, R9, R11, PT ;  /* 0x0000000b0900720c */ /* 0x000fe20003f64070 */
[----:B------:R-:W-:Y:S02]  /*c1c0*/  @!P2 IMAD.IADD R22, R22, 0x1, -R9 ;  /* 0x000000011616a824 */ /* 0x000fe400078e0a09 */
[----:B------:R-:W-:Y:S01]  /*c1d0*/  IMAD.HI.U32 R23, R28, R4, RZ ;  /* 0x000000041c177227 */ /* 0x000fe200078e00ff */
[----:B------:R-:W-:-:S03]  /*c1e0*/  IADD3 R14, R17, 0x1c, RZ ;  /* 0x0000001c110e7810 */ /* 0x000fc60007ffe0ff */
[----:B------:R-:W-:Y:S01]  /*c1f0*/  IMAD.MOV R24, RZ, RZ, -R24 ;  /* 0x000000ffff187224 */ /* 0x000fe200078e0a18 */
[----:B------:R0:W-:Y:S01]  /*c200*/  STL [R1+0x208], R3 ;  /* 0x0002080301007387 */ /* 0x0001e20000100800 */
[----:B------:R-:W-:Y:S01]  /*c210*/  IMAD.MOV R23, RZ, RZ, -R23 ;  /* 0x000000ffff177224 */ /* 0x000fe200078e0a17 */
[C---:B------:R-:W-:Y:S01]  /*c220*/  ISETP.GT.U32.AND P2, PT, R9.reuse, R22, PT ;  /* 0x000000160900720c */ /* 0x040fe20003f44070 */
[----:B------:R-:W-:Y:S01]  /*c230*/  IMAD R10, R9, R24, R10 ;  /* 0x00000018090a7224 */ /* 0x000fe200078e020a */
[----:B------:R-:W-:Y:S01]  /*c240*/  IADD3 R18, R17, 0x1b, RZ ;  /* 0x0000001b11127810 */ /* 0x000fe20007ffe0ff */
[--C-:B------:R-:W-:Y:S01]  /*c250*/  @!P0 IMAD.IADD R12, R12, 0x1, -R9.reuse ;  /* 0x000000010c0c8824 */ /* 0x100fe200078e0a09 */
[----:B------:R-:W-:Y:S01]  /*c260*/  IABS R21, R14 ;  /* 0x0000000e00157213 */ /* 0x000fe20000000000 */
[----:B------:R-:W-:Y:S02]  /*c270*/  IMAD R4, R9, R23, R4 ;  /* 0x0000001709047224 */ /* 0x000fe400078e0204 */
[----:B0-----:R-:W-:Y:S01]  /*c280*/  IMAD.MOV.U32 R3, RZ, RZ, R0 ;  /* 0x000000ffff037224 */ /* 0x001fe200078e0000 */
[----:B------:R-:W-:Y:S01]  /*c290*/  IABS R20, R18 ;  /* 0x0000001200147213 */ /* 0x000fe20000000000 */
[----:B------:R-:W-:Y:S01]  /*c2a0*/  @!P3 IMAD.IADD R11, R11, 0x1, -R9 ;  /* 0x000000010b0bb824 */ /* 0x000fe200078e0a09 */
[C---:B------:R-:W-:Y:S01]  /*c2b0*/  ISETP.GT.U32.AND P3, PT, R9.reuse, R12, PT ;  /* 0x0000000c0900720c */ /* 0x040fe20003f64070 */
[----:B------:R-:W-:Y:S01]  /*c2c0*/  @!P5 IMAD.MOV R3, RZ, RZ, -R3 ;  /* 0x000000ffff03d224 */ /* 0x000fe200078e0a03 */
[C---:B------:R-:W-:Y:S01]  /*c2d0*/  ISETP.GT.U32.AND P5, PT, R9.reuse, R10, PT ;  /* 0x0000000a0900720c */ /* 0x040fe20003fa4070 */
[----:B------:R-:W-:Y:S01]  /*c2e0*/  IMAD.HI.U32 R23, R28, R21, RZ ;  /* 0x000000151c177227 */ /* 0x000fe200078e00ff */
[----:B------:R-:W-:-:S03]  /*c2f0*/  ISETP.GT.U32.AND P0, PT, R9, R4, PT ;  /* 0x000000040900720c */ /* 0x000fc60003f04070 */
[----:B------:R-:W-:-:S04]  /*c300*/  IMAD.HI.U32 R2, R28, R20, RZ ;  /* 0x000000141c027227 */ /* 0x000fc800078e00ff */
[----:B------:R-:W-:Y:S02]  /*c310*/  IMAD.MOV R23, RZ, RZ, -R23 ;  /* 0x000000ffff177224 */ /* 0x000fe400078e0a17 */
[----:B------:R-:W-:Y:S01]  /*c320*/  @!P2 IMAD.IADD R22, R22, 0x1, -R9 ;  /* 0x000000011616a824 */ /* 0x000fe200078e0a09 */
[----:B------:R-:W-:Y:S01]  /*c330*/  ISETP.GE.AND P2, PT, R19, RZ, PT ;  /* 0x000000ff1300720c */ /* 0x000fe20003f46270 */
[----:B------:R-:W-:Y:S01]  /*c340*/  IMAD.MOV R0, RZ, RZ, -R2 ;  /* 0x000000ffff007224 */ /* 0x000fe200078e0a02 */
[----:B------:R-:W-:Y:S01]  /*c350*/  IADD3 R19, R17, 0x1a, RZ ;  /* 0x0000001a11137810 */ /* 0x000fe20007ffe0ff */
[C---:B------:R-:W-:Y:S01]  /*c360*/  IMAD R2, R9.reuse, R23, R21 ;  /* 0x0000001709027224 */ /* 0x040fe200078e0215 */
[----:B------:R-:W-:Y:S01]  /*c370*/  STL [R1+0x1c8], R5 ;  /* 0x0001c80501007387 */ /* 0x000fe20000100800 */
[--C-:B------:R-:W-:Y:S01]  /*c380*/  @!P5 IMAD.IADD R10, R10, 0x1, -R9.reuse ;  /* 0x000000010a0ad824 */ /* 0x100fe200078e0a09 */
[----:B------:R-:W-:Y:S01]  /*c390*/  IABS R24, R19 ;  /* 0x0000001300187213 */ /* 0x000fe20000000000 */
[--C-:B------:R-:W-:Y:S01]  /*c3a0*/  @!P3 IMAD.IADD R12, R12, 0x1, -R9.reuse ;  /* 0x000000010c0cb824 */ /* 0x100fe200078e0a09 */
[C---:B------:R-:W-:Y:S01]  /*c3b0*/  ISETP.GT.U32.AND P3, PT, R9.reuse, R2, PT ;  /* 0x000000020900720c */ /* 0x040fe20003f64070 */
[----:B------:R0:W-:Y:S01]  /*c3c0*/  STL [R1+0x1c0], R3 ;  /* 0x0001c00301007387 */ /* 0x0001e20000100800 */
[----:B------:R-:W-:Y:S01]  /*c3d0*/  @!P0 IMAD.IADD R4, R4, 0x1, -R9 ;  /* 0x0000000104048824 */ /* 0x000fe200078e0a09 */
[C---:B------:R-:W-:Y:S01]  /*c3e0*/  ISETP.GT.U32.AND P5, PT, R9.reuse, R11, PT ;  /* 0x0000000b0900720c */ /* 0x040fe20003fa4070 */
[C---:B------:R-:W-:Y:S01]  /*c3f0*/  IMAD R0, R9.reuse, R0, R20 ;  /* 0x0000000009007224 */ /* 0x040fe200078e0214 */
[----:B------:R-:W-:-:S02]  /*c400*/  ISETP.GT.U32.AND P0, PT, R9, R10, PT ;  /* 0x0000000a0900720c */ /* 0x000fc40003f04070 */
[----:B------:R-:W-:Y:S01]  /*c410*/  IADD3 R20, R17, 0x19, RZ ;  /* 0x0000001911147810 */ /* 0x000fe20007ffe0ff */
[----:B0-----:R-:W-:Y:S02]  /*c420*/  IMAD.MOV.U32 R3, RZ, RZ, R22 ;  /* 0x000000ffff037224 */ /* 0x001fe400078e0016 */
[----:B------:R-:W-:Y:S02]  /*c430*/  IMAD.MOV.U32 R22, RZ, RZ, R24 ;  /* 0x000000ffff167224 */ /* 0x000fe400078e0018 */
[----:B------:R-:W-:Y:S01]  /*c440*/  @!P4 IMAD.MOV R3, RZ, RZ, -R3 ;  /* 0x000000ffff03c224 */ /* 0x000fe200078e0a03 */
[----:B------:R-:W-:Y:S01]  /*c450*/  ISETP.GT.U32.AND P4, PT, R9, R4, PT ;  /* 0x000000040900720c */ /* 0x000fe20003f84070 */
[----:B------:R-:W-:Y:S01]  /*c460*/  IMAD.HI.U32 R24, R28, R22, RZ ;  /* 0x000000161c187227 */ /* 0x000fe200078e00ff */
[----:B------:R-:W-:Y:S02]  /*c470*/  IADD3 R21, R17, 0x18, RZ ;  /* 0x0000001811157810 */ /* 0x000fe40007ffe0ff */
[----:B------:R-:W-:Y:S01]  /*c480*/  IABS R23, R20 ;  /* 0x0000001400177213 */ /* 0x000fe20000000000 */
[----:B------:R-:W-:Y:S01]  /*c490*/  IMAD.MOV R24, RZ, RZ, -R24 ;  /* 0x000000ffff187224 */ /* 0x000fe200078e0a18 */
[----:B------:R-:W-:Y:S01]  /*c4a0*/  IABS R25, R21 ;  /* 0x0000001500197213 */ /* 0x000fe20000000000 */
[----:B------:R-:W-:-:S02]  /*c4b0*/  @!P3 IMAD.IADD R2, R2, 0x1, -R9 ;  /* 0x000000010202b824 */ /* 0x000fc400078e0a09 */
[----:B------:R-:W-:Y:S02]  /*c4c0*/  IMAD.MOV.U32 R5, RZ, RZ, R12 ;  /* 0x000000ffff057224 */ /* 0x000fe400078e000c */
[----:B------:R-:W-:-:S04]  /*c4d0*/  IMAD.HI.U32 R26, R28, R23, RZ ;  /* 0x000000171c1a7227 */ /* 0x000fc800078e00ff */
[--C-:B------:R-:W-:Y:S01]  /*c4e0*/  @!P5 IMAD.IADD R11, R11, 0x1, -R9.reuse ;  /* 0x000000010b0bd824 */ /* 0x100fe200078e0a09 */
[C---:B------:R-:W-:Y:S01]  /*c4f0*/  ISETP.GT.U32.AND P5, PT, R9.reuse, R0, PT ;  /* 0x000000000900720c */ /* 0x040fe20003fa4070 */
[----:B------:R-:W-:Y:S02]  /*c500*/  IMAD R22, R9, R24, R22 ;  /* 0x0000001809167224 */ /* 0x000fe400078e0216 */
[----:B------:R-:W-:Y:S01]  /*c510*/  @!P0 IMAD.IADD R10, R10, 0x1, -R9 ;  /* 0x000000010a0a8824 */ /* 0x000fe200078e0a09 */
[----:B------:R-:W-:Y:S01]  /*c520*/  ISETP.GE.AND P0, PT, R13, RZ, PT ;  /* 0x000000ff0d00720c */ /* 0x000fe20003f06270 */
[----:B------:R-:W-:Y:S01]  /*c530*/  @!P1 IMAD.MOV R5, RZ, RZ, -R5 ;  /* 0x000000ffff059224 */ /* 0x000fe200078e0a05 */
[----:B------:R-:W-:Y:S01]  /*c540*/  ISETP.GT.U32.AND P1, PT, R9, R2, PT ;  /* 0x000000020900720c */ /* 0x000fe20003f24070 */
[----:B------:R-:W-:Y:S01]  /*c550*/  IMAD.HI.U32 R13, R28, R25, RZ ;  /* 0x000000191c0d7227 */ /* 0x000fe200078e00ff */
[----:B------:R-:W-:Y:S03]  /*c560*/  STL [R1+0x1a8], R3 ;  /* 0x0001a80301007387 */ /* 0x000fe60000100800 */
[----:B------:R-:W-:-:S02]  /*c570*/  IMAD.MOV R26, RZ, RZ, -R26 ;  /* 0x000000ffff1a7224 */ /* 0x000fc400078e0a1a */
[----:B------:R-:W-:Y:S01]  /*c580*/  @!P4 IMAD.IADD R4, R4, 0x1, -R9 ;  /* 0x000000010404c824 */ /* 0x000fe200078e0a09 */
[C---:B------:R-:W-:Y:S01]  /*c590*/  ISETP.GT.U32.AND P4, PT, R9.reuse, R22, PT ;  /* 0x000000160900720c */ /* 0x040fe20003f84070 */
[----:B------:R0:W-:Y:S01]  /*c5a0*/  STL [R1+0x170], R5 ;  /* 0x0001700501007387 */ /* 0x0001e20000100800 */
[----:B------:R-:W-:Y:S02]  /*c5b0*/  IMAD.MOV R13, RZ, RZ, -R13 ;  /* 0x000000ffff0d7224 */ /* 0x000fe400078e0a0d */
[C---:B------:R-:W-:Y:S02]  /*c5c0*/  IMAD R23, R9.reuse, R26, R23 ;  /* 0x0000001a09177224 */ /* 0x040fe400078e0217 */
[----:B------:R-:W-:Y:S02]  /*c5d0*/  IMAD R13, R9, R13, R25 ;  /* 0x0000000d090d7224 */ /* 0x000fe400078e0219 */
[----:B0-----:R-:W-:-:S04]  /*c5e0*/  IMAD.MOV.U32 R5, RZ, RZ, R10 ;  /* 0x000000ffff057224 */ /* 0x001fc800078e000a */
[----:B------:R-:W-:Y:S01]  /*c5f0*/  @!P2 IMAD.MOV R5, RZ, RZ, -R5 ;  /* 0x000000ffff05a224 */ /* 0x000fe200078e0a05 */
[C---:B------:R-:W-:Y:S01]  /*c600*/  ISETP.GT.U32.AND P2, PT, R9.reuse, R23, PT ;  /* 0x000000170900720c */ /* 0x040fe20003f44070 */
[--C-:B------:R-:W-:Y:S02]  /*c610*/  @!P5 IMAD.IADD R0, R0, 0x1, -R9.reuse ;  /* 0x000000010000d824 */ /* 0x100fe400078e0a09 */
[----:B------:R-:W-:Y:S01]  /*c620*/  @!P1 IMAD.IADD R2, R2, 0x1, -R9 ;  /* 0x0000000102029824 */ /* 0x000fe200078e0a09 */
[C---:B------:R-:W-:Y:S01]  /*c630*/  ISETP.GT.U32.AND P1, PT, R9.reuse, R13, PT ;  /* 0x0000000d0900720c */ /* 0x040fe20003f24070 */
[----:B------:R-:W-:Y:S02]  /*c640*/  IMAD.MOV.U32 R3, RZ, RZ, R11 ;  /* 0x000000ffff037224 */ /* 0x000fe400078e000b */
[----:B------:R-:W-:Y:S01]  /*c650*/  @!P4 IMAD.IADD R22, R22, 0x1, -R9 ;  /* 0x000000011616c824 */ /* 0x000fe200078e0a09 */
[----:B------:R-:W-:Y:S01]  /*c660*/  ISETP.GT.U32.AND P4, PT, R9, R0, PT ;  /* 0x000000000900720c */ /* 0x000fe20003f84070 */
[----:B------:R-:W-:Y:S01]  /*c670*/  @!P6 IMAD.MOV R3, RZ, RZ, -R3 ;  /* 0x000000ffff03e224 */ /* 0x000fe200078e0a03 */
[----:B------:R-:W-:-:S03]  /*c680*/  ISETP.GE.AND P3, PT, R14, RZ, PT ;  /* 0x000000ff0e00720c */ /* 0x000fc60003f66270 */
[--C-:B------:R-:W-:Y:S01]  /*c690*/  @!P2 IMAD.IADD R23, R23, 0x1, -R9.reuse ;  /* 0x000000011717a824 */ /* 0x100fe200078e0a09 */
[----:B------:R0:W-:Y:S01]  /*c6a0*/  STL [R1+0x158], R3 ;  /* 0x0001580301007387 */ /* 0x0001e20000100800 */
[----:B------:R-:W-:Y:S02]  /*c6b0*/  ISETP.GE.AND P5, PT, R18, RZ, PT ;  /* 0x000000ff1200720c */ /* 0x000fe40003fa6270 */
[----:B------:R-:W-:Y:S01]  /*c6c0*/  ISETP.GT.U32.AND P6, PT, R9, R22, PT ;  /* 0x000000160900720c */ /* 0x000fe20003fc4070 */
[--C-:B------:R-:W-:Y:S01]  /*c6d0*/  @!P1 IMAD.IADD R13, R13, 0x1, -R9.reuse ;  /* 0x000000010d0d9824 */ /* 0x100fe200078e0a09 */
[----:B------:R-:W-:Y:S01]  /*c6e0*/  ISETP.GT.U32.AND P1, PT, R9, R23, PT ;  /* 0x000000170900720c */ /* 0x000fe20003f24070 */
[----:B0-----:R-:W-:Y:S02]  /*c6f0*/  IMAD.MOV.U32 R3, RZ, RZ, R4 ;  /* 0x000000ffff037224 */ /* 0x001fe400078e0004 */
[----:B------:R-:W-:Y:S02]  /*c700*/  @!P4 IMAD.IADD R0, R0, 0x1, -R9 ;  /* 0x000000010000c824 */ /* 0x000fe400078e0a09 */
[----:B------:R-:W-:Y:S01]  /*c710*/  @!P0 IMAD.MOV R3, RZ, RZ, -R3 ;  /* 0x000000ffff038224 */ /* 0x000fe200078e0a03 */
[----:B------:R0:W-:Y:S01]  /*c720*/  STL [R1+0x148], R5 ;  /* 0x0001480501007387 */ /* 0x0001e20000100800 */
[----:B------:R-:W-:-:S03]  /*c730*/  ISETP.GE.AND P0, PT, R19, RZ, PT ;  /* 0x000000ff1300720c */ /* 0x000fc60003f06270 */
[----:B------:R1:W-:Y:S01]  /*c740*/  STL [R1+0x138], R3 ;  /* 0x0001380301007387 */ /* 0x0003e20000100800 */
[----:B------:R-:W-:Y:S01]  /*c750*/  ISETP.GE.AND P4, PT, R20, RZ, PT ;  /* 0x000000ff1400720c */ /* 0x000fe20003f86270 */
[----:B0-----:R-:W-:Y:S02]  /*c760*/  IMAD.MOV.U32 R5, RZ, RZ, R2 ;  /* 0x000000ffff057224 */ /* 0x001fe400078e0002 */
[----:B-1----:R-:W-:Y:S02]  /*c770*/  IMAD.MOV.U32 R3, RZ, RZ, R0 ;  /* 0x000000ffff037224 */ /* 0x002fe400078e0000 */
[----:B------:R-:W-:Y:S02]  /*c780*/  @!P3 IMAD.MOV R5, RZ, RZ, -R5 ;  /* 0x000000ffff05b224 */ /* 0x000fe400078e0a05 */
[----:B------:R-:W-:Y:S02]  /*c790*/  @!P5 IMAD.MOV R3, RZ, RZ, -R3 ;  /* 0x000000ffff03d224 */ /* 0x000fe400078e0a03 */
[--C-:B------:R-:W-:Y:S01]  /*c7a0*/  @!P6 IMAD.IADD R22, R22, 0x1, -R9.reuse ;  /* 0x000000011616e824 */ /* 0x100fe200078e0a09 */
[----:B------:R0:W-:Y:S01]  /*c7b0*/  STL [R1+0x120], R5 ;  /* 0x0001200501007387 */ /* 0x0001e20000100800 */
[----:B------:R-:W-:-:S03]  /*c7c0*/  @!P1 IMAD.IADD R23, R23, 0x1, -R9 ;  /* 0x0000000117179824 */ /* 0x000fc600078e0a09 */
[----:B------:R1:W-:Y:S01]  /*c7d0*/  STL [R1+0x118], R3 ;  /* 0x0001180301007387 */ /* 0x0003e20000100800 */
[----:B0-----:R-:W-:Y:S02]  /*c7e0*/  IMAD.MOV.U32 R5, RZ, RZ, R23 ;  /* 0x000000ffff057224 */ /* 0x001fe400078e0017 */
[----:B-1----:R-:W-:Y:S02]  /*c7f0*/  IMAD.MOV.U32 R3, RZ, RZ, R22 ;  /* 0x000000ffff037224 */ /* 0x002fe400078e0016 */
[----:B------:R-:W-:Y:S02]  /*c800*/  @!P4 IMAD.MOV R5, RZ, RZ, -R5 ;  /* 0x000000ffff05c224 */ /* 0x000fe400078e0a05 */
[----:B------:R-:W-:-:S05]  /*c810*/  @!P0 IMAD.MOV R3, RZ, RZ, -R3 ;  /* 0x000000ffff038224 */ /* 0x000fca00078e0a03 */
[----:B------:R0:W-:Y:S04]  /*c820*/  STL [R1+0x114], R3 ;  /* 0x0001140301007387 */ /* 0x0001e80000100800 */
[----:B------:R-:W-:Y:S04]  /*c830*/  STL [R1+0xf0], R5 ;  /* 0x0000f00501007387 */ /* 0x000fe80000100800 */
[----:B------:R-:W2:Y:S01]  /*c840*/  LDL R7, [R1+0xd8c] ;  /* 0x000d8c0001077983 */ /* 0x000ea20000100800 */
[C---:B------:R-:W-:Y:S02]  /*c850*/  IADD3 R14, R17.reuse, 0x17, RZ ;  /* 0x00000017110e7810 */ /* 0x040fe40007ffe0ff */
[----:B------:R-:W-:-:S02]  /*c860*/  IADD3 R18, R17, 0x16, RZ ;  /* 0x0000001611127810 */ /* 0x000fc40007ffe0ff */
[----:B------:R-:W-:Y:S02]  /*c870*/  IABS R12, R14 ;  /* 0x0000000e000c7213 */ /* 0x000fe40000000000 */
[----:B------:R-:W-:-:S03]  /*c880*/  IABS R4, R18 ;  /* 0x0000001200047213 */ /* 0x000fc60000000000 */
[----:B------:R-:W-:-:S04]  /*c890*/  IMAD.HI.U32 R11, R28, R12, RZ ;  /* 0x0000000c1c0b7227 */ /* 0x000fc800078e00ff */
[----:B------:R-:W-:Y:S02]  /*c8a0*/  IMAD.MOV R11, RZ, RZ, -R11 ;  /* 0x000000ffff0b7224 */ /* 0x000fe400078e0a0b */
[----:B------:R-:W-:Y:S01]  /*c8b0*/  IMAD.HI.U32 R10, R28, R4, RZ ;  /* 0x000000041c0a7227 */ /* 0x000fe200078e00ff */
[----:B------:R-:W-:-:S03]  /*c8c0*/  ISETP.GT.U32.AND P3, PT, R9, R13, PT ;  /* 0x0000000d0900720c */ /* 0x000fc60003f64070 */
[----:B------:R-:W-:Y:S01]  /*c8d0*/  IMAD R2, R9, R11, R12 ;  /* 0x0000000b09027224 */ /* 0x000fe200078e020c */
[----:B------:R-:W-:Y:S01]  /*c8e0*/  IADD3 R0, R17, 0x15, RZ ;  /* 0x0000001511007810 */ /* 0x000fe20007ffe0ff */
[----:B------:R-:W-:Y:S01]  /*c8f0*/  IMAD.MOV R10, RZ, RZ, -R10 ;  /* 0x000000ffff0a7224 */ /* 0x000fe200078e0a0a */
[----:B------:R-:W-:Y:S02]  /*c900*/  ISETP.GE.AND P2, PT, R14, RZ, PT ;  /* 0x000000ff0e00720c */ /* 0x000fe40003f46270 */
[C---:B------:R-:W-:Y:S01]  /*c910*/  ISETP.GT.U32.AND P1, PT, R9.reuse, R2, PT ;  /* 0x000000020900720c */ /* 0x040fe20003f24070 */
[----:B------:R-:W-:Y:S01]  /*c920*/  IMAD R14, R9, R10, R4 ;  /* 0x0000000a090e7224 */ /* 0x000fe200078e0204 */
[----:B------:R-:W-:Y:S02]  /*c930*/  IABS R10, R0 ;  /* 0x00000000000a7213 */ /* 0x000fe40000000000 */
[----:B------:R-:W-:Y:S02]  /*c940*/  ISETP.GE.AND P6, PT, R21, RZ, PT ;  /* 0x000000ff1500720c */ /* 0x000fe40003fc6270 */
[----:B------:R-:W-:Y:S01]  /*c950*/  ISETP.GT.U32.AND P4, PT, R9, R14, PT ;  /* 0x0000000e0900720c */ /* 0x000fe20003f84070 */
[----:B------:R-:W-:-:S04]  /*c960*/  IMAD.HI.U32 R19, R28, R10, RZ ;  /* 0x0000000a1c137227 */ /* 0x000fc800078e00ff */
[----:B------:R-:W-:Y:S02]  /*c970*/  @!P3 IMAD.IADD R13, R13, 0x1, -R9 ;  /* 0x000000010d0db824 */ /* 0x000fe400078e0a09 */
[----:B------:R-:W-:Y:S02]  /*c980*/  IMAD.MOV R19, RZ, RZ, -R19 ;  /* 0x000000ffff137224 */ /* 0x000fe400078e0a13 */
[----:B------:R-:W-:Y:S01]  /*c990*/  @!P1 IMAD.IADD R2, R2, 0x1, -R9 ;  /* 0x0000000102029824 */ /* 0x000fe200078e0a09 */
[----:B------:R-:W-:Y:S01]  /*c9a0*/  IADD3 R11, R17, 0x13, RZ ;  /* 0x00000013110b7810 */ /* 0x000fe20007ffe0ff */
[----:B------:R-:W-:Y:S02]  /*c9b0*/  IMAD R10, R9, R19, R10 ;  /* 0x00000013090a7224 */ /* 0x000fe400078e020a */
[----:B0-----:R-:W-:Y:S01]  /*c9c0*/  IMAD.MOV.U32 R3, RZ, RZ, R13 ;  /* 0x000000ffff037224 */ /* 0x001fe200078e000d */
[----:B------:R-:W-:Y:S02]  /*c9d0*/  ISETP.GE.AND P5, PT, R18, RZ, PT ;  /* 0x000000ff1200720c */ /* 0x000fe40003fa6270 */
[----:B------:R-:W-:Y:S01]  /*c9e0*/  IABS R25, c[0x0][0x178] ;  /* 0x00005e0000197a13 */ /* 0x000fe20000000000 */
[----:B------:R-:W-:Y:S01]  /*c9f0*/  @!P6 IMAD.MOV R3, RZ, RZ, -R3 ;  /* 0x000000ffff03e224 */ /* 0x000fe200078e0a03 */
[----:B------:R-:W-:Y:S01]  /*ca00*/  IADD3 R18, R17, 0x14, RZ ;  /* 0x0000001411127810 */ /* 0x000fe20007ffe0ff */
[----:B------:R-:W-:Y:S01]  /*ca10*/  @!P4 IMAD.IADD R14, R14, 0x1, -R9 ;  /* 0x000000010e0ec824 */ /* 0x000fe200078e0a09 */
[----:B------:R-:W-:Y:S01]  /*ca20*/  ISETP.GT.U32.AND P1, PT, R9, R2, PT ;  /* 0x000000020900720c */ /* 0x000fe20003f24070 */
[----:B------:R-:W0:Y:S01]  /*ca30*/  I2F.RP R22, R25 ;  /* 0x0000001900167306 */ /* 0x000e220000209400 */
[----:B------:R-:W-:-:S02]  /*ca40*/  IABS R4, R11 ;  /* 0x0000000b00047213 */ /* 0x000fc40000000000 */
[C---:B------:R-:W-:Y:S02]  /*ca50*/  ISETP.GT.U32.AND P6, PT, R9.reuse, R10, PT ;  /* 0x0000000a0900720c */ /* 0x040fe40003fc4070 */
[----:B------:R-:W-:Y:S02]  /*ca60*/  ISETP.GE.AND P3, PT, R18, RZ, PT ;  /* 0x000000ff1200720c */ /* 0x000fe40003f66270 */
[----:B------:R-:W-:Y:S01]  /*ca70*/  IABS R18, R18 ;  /* 0x0000001200127213 */ /* 0x000fe20000000000 */
[----:B------:R-:W-:Y:S01]  /*ca80*/  IMAD.HI.U32 R19, R28, R4, RZ ;  /* 0x000000041c137227 */ /* 0x000fe200078e00ff */
[----:B------:R-:W-:-:S03]  /*ca90*/  ISETP.GT.U32.AND P4, PT, R9, R14, PT ;  /* 0x0000000e0900720c */ /* 0x000fc60003f84070 */
[----:B------:R-:W-:Y:S01]  /*caa0*/  IMAD.HI.U32 R20, R28, R18, RZ ;  /* 0x000000121c147227 */ /* 0x000fe200078e00ff */
[----:B------:R-:W-:-:S03]  /*cab0*/  IADD3 R12, R17, 0x12, RZ ;  /* 0x00000012110c7810 */ /* 0x000fc60007ffe0ff */
[----:B------:R-:W-:Y:S01]  /*cac0*/  IMAD.MOV R13, RZ, RZ, -R19 ;  /* 0x000000ffff0d7224 */ /* 0x000fe200078e0a13 */
[----:B------:R-:W-:Y:S01]  /*cad0*/  ISETP.GE.AND P0, PT, R0, RZ, PT ;  /* 0x000000ff0000720c */ /* 0x000fe20003f06270 */
[----:B------:R-:W-:Y:S02]  /*cae0*/  IMAD.MOV R20, RZ, RZ, -R20 ;  /* 0x000000ffff147224 */ /* 0x000fe400078e0a14 */
[--C-:B------:R-:W-:Y:S01]  /*caf0*/  @!P1 IMAD.IADD R2, R2, 0x1, -R9.reuse ;  /* 0x0000000102029824 */ /* 0x100fe200078e0a09 */
[----:B------:R-:W-:Y:S01]  /*cb00*/  IABS R0, R12 ;  /* 0x0000000c00007213 */ /* 0x000fe20000000000 */
[----:B------:R-:W-:Y:S02]  /*cb10*/  IMAD R13, R9, R13, R4 ;  /* 0x0000000d090d7224 */ /* 0x000fe400078e0204 */
[--C-:B------:R-:W-:Y:S01]  /*cb20*/  @!P6 IMAD.IADD R10, R10, 0x1, -R9.reuse ;  /* 0x000000010a0ae824 */ /* 0x100fe200078e0a09 */
[----:B------:R1:W-:Y:S01]  /*cb30*/  STL [R1+0xc0], R3 ;  /* 0x0000c00301007387 */ /* 0x0003e20000100800 */
[----:B------:R-:W-:Y:S01]  /*cb40*/  ISETP.GE.AND P1, PT, R11, RZ, PT ;  /* 0x000000ff0b00720c */ /* 0x000fe20003f26270 */
[C---:B------:R-:W-:Y:S01]  /*cb50*/  IMAD R18, R9.reuse, R20, R18 ;  /* 0x0000001409127224 */ /* 0x040fe200078e0212 */
[----:B0-----:R-:W0:Y:S01]  /*cb60*/  MUFU.RCP R11, R22 ;  /* 0x00000016000b7308 */ /* 0x001e220000001000 */
[----:B------:R-:W-:Y:S01]  /*cb70*/  @!P4 IMAD.IADD R14, R14, 0x1, -R9 ;  /* 0x000000010e0ec824 */ /* 0x000fe200078e0a09 */
[C---:B------:R-:W-:Y:S01]  /*cb80*/  ISETP.GT.U32.AND P6, PT, R9.reuse, R10, PT ;  /* 0x0000000a0900720c */ /* 0x040fe20003fc4070 */
[----:B------:R-:W-:Y:S01]  /*cb90*/  IMAD.HI.U32 R21, R28, R0, RZ ;  /* 0x000000001c157227 */ /* 0x000fe200078e00ff */
[----:B------:R-:W-:-:S03]  /*cba0*/  ISETP.GT.U32.AND P4, PT, R9, R13, PT ;  /* 0x0000000d0900720c */ /* 0x000fc60003f84070 */
[----:B-1----:R-:W-:-:S04]  /*cbb0*/  IMAD.MOV.U32 R3, RZ, RZ, R2 ;  /* 0x000000ffff037224 */ /* 0x002fc800078e0002 */
[----:B------:R-:W-:Y:S01]  /*cbc0*/  @!P2 IMAD.MOV R3, RZ, RZ, -R3 ;  /* 0x000000ffff03a224 */ /* 0x000fe200078e0a03 */
[----:B------:R-:W-:Y:S01]  /*cbd0*/  ISETP.GT.U32.AND P2, PT, R9, R18, PT ;  /* 0x000000120900720c */ /* 0x000fe20003f44070 */
[----:B------:R-:W-:Y:S01]  /*cbe0*/  IMAD.MOV R19, RZ, RZ, -R21 ;  /* 0x000000ffff137224 */ /* 0x000fe200078e0a15 */
[----:B------:R-:W-:-:S03]  /*cbf0*/  IABS R21, R17 ;  /* 0x0000001100157213 */ /* 0x000fc60000000000 */
[----:B------:R-:W-:Y:S02]  /*cc00*/  IMAD R0, R9, R19, R0 ;  /* 0x0000001309007224 */ /* 0x000fe400078e0200 */
[--C-:B------:R-:W-:Y:S02]  /*cc10*/  @!P6 IMAD.IADD R10, R10, 0x1, -R9.reuse ;  /* 0x000000010a0ae824 */ /* 0x100fe400078e0a09 */
[----:B------:R-:W-:Y:S01]  /*cc20*/  @!P4 IMAD.IADD R13, R13, 0x1, -R9 ;  /* 0x000000010d0dc824 */ /* 0x000fe200078e0a09 */
[----:B------:R-:W-:Y:S01]  /*cc30*/  ISETP.GT.U32.AND P6, PT, R9, R0, PT ;  /* 0x000000000900720c */ /* 0x000fe20003fc4070 */
[----:B------:R-:W-:Y:S01]  /*cc40*/  IMAD.MOV.U32 R2, RZ, RZ, R21 ;  /* 0x000000ffff027224 */ /* 0x000fe200078e0015 */
[----:B0-----:R-:W-:Y:S01]  /*cc50*/  IADD3 R11, R11, 0xffffffe, RZ ;  /* 0x0ffffffe0b0b7810 */ /* 0x001fe20007ffe0ff */
[----:B------:R-:W-:Y:S02]  /*cc60*/  @!P2 IMAD.IADD R18, R18, 0x1, -R9 ;  /* 0x000000011212a824 */ /* 0x000fe400078e0a09 */
[----:B------:R-:W-:Y:S01]  /*cc70*/  @!P5 IMAD.MOV R14, RZ, RZ, -R14 ;  /* 0x000000ffff0ed224 */ /* 0x000fe200078e0a0e */
[----:B------:R-:W-:Y:S01]  /*cc80*/  ISETP.GT.U32.AND P5, PT, R9, R13, PT ;  /* 0x0000000d0900720c */ /* 0x000fe20003fa4070 */
[----:B------:R-:W-:Y:S01]  /*cc90*/  IMAD.HI.U32 R21, R28, R2, RZ ;  /* 0x000000021c157227 */ /* 0x000fe200078e00ff */
[----:B------:R-:W-:Y:S01]  /*cca0*/  IADD3 R19, R17, 0x11, RZ ;  /* 0x0000001111137810 */ /* 0x000fe20007ffe0ff */
[----:B------:R-:W0:Y:S01]  /*ccb0*/  F2I.FTZ.U32.TRUNC.NTZ R11, R11 ;  /* 0x0000000b000b7305 */ /* 0x000e22000021f000 */
[C---:B------:R-:W-:Y:S01]  /*ccc0*/  ISETP.GT.U32.AND P4, PT, R9.reuse, R18, PT ;  /* 0x000000120900720c */ /* 0x040fe20003f84070 */
[----:B------:R-:W-:Y:S01]  /*ccd0*/  IMAD.MOV R21, RZ, RZ, -R21 ;  /* 0x000000ffff157224 */ /* 0x000fe200078e0a15 */
[----:B------:R-:W-:Y:S01]  /*cce0*/  IABS R23, R19 ;  /* 0x0000001300177213 */ /* 0x000fe20000000000 */
[----:B------:R-:W-:Y:S01]  /*ccf0*/  @!P6 IMAD.IADD R0, R0, 0x1, -R9 ;  /* 0x000000010000e824 */ /* 0x000fe200078e0a09 */
[----:B------:R1:W-:Y:S01]  /*cd00*/  STL [R1+0xe0], R3 ;  /* 0x0000e00301007387 */ /* 0x0003e20000100800 */
[----:B------:R-:W-:-:S02]  /*cd10*/  IMAD R2, R9, R21, R2 ;  /* 0x0000001509027224 */ /* 0x000fc400078e0202 */
[----:B------:R-:W-:Y:S01]  /*cd20*/  IMAD.HI.U32 R24, R28, R23, RZ ;  /* 0x000000171c187227 */ /* 0x000fe200078e00ff */
[----:B------:R-:W-:-:S03]  /*cd30*/  ISETP.GT.U32.AND P6, PT, R9, R0, PT ;  /* 0x000000000900720c */ /* 0x000fc60003fc4070 */
[----:B------:R-:W-:Y:S02]  /*cd40*/  @!P5 IMAD.IADD R13, R13, 0x1, -R9 ;  /* 0x000000010d0dd824 */ /* 0x000fe400078e0a09 */
[----:B-1----:R-:W-:Y:S01]  /*cd50*/  IMAD.MOV.U32 R3, RZ, RZ, R10 ;  /* 0x000000ffff037224 */ /* 0x002fe200078e000a */
[C---:B------:R-:W-:Y:S01]  /*cd60*/  ISETP.GT.U32.AND P5, PT, R9.reuse, R2, PT ;  /* 0x000000020900720c */ /* 0x040fe20003fa4070 */
[----:B------:R-:W-:Y:S02]  /*cd70*/  IMAD.MOV R24, RZ, RZ, -R24 ;  /* 0x000000ffff187224 */ /* 0x000fe400078e0a18 */
[----:B------:R-:W-:Y:S01]  /*cd80*/  @!P0 IMAD.MOV R3, RZ, RZ, -R3 ;  /* 0x000000ffff038224 */ /* 0x000fe200078e0a03 */
[----:B------:R-:W-:Y:S01]  /*cd90*/  ISETP.GE.AND P2, PT, R12, RZ, PT ;  /* 0x000000ff0c00720c */ /* 0x000fe20003f46270 */
[----:B------:R-:W-:Y:S01]  /*cda0*/  @!P4 IMAD.IADD R18, R18, 0x1, -R9 ;  /* 0x000000011212c824 */ /* 0x000fe200078e0a09 */
[----:B------:R-:W-:Y:S01]  /*cdb0*/  STL [R1+0xf10], R14 ;  /* 0x000f100e01007387 */ /* 0x000fe20000100800 */
[----:B------:R-:W-:-:S02]  /*cdc0*/  IMAD R12, R9, R24, R23 ;  /* 0x00000018090c7224 */ /* 0x000fc400078e0217 */
[----:B0-----:R-:W-:Y:S01]  /*cdd0*/  IMAD.MOV R23, RZ, RZ, -R11 ;  /* 0x000000ffff177224 */ /* 0x001fe200078e0a0b */
[----:B------:R0:W-:Y:S01]  /*cde0*/  STL [R1+0x2c], R3 ;  /* 0x00002c0301007387 */ /* 0x0001e20000100800 */
[----:B------:R-:W-:Y:S01]  /*cdf0*/  IMAD.MOV.U32 R5, RZ, RZ, R18 ;  /* 0x000000ffff057224 */ /* 0x000fe200078e0012 */
[----:B------:R-:W-:Y:S01]  /*ce00*/  IADD3 R21, R17, 0xf, RZ ;  /* 0x0000000f11157810 */ /* 0x000fe20007ffe0ff */
[----:B------:R-:W-:Y:S02]  /*ce10*/  IMAD.MOV.U32 R10, RZ, RZ, R23 ;  /* 0x000000ffff0a7224 */ /* 0x000fe400078e0017 */
[----:B------:R-:W-:Y:S02]  /*ce20*/  @!P3 IMAD.MOV R5, RZ, RZ, -R5 ;  /* 0x000000ffff05b224 */ /* 0x000fe400078e0a05 */
[----:B0-----:R-:W-:Y:S01]  /*ce30*/  IMAD.MOV.U32 R3, RZ, RZ, R13 ;  /* 0x000000ffff037224 */ /* 0x001fe200078e000d */
[----:B------:R-:W-:Y:S01]  /*ce40*/  IABS R23, R21 ;  /* 0x0000001500177213 */ /* 0x000fe20000000000 */
[----:B------:R-:W-:-:S02]  /*ce50*/  IMAD R24, R10, R25, RZ ;  /* 0x000000190a187224 */ /* 0x000fc400078e02ff */
[----:B------:R-:W-:Y:S02]  /*ce60*/  @!P1 IMAD.MOV R3, RZ, RZ, -R3 ;  /* 0x000000ffff039224 */ /* 0x000fe400078e0a03 */
[--C-:B------:R-:W-:Y:S02]  /*ce70*/  @!P6 IMAD.IADD R0, R0, 0x1, -R9.reuse ;  /* 0x000000010000e824 */ /* 0x100fe400078e0a09 */
[----:B------:R-:W-:Y:S01]  /*ce80*/  @!P5 IMAD.IADD R2, R2, 0x1, -R9 ;  /* 0x000000010202d824 */ /* 0x000fe200078e0a09 */
[----:B------:R-:W-:Y:S01]  /*ce90*/  STL [R1+0x1c], R5 ;  /* 0x00001c0501007387 */ /* 0x000fe20000100800 */
[----:B------:R-:W-:Y:S01]  /*cea0*/  IMAD.MOV.U32 R10, RZ, RZ, RZ ;  /* 0x000000ffff0a7224 */ /* 0x000fe200078e00ff */
[----:B------:R-:W-:Y:S02]  /*ceb0*/  ISETP.GT.U32.AND P0, PT, R9, R12, PT ;  /* 0x0000000c0900720c */ /* 0x000fe40003f04070 */
[----:B------:R0:W-:Y:S01]  /*cec0*/  STL [R1+0x28], R3 ;  /* 0x0000280301007387 */ /* 0x0001e20000100800 */
[----:B------:R-:W-:Y:S01]  /*ced0*/  IADD3 R20, R17, 0x10, RZ ;  /* 0x0000001011147810 */ /* 0x000fe20007ffe0ff */
[----:B------:R-:W-:Y:S01]  /*cee0*/  IMAD.HI.U32 R24, R11, R24, R10 ;  /* 0x000000180b187227 */ /* 0x000fe200078e000a */
[----:B------:R-:W-:-:S03]  /*cef0*/  ISETP.GT.U32.AND P1, PT, R9, R2, PT ;  /* 0x000000020900720c */ /* 0x000fc60003f24070 */
[----:B------:R-:W-:Y:S02]  /*cf00*/  IMAD.MOV.U32 R10, RZ, RZ, R23 ;  /* 0x000000ffff0a7224 */ /* 0x000fe400078e0017 */
[----:B0-----:R-:W-:Y:S01]  /*cf10*/  IMAD.MOV.U32 R3, RZ, RZ, R0 ;  /* 0x000000ffff037224 */ /* 0x001fe200078e0000 */
[----:B------:R-:W-:Y:S02]  /*cf20*/  IABS R4, R20 ;  /* 0x0000001400047213 */ /* 0x000fe40000000000 */
[----:B------:R-:W-:Y:S01]  /*cf30*/  ISETP.GE.AND P6, PT, R19, RZ, PT ;  /* 0x000000ff1300720c */ /* 0x000fe20003fc6270 */
[----:B------:R-:W-:Y:S01]  /*cf40*/  @!P2 IMAD.MOV R3, RZ, RZ, -R3 ;  /* 0x000000ffff03a224 */ /* 0x000fe200078e0a03 */
[----:B------:R-:W-:Y:S01]  /*cf50*/  ISETP.GE.AND P2, PT, R17, RZ, PT ;  /* 0x000000ff1100720c */ /* 0x000fe20003f46270 */
[----:B------:R-:W-:-:S04]  /*cf60*/  IMAD.HI.U32 R19, R28, R10, RZ ;  /* 0x0000000a1c137227 */ /* 0x000fc800078e00ff */
[----:B------:R-:W-:-:S04]  /*cf70*/  IMAD.HI.U32 R22, R28, R4, RZ ;  /* 0x000000041c167227 */ /* 0x000fc800078e00ff */
[----:B------:R-:W-:Y:S02]  /*cf80*/  IMAD.MOV R18, RZ, RZ, -R19 ;  /* 0x000000ffff127224 */ /* 0x000fe400078e0a13 */
[--C-:B------:R-:W-:Y:S02]  /*cf90*/  @!P0 IMAD.IADD R12, R12, 0x1, -R9.reuse ;  /* 0x000000010c0c8824 */ /* 0x100fe400078e0a09 */
[----:B------:R-:W-:Y:S02]  /*cfa0*/  IMAD.MOV R22, RZ, RZ, -R22 ;  /* 0x000000ffff167224 */ /* 0x000fe400078e0a16 */
[C---:B------:R-:W-:Y:S02]  /*cfb0*/  IMAD R0, R9.reuse, R18, R10 ;  /* 0x0000001209007224 */ /* 0x040fe400078e020a */
[----:B------:R-:W-:Y:S01]  /*cfc0*/  @!P1 IMAD.IADD R2, R2, 0x1, -R9 ;  /* 0x0000000102029824 */ /* 0x000fe200078e0a09 */
[C---:B------:R-:W-:Y:S01]  /*cfd0*/  ISETP.GT.U32.AND P3, PT, R9.reuse, R12, PT ;  /* 0x0000000c0900720c */ /* 0x040fe20003f64070 */
[----:B------:R-:W-:-:S02]  /*cfe0*/  IMAD R4, R9, R22, R4 ;  /* 0x0000001609047224 */ /* 0x000fc400078e0204 */
[----:B------:R-:W-:Y:S01]  /*cff0*/  @!P2 IMAD.MOV R2, RZ, RZ, -R2 ;  /* 0x000000ffff02a224 */ /* 0x000fe200078e0a02 */
[C---:B------:R-:W-:Y:S02]  /*d000*/  ISETP.GT.U32.AND P2, PT, R9.reuse, R0, PT ;  /* 0x000000000900720c */ /* 0x040fe40003f44070 */
[----:B------:R-:W-:Y:S02]  /*d010*/  ISETP.GT.U32.AND P4, PT, R9, R4, PT ;  /* 0x000000040900720c */ /* 0x000fe40003f84070 */
[----:B------:R-:W-:-:S05]  /*d020*/  IADD3 R18, R17, 0xe, RZ ;  /* 0x0000000e11127810 */ /* 0x000fca0007ffe0ff */
[--C-:B------:R-:W-:Y:S01]  /*d030*/  @!P3 IMAD.IADD R12, R12, 0x1, -R9.reuse ;  /* 0x000000010c0cb824 */ /* 0x100fe200078e0a09 */
[----:B------:R-:W-:Y:S02]  /*d040*/  ISETP.GE.AND P3, PT, R18, RZ, PT ;  /* 0x000000ff1200720c */ /* 0x000fe40003f66270 */
[----:B------:R-:W-:Y:S01]  /*d050*/  IABS R18, R18 ;  /* 0x0000001200127213 */ /* 0x000fe20000000000 */
[--C-:B------:R-:W-:Y:S02]  /*d060*/  @!P2 IMAD.IADD R0, R0, 0x1, -R9.reuse ;  /* 0x000000010000a824 */ /* 0x100fe400078e0a09 */
[----:B------:R-:W-:Y:S02]  /*d070*/  @!P4 IMAD.IADD R4, R4, 0x1, -R9 ;  /* 0x000000010404c824 */ /* 0x000fe400078e0a09 */
[----:B------:R-:W-:Y:S01]  /*d080*/  IMAD.HI.U32 R19, R28, R18, RZ ;  /* 0x000000121c137227 */ /* 0x000fe200078e00ff */
[C---:B------:R-:W-:Y:S02]  /*d090*/  ISETP.GT.U32.AND P2, PT, R9.reuse, R0, PT ;  /* 0x000000000900720c */ /* 0x040fe40003f44070 */
[C---:B------:R-:W-:Y:S01]  /*d0a0*/  ISETP.GT.U32.AND P5, PT, R9.reuse, R4, PT ;  /* 0x000000040900720c */ /* 0x040fe20003fa4070 */
[----:B------:R-:W-:Y:S01]  /*d0b0*/  IMAD.MOV R19, RZ, RZ, -R19 ;  /* 0x000000ffff137224 */ /* 0x000fe200078e0a13 */
[----:B------:R0:W-:Y:S03]  /*d0c0*/  STL [R1+0x30], R3 ;  /* 0x0000300301007387 */ /* 0x0001e60000100800 */
[----:B------:R-:W-:Y:S01]  /*d0d0*/  IMAD R18, R9, R19, R18 ;  /* 0x0000001309127224 */ /* 0x000fe200078e0212 */
[----:B------:R-:W-:-:S05]  /*d0e0*/  ISETP.GE.AND P4, PT, R21, RZ, PT ;  /* 0x000000ff1500720c */ /* 0x000fca0003f86270 */
[--C-:B------:R-:W-:Y:S01]  /*d0f0*/  @!P2 IMAD.IADD R0, R0, 0x1, -R9.reuse ;  /* 0x000000010000a824 */ /* 0x100fe200078e0a09 */
[----:B------:R-:W-:Y:S01]  /*d100*/  ISETP.GT.U32.AND P2, PT, R9, R18, PT ;  /* 0x000000120900720c */ /* 0x000fe20003f44070 */
[----:B0-----:R-:W-:Y:S02]  /*d110*/  IMAD.MOV.U32 R3, RZ, RZ, R12 ;  /* 0x000000ffff037224 */ /* 0x001fe400078e000c */
[----:B------:R-:W-:Y:S01]  /*d120*/  @!P5 IMAD.IADD R4, R4, 0x1, -R9 ;  /* 0x000000010404d824 */ /* 0x000fe200078e0a09 */
[----:B------:R-:W-:Y:S01]  /*d130*/  IADD3 R10, R17, 0xc, RZ ;  /* 0x0000000c110a7810 */ /* 0x000fe20007ffe0ff */
[----:B------:R-:W-:Y:S02]  /*d140*/  @!P6 IMAD.MOV R3, RZ, RZ, -R3 ;  /* 0x000000ffff03e224 */ /* 0x000fe400078e0a03 */
[----:B------:R-:W-:Y:S01]  /*d150*/  IMAD.MOV.U32 R5, RZ, RZ, R0 ;  /* 0x000000ffff057224 */ /* 0x000fe200078e0000 */
[----:B------:R-:W-:Y:S02]  /*d160*/  ISETP.GE.AND P6, PT, R10, RZ, PT ;  /* 0x000000ff0a00720c */ /* 0x000fe40003fc6270 */
[----:B------:R-:W-:-:S03]  /*d170*/  IABS R10, R10 ;  /* 0x0000000a000a7213 */ /* 0x000fc60000000000 */
[----:B------:R-:W-:Y:S01]  /*d180*/  @!P2 IMAD.IADD R18, R18, 0x1, -R9 ;  /* 0x000000011212a824 */ /* 0x000fe200078e0a09 */
[----:B------:R-:W-:Y:S01]  /*d190*/  ISETP.GE.AND P0, PT, R20, RZ, PT ;  /* 0x000000ff1400720c */ /* 0x000fe20003f06270 */
[----:B------:R0:W-:Y:S01]  /*d1a0*/  STL [R1+0x34], R3 ;  /* 0x0000340301007387 */ /* 0x0001e20000100800 */
[----:B------:R-:W-:Y:S02]  /*d1b0*/  @!P4 IMAD.MOV R5, RZ, RZ, -R5 ;  /* 0x000000ffff05c224 */ /* 0x000fe400078e0a05 */
[----:B------:R-:W-:Y:S01]  /*d1c0*/  ISETP.GT.U32.AND P2, PT, R9, R18, PT ;  /* 0x000000120900720c */ /* 0x000fe20003f44070 */
[----:B0-----:R-:W-:Y:S02]  /*d1d0*/  IMAD.MOV.U32 R3, RZ, RZ, R4 ;  /* 0x000000ffff037224 */ /* 0x001fe400078e0004 */
[----:B------:R-:W-:Y:S01]  /*d1e0*/  IMAD.HI.U32 R4, R28, R10, RZ ;  /* 0x0000000a1c047227 */ /* 0x000fe200078e00ff */
[----:B------:R-:W-:Y:S02]  /*d1f0*/  IADD3 R27, R17, 0x9, RZ ;  /* 0x00000009111b7810 */ /* 0x000fe40007ffe0ff */
[----:B--2---:R-:W-:-:S05]  /*d200*/  IABS R22, R7 ;  /* 0x0000000700167213 */ /* 0x004fca0000000000 */
[----:B------:R-:W-:-:S04]  /*d210*/  IMAD.HI.U32 R11, R24, R22, RZ ;  /* 0x00000016180b7227 */ /* 0x000fc800078e00ff */
[----:B------:R-:W-:-:S04]  /*d220*/  IMAD.MOV R11, RZ, RZ, -R11 ;  /* 0x000000ffff0b7224 */ /* 0x000fc800078e0a0b */
[----:B------:R-:W-:Y:S01]  /*d230*/  IMAD R13, R25, R11, R22 ;  /* 0x0000000b190d7224 */ /* 0x000fe200078e0216 */
[----:B------:R-:W-:-:S04]  /*d240*/  IADD3 R11, R17, 0xd, RZ ;  /* 0x0000000d110b7810 */ /* 0x000fc80007ffe0ff */
[----:B------:R-:W-:Y:S02]  /*d250*/  IABS R12, R11 ;  /* 0x0000000b000c7213 */ /* 0x000fe40000000000 */
[----:B------:R-:W-:Y:S02]  /*d260*/  ISETP.GT.U32.AND P1, PT, R25, R13, PT ;  /* 0x0000000d1900720c */ /* 0x000fe40003f24070 */
[----:B------:R-:W-:Y:S01]  /*d270*/  ISETP.GE.AND P5, PT, R11, RZ, PT ;  /* 0x000000ff0b00720c */ /* 0x000fe20003fa6270 */
[----:B------:R-:W-:-:S04]  /*d280*/  IMAD.HI.U32 R11, R28, R12, RZ ;  /* 0x0000000c1c0b7227 */ /* 0x000fc800078e00ff */
[----:B------:R-:W-:-:S04]  /*d290*/  IMAD.MOV R11, RZ, RZ, -R11 ;  /* 0x000000ffff0b7224 */ /* 0x000fc800078e0a0b */
[----:B------:R-:W-:Y:S02]  /*d2a0*/  IMAD R12, R9, R11, R12 ;  /* 0x0000000b090c7224 */ /* 0x000fe400078e020c */
[----:B------:R-:W-:-:S03]  /*d2b0*/  @!P1 IMAD.IADD R13, R13, 0x1, -R25 ;  /* 0x000000010d0d9824 */ /* 0x000fc600078e0a19 */
[----:B------:R-:W-:Y:S02]  /*d2c0*/  ISETP.GT.U32.AND P4, PT, R9, R12, PT ;  /* 0x0000000c0900720c */ /* 0x000fe40003f84070 */
[----:B------:R-:W-:Y:S01]  /*d2d0*/  ISETP.GT.U32.AND P1, PT, R25, R13, PT ;  /* 0x0000000d1900720c */ /* 0x000fe20003f24070 */
[----:B------:R-:W-:Y:S01]  /*d2e0*/  IMAD.MOV R4, RZ, RZ, -R4 ;  /* 0x000000ffff047224 */ /* 0x000fe200078e0a04 */
[----:B------:R-:W-:-:S03]  /*d2f0*/  IADD3 R20, R17, 0xb, RZ ;  /* 0x0000000b11147810 */ /* 0x000fc60007ffe0ff */
[----:B------:R-:W-:Y:S01]  /*d300*/  IMAD R10, R9, R4, R10 ;  /* 0x00000004090a7224 */ /* 0x000fe200078e020a */
[C---:B------:R-:W-:Y:S01]  /*d310*/  IADD3 R16, R17.reuse, 0x8, RZ ;  /* 0x0000000811107810 */ /* 0x040fe20007ffe0ff */
[----:B------:R-:W-:Y:S01]  /*d320*/  @!P0 IMAD.MOV R3, RZ, RZ, -R3 ;  /* 0x000000ffff038224 */ /* 0x000fe200078e0a03 */
[----:B------:R-:W-:Y:S01]  /*d330*/  IABS R22, R27 ;  /* 0x0000001b00167213 */ /* 0x000fe20000000000 */
[--C-:B------:R-:W-:Y:S01]  /*d340*/  @!P2 IMAD.IADD R18, R18, 0x1, -R9.reuse ;  /* 0x000000011212a824 */ /* 0x100fe200078e0a09 */
[----:B------:R-:W-:Y:S01]  /*d350*/  IADD3 R21, R17, 0xa, RZ ;  /* 0x0000000a11157810 */ /* 0x000fe20007ffe0ff */
[----:B------:R-:W-:Y:S01]  /*d360*/  @!P4 IMAD.IADD R12, R12, 0x1, -R9 ;  /* 0x000000010c0cc824 */ /* 0x000fe200078e0a09 */
[----:B------:R-:W-:Y:S01]  /*d370*/  ISETP.GE.AND P0, PT, R20, RZ, PT ;  /* 0x000000ff1400720c */ /* 0x000fe20003f06270 */
[----:B------:R-:W-:Y:S01]  /*d380*/  @!P1 IMAD.IADD R13, R13, 0x1, -R25 ;  /* 0x000000010d0d9824 */ /* 0x000fe200078e0a19 */
[----:B------:R-:W-:Y:S02]  /*d390*/  IABS R20, R20 ;  /* 0x0000001400147213 */ /* 0x000fe40000000000 */
[----:B------:R-:W-:Y:S01]  /*d3a0*/  ISETP.GT.U32.AND P2, PT, R9, R10, PT ;  /* 0x0000000a0900720c */ /* 0x000fe20003f44070 */
[----:B------:R-:W-:Y:S01]  /*d3b0*/  IMAD.HI.U32 R19, R28, R22, RZ ;  /* 0x000000161c137227 */ /* 0x000fe200078e00ff */
[----:B------:R-:W-:Y:S01]  /*d3c0*/  IABS R23, R16 ;  /* 0x0000001000177213 */ /* 0x000fe20000000000 */
[----:B------:R-:W-:Y:S01]  /*d3d0*/  STL [R1+0x60], R3 ;  /* 0x0000600301007387 */ /* 0x000fe20000100800 */
[----:B------:R-:W-:-:S02]  /*d3e0*/  ISETP.GE.AND P1, PT, R21, RZ, PT ;  /* 0x000000ff1500720c */ /* 0x000fc40003f26270 */
[----:B------:R-:W-:Y:S01]  /*d3f0*/  IABS R21, R21 ;  /* 0x0000001500157213 */ /* 0x000fe20000000000 */
[----:B------:R0:W-:Y:S01]  /*d400*/  STL [R1+0x64], R2 ;  /* 0x0000640201007387 */ /* 0x0001e20000100800 */
[----:B------:R-:W-:Y:S01]  /*d410*/  ISETP.GT.U32.AND P4, PT, R9, R12, PT ;  /* 0x0000000c0900720c */ /* 0x000fe20003f84070 */
[----:B------:R-:W-:Y:S01]  /*d420*/  IMAD.HI.U32 R11, R28, R23, RZ ;  /* 0x000000171c0b7227 */ /* 0x000fe200078e00ff */
[----:B------:R-:W-:-:S03]  /*d430*/  IADD3 R14, R17, 0x4, RZ ;  /* 0x00000004110e7810 */ /* 0x000fc60007ffe0ff */
[----:B------:R-:W-:Y:S02]  /*d440*/  IMAD.MOV R19, RZ, RZ, -R19 ;  /* 0x000000ffff137224 */ /* 0x000fe400078e0a13 */
[----:B0-----:R-:W-:Y:S01]  /*d450*/  IMAD.HI.U32 R2, R28, R20, RZ ;  /* 0x000000141c027227 */ /* 0x001fe200078e00ff */
[----:B------:R-:W-:-:S03]  /*d460*/  IADD3 R8, R17, 0x2, RZ ;  /* 0x0000000211087810 */ /* 0x000fc60007ffe0ff */
[----:B------:R-:W-:Y:S01]  /*d470*/  IMAD.HI.U32 R25, R28, R21, RZ ;  /* 0x000000151c197227 */ /* 0x000fe200078e00ff */
[----:B------:R-:W-:-:S03]  /*d480*/  IADD3 R3, R17, 0x7, RZ ;  /* 0x0000000711037810 */ /* 0x000fc60007ffe0ff */
[----:B------:R-:W-:Y:S02]  /*d490*/  IMAD.MOV R2, RZ, RZ, -R2 ;  /* 0x000000ffff027224 */ /* 0x000fe400078e0a02 */
[----:B------:R-:W-:Y:S02]  /*d4a0*/  IMAD.MOV R11, RZ, RZ, -R11 ;  /* 0x000000ffff0b7224 */ /* 0x000fe400078e0a0b */
[C---:B------:R-:W-:Y:S01]  /*d4b0*/  IMAD R22, R9.reuse, R19, R22 ;  /* 0x0000001309167224 */ /* 0x040fe200078e0216 */
[----:B------:R-:W-:Y:S01]  /*d4c0*/  IABS R19, R14 ;  /* 0x0000000e00137213 */ /* 0x000fe20000000000 */
[----:B------:R-:W-:Y:S02]  /*d4d0*/  IMAD.MOV R25, RZ, RZ, -R25 ;  /* 0x000000ffff197224 */ /* 0x000fe400078e0a19 */
[----:B------:R-:W-:Y:S02]  /*d4e0*/  IMAD R20, R9, R2, R20 ;  /* 0x0000000209147224 */ /* 0x000fe400078e0214 */
[----:B------:R-:W-:-:S02]  /*d4f0*/  @!P2 IMAD.IADD R10, R10, 0x1, -R9 ;  /* 0x000000010a0aa824 */ /* 0x000fc400078e0a09 */
[C---:B------:R-:W-:Y:S01]  /*d500*/  IMAD R23, R9.reuse, R11, R23 ;  /* 0x0000000b09177224 */ /* 0x040fe200078e0217 */
[----:B------:R-:W-:Y:S01]  /*d510*/  IABS R11, R8 ;  /* 0x00000008000b7213 */ /* 0x000fe20000000000 */
[C---:B------:R-:W-:Y:S01]  /*d520*/  IMAD R21, R9.reuse, R25, R21 ;  /* 0x0000001909157224 */ /* 0x040fe200078e0215 */
[----:B------:R-:W-:Y:S01]  /*d530*/  IABS R24, R3 ;  /* 0x0000000300187213 */ /* 0x000fe20000000000 */
[----:B------:R-:W-:Y:S01]  /*d540*/  IMAD.HI.U32 R29, R28, R19, RZ ;  /* 0x000000131c1d7227 */ /* 0x000fe200078e00ff */
[C---:B------:R-:W-:Y:S01]  /*d550*/  ISETP.GT.U32.AND P2, PT, R9.reuse, R10, PT ;  /* 0x0000000a0900720c */ /* 0x040fe20003f44070 */
[----:B------:R0:W-:Y:S02]  /*d560*/  STL [R1+0x24], R5 ;  /* 0x0000240501007387 */ /* 0x0001e40000100800 */
[----:B------:R-:W-:Y:S01]  /*d570*/  @!P4 IMAD.IADD R12, R12, 0x1, -R9 ;  /* 0x000000010c0cc824 */ /* 0x000fe200078e0a09 */
[C---:B------:R-:W-:Y:S01]  /*d580*/  ISETP.GT.U32.AND P4, PT, R9.reuse, R20, PT ;  /* 0x000000140900720c */ /* 0x040fe20003f84070 */
[----:B------:R-:W-:Y:S01]  /*d590*/  @!P3 IMAD.MOV R18, RZ, RZ, -R18 ;  /* 0x000000ffff12b224 */ /* 0x000fe200078e0a12 */
[----:B------:R-:W-:Y:S01]  /*d5a0*/  ISETP.GT.U32.AND P3, PT, R9, R21, PT ;  /* 0x000000150900720c */ /* 0x000fe20003f64070 */
[----:B------:R-:W-:-:S02]  /*d5b0*/  IMAD.MOV R29, RZ, RZ, -R29 ;  /* 0x000000ffff1d7224 */ /* 0x000fc400078e0a1d */
[----:B------:R-:W-:-:S04]  /*d5c0*/  IMAD.HI.U32 R4, R28, R24, RZ ;  /* 0x000000181c047227 */ /* 0x000fc800078e00ff */
[----:B0-----:R-:W-:-:S04]  /*d5d0*/  IMAD.HI.U32 R5, R28, R11, RZ ;  /* 0x0000000b1c057227 */ /* 0x001fc800078e00ff */
[----:B------:R-:W-:Y:S01]  /*d5e0*/  @!P5 IMAD.MOV R12, RZ, RZ, -R12 ;  /* 0x000000ffff0cd224 */ /* 0x000fe200078e0a0c */
[C---:B------:R-:W-:Y:S01]  /*d5f0*/  ISETP.GT.U32.AND P5, PT, R9.reuse, R22, PT ;  /* 0x000000160900720c */ /* 0x040fe20003fa4070 */
[----:B------:R-:W-:Y:S02]  /*d600*/  IMAD R19, R9, R29, R19 ;  /* 0x0000001d09137224 */ /* 0x000fe400078e0213 */
[----:B------:R-:W-:Y:S02]  /*d610*/  IMAD.MOV R4, RZ, RZ, -R4 ;  /* 0x000000ffff047224 */ /* 0x000fe400078e0a04 */
[----:B------:R-:W-:Y:S02]  /*d620*/  IMAD.MOV R29, RZ, RZ, -R5 ;  /* 0x000000ffff1d7224 */ /* 0x000fe400078e0a05 */
[----:B------:R-:W0:Y:S01]  /*d630*/  S2R R5, SR_TID.X ;  /* 0x0000000000057919 */ /* 0x000e220000002100 */
[----:B------:R-:W-:Y:S01]  /*d640*/  IADD3 R15, R17, 0x6, RZ ;  /* 0x00000006110f7810 */ /* 0x000fe20007ffe0ff */
[----:B------:R-:W-:Y:S01]  /*d650*/  IMAD R24, R9, R4, R24 ;  /* 0x0000000409187224 */ /* 0x000fe200078e0218 */
[----:B------:R-:W-:Y:S01]  /*d660*/  IADD3 R25, R17, 0x5, RZ ;  /* 0x0000000511197810 */ /* 0x000fe20007ffe0ff */
[--C-:B------:R-:W-:Y:S01]  /*d670*/  @!P2 IMAD.IADD R10, R10, 0x1, -R9.reuse ;  /* 0x000000010a0aa824 */ /* 0x100fe200078e0a09 */
[----:B------:R-:W-:Y:S01]  /*d680*/  IABS R2, R15 ;  /* 0x0000000f00027213 */ /* 0x000fe20000000000 */
[--C-:B------:R-:W-:Y:S01]  /*d690*/  @!P4 IMAD.IADD R20, R20, 0x1, -R9.reuse ;  /* 0x000000011414c824 */ /* 0x100fe200078e0a09 */
[----:B------:R-:W-:Y:S01]  /*d6a0*/  ISETP.GT.U32.AND P2, PT, R9, R23, PT ;  /* 0x000000170900720c */ /* 0x000fe20003f44070 */
[----:B------:R-:W-:Y:S01]  /*d6b0*/  @!P3 IMAD.IADD R21, R21, 0x1, -R9 ;  /* 0x000000011515b824 */ /* 0x000fe200078e0a09 */
[----:B------:R-:W-:-:S02]  /*d6c0*/  ISETP.GT.U32.AND P4, PT, R9, R24, PT ;  /* 0x000000180900720c */ /* 0x000fc40003f84070 */
[----:B------:R-:W-:Y:S01]  /*d6d0*/  IABS R4, R25 ;  /* 0x0000001900047213 */ /* 0x000fe20000000000 */
[----:B------:R-:W-:Y:S01]  /*d6e0*/  IMAD.HI.U32 R0, R28, R2, RZ ;  /* 0x000000021c007227 */ /* 0x000fe200078e00ff */
[----:B------:R-:W-:-:S03]  /*d6f0*/  ISETP.GT.U32.AND P3, PT, R9, R20, PT ;  /* 0x000000140900720c */ /* 0x000fc60003f64070 */
[----:B------:R-:W-:Y:S01]  /*d700*/  @!P5 IMAD.IADD R22, R22, 0x1, -R9 ;  /* 0x000000011616d824 */ /* 0x000fe200078e0a09 */
[----:B------:R-:W-:Y:S01]  /*d710*/  ISETP.GT.U32.AND P5, PT, R9, R21, PT ;  /* 0x000000150900720c */ /* 0x000fe20003fa4070 */
[----:B------:R-:W-:-:S04]  /*d720*/  IMAD.HI.U32 R26, R28, R4, RZ ;  /* 0x000000041c1a7227 */ /* 0x000fc800078e00ff */
[----:B------:R-:W-:Y:S02]  /*d730*/  IMAD.MOV R0, RZ, RZ, -R0 ;  /* 0x000000ffff007224 */ /* 0x000fe400078e0a00 */
[----:B------:R-:W-:Y:S02]  /*d740*/  IMAD.MOV R26, RZ, RZ, -R26 ;  /* 0x000000ffff1a7224 */ /* 0x000fe400078e0a1a */
[----:B------:R-:W-:Y:S02]  /*d750*/  IMAD R2, R9, R0, R2 ;  /* 0x0000000009027224 */ /* 0x000fe400078e0202 */
[--C-:B------:R-:W-:Y:S01]  /*d760*/  @!P2 IMAD.IADD R23, R23, 0x1, -R9.reuse ;  /* 0x000000011717a824 */ /* 0x100fe200078e0a09 */
[C---:B------:R-:W-:Y:S01]  /*d770*/  ISETP.GT.U32.AND P2, PT, R9.reuse, R22, PT ;  /* 0x000000160900720c */ /* 0x040fe20003f44070 */
[----:B------:R-:W-:Y:S02]  /*d780*/  @!P4 IMAD.IADD R24, R24, 0x1, -R9 ;  /* 0x000000011818c824 */ /* 0x000fe400078e0a09 */
[C---:B------:R-:W-:Y:S01]  /*d790*/  IMAD R4, R9.reuse, R26, R4 ;  /* 0x0000001a09047224 */ /* 0x040fe200078e0204 */
[----:B0-----:R-:W-:Y:S01]  /*d7a0*/  SHF.R.U32.HI R5, RZ, 0x5, R5 ;  /* 0x00000005ff057819 */ /* 0x001fe20000011605 */
[--C-:B------:R-:W-:Y:S01]  /*d7b0*/  @!P3 IMAD.IADD R20, R20, 0x1, -R9.reuse ;  /* 0x000000011414b824 */ /* 0x100fe200078e0a09 */
[----:B------:R-:W-:Y:S01]  /*d7c0*/  ISETP.GT.U32.AND P3, PT, R9, R2, PT ;  /* 0x000000020900720c */ /* 0x000fe20003f64070 */
[----:B------:R-:W-:Y:S01]  /*d7d0*/  @!P5 IMAD.IADD R21, R21, 0x1, -R9 ;  /* 0x000000011515d824 */ /* 0x000fe200078e0a09 */
[----:B------:R-:W-:-:S02]  /*d7e0*/  ISETP.GT.U32.AND P4, PT, R9, R24, PT ;  /* 0x000000180900720c */ /* 0x000fc40003f84070 */
[----:B------:R-:W-:Y:S02]  /*d7f0*/  ISETP.GT.U32.AND P5, PT, R9, R4, PT ;  /* 0x000000040900720c */ /* 0x000fe40003fa4070 */
[----:B------:R-:W-:Y:S01]  /*d800*/  SGXT.U32 R5, R5, 0x1 ;  /* 0x000000010505781a */ /* 0x000fe20000000000 */
[----:B------:R-:W-:Y:S01]  /*d810*/  @!P6 IMAD.MOV R10, RZ, RZ, -R10 ;  /* 0x000000ffff0ae224 */ /* 0x000fe200078e0a0a */
[----:B------:R-:W-:Y:S01]  /*d820*/  IADD3 R6, R17, 0x3, RZ ;  /* 0x0000000311067810 */ /* 0x000fe20007ffe0ff */
[----:B------:R-:W-:Y:S01]  /*d830*/  IMAD R11, R9, R29, R11 ;  /* 0x0000001d090b7224 */ /* 0x000fe200078e020b */
[----:B------:R-:W-:Y:S01]  /*d840*/  LOP3.LUT R5, R5, 0x3e, RZ, 0xfc, !PT ;  /* 0x0000003e05057812 */ /* 0x000fe200078efcff */
[--C-:B------:R-:W-:Y:S01]  /*d850*/  @!P2 IMAD.IADD R22, R22, 0x1, -R9.reuse ;  /* 0x000000011616a824 */ /* 0x100fe200078e0a09 */
[----:B------:R-:W-:Y:S01]  /*d860*/  STL [R1+0xf14], R18 ;  /* 0x000f141201007387 */ /* 0x000fe20000100800 */
[----:B------:R-:W-:Y:S01]  /*d870*/  ISETP.GT.U32.AND P2, PT, R9, R19, PT ;  /* 0x000000130900720c */ /* 0x000fe20003f44070 */
[----:B------:R-:W-:-:S02]  /*d880*/  @!P3 IMAD.IADD R2, R2, 0x1, -R9 ;  /* 0x000000010202b824 */ /* 0x000fc400078e0a09 */
[----:B------:R-:W-:Y:S01]  /*d890*/  STL [R1+0xf18], R12 ;  /* 0x000f180c01007387 */ /* 0x000fe20000100800 */
[----:B------:R-:W-:Y:S02]  /*d8a0*/  IABS R0, R6 ;  /* 0x0000000600007213 */ /* 0x000fe40000000000 */
[C---:B------:R-:W-:Y:S01]  /*d8b0*/  ISETP.GT.U32.AND P6, PT, R9.reuse, R23, PT ;  /* 0x000000170900720c */ /* 0x040fe20003fc4070 */
[----:B------:R0:W-:Y:S01]  /*d8c0*/  STL [R1+0xf1c], R10 ;  /* 0x000f1c0a01007387 */ /* 0x0001e20000100800 */
[----:B------:R-:W-:Y:S01]  /*d8d0*/  ISETP.GT.U32.AND P3, PT, R9, R11, PT ;  /* 0x0000000b0900720c */ /* 0x000fe20003f64070 */
[--C-:B------:R-:W-:Y:S01]  /*d8e0*/  @!P4 IMAD.IADD R24, R24, 0x1, -R9.reuse ;  /* 0x000000011818c824 */ /* 0x100fe200078e0a09 */
[----:B------:R-:W-:Y:S01]  /*d8f0*/  ISETP.GE.AND P4, PT, R27, RZ, PT ;  /* 0x000000ff1b00720c */ /* 0x000fe20003f86270 */
[----:B------:R-:W-:Y:S01]  /*d900*/  @!P5 IMAD.IADD R4, R4, 0x1, -R9 ;  /* 0x000000010404d824 */ /* 0x000fe200078e0a09 */
[----:B------:R-:W-:Y:S01]  /*d910*/  ISETP.GE.AND P5, PT, R16, RZ, PT ;  /* 0x000000ff1000720c */ /* 0x000fe20003fa6270 */
[----:B0-----:R-:W-:-:S02]  /*d920*/  IMAD R10, R5, c[0x0][0x188], RZ ;  /* 0x00006200050a7a24 */ /* 0x001fc400078e02ff */
[----:B------:R-:W-:Y:S02]  /*d930*/  IMAD.MOV R5, RZ, RZ, -c[0x0][0x188] ;  /* 0x80006200ff057624 */ /* 0x000fe400078e02ff */
[----:B------:R-:W-:-:S04]  /*d940*/  IMAD.HI.U32 R18, R28, R0, RZ ;  /* 0x000000001c127227 */ /* 0x000fc800078e00ff */
[C---:B------:R-:W-:Y:S02]  /*d950*/  IMAD R10, R5.reuse, 0x2, R10 ;  /* 0x00000002050a7824 */ /* 0x040fe400078e020a */
[----:B------:R-:W-:Y:S02]  /*d960*/  IMAD.MOV R26, RZ, RZ, -R18 ;  /* 0x000000ffff1a7224 */ /* 0x000fe400078e0a12 */
[----:B------:R-:W-:Y:S02]  /*d970*/  IMAD R10, R5, 0x2, R10 ;  /* 0x00000002050a7824 */ /* 0x000fe400078e020a */
[--C-:B------:R-:W-:Y:S01]  /*d980*/  @!P2 IMAD.IADD R19, R19, 0x1, -R9.reuse ;  /* 0x000000011313a824 */ /* 0x100fe200078e0a09 */
[----:B------:R-:W-:Y:S01]  /*d990*/  ISETP.GE.AND P2, PT, R3, RZ, PT ;  /* 0x000000ff0300720c */ /* 0x000fe20003f46270 */
[----:B------:R-:W-:Y:S01]  /*d9a0*/  IMAD R0, R9, R26, R0 ;  /* 0x0000001a09007224 */ /* 0x000fe200078e0200 */
[----:B------:R-:W-:Y:S01]  /*d9b0*/  IADD3 R26, R17, 0x1, RZ ;  /* 0x00000001111a7810 */ /* 0x000fe20007ffe0ff */
[----:B------:R-:W-:Y:S01]  /*d9c0*/  @!P6 IMAD.IADD R23, R23, 0x1, -R9 ;  /* 0x000000011717e824 */ /* 0x000fe200078e0a09 */
[----:B------:R-:W2:Y:S01]  /*d9d0*/  LDL.LU R17, [R1+0xf50] ;  /* 0x000f500001117983 */ /* 0x000ea20000300800 */
[----:B------:R-:W-:-:S02]  /*d9e0*/  IMAD R5, R5, 0x2, R10 ;  /* 0x0000000205057824 */ /* 0x000fc400078e020a */
[----:B------:R-:W-:Y:S01]  /*d9f0*/  @!P3 IMAD.IADD R11, R11, 0x1, -R9 ;  /* 0x000000010b0bb824 */ /* 0x000fe200078e0a09 */
[----:B------:R-:W-:Y:S01]  /*da00*/  ISETP.GT.U32.AND P3, PT, R9, R19, PT ;  /* 0x000000130900720c */ /* 0x000fe20003f64070 */
[----:B------:R-:W-:Y:S01]  /*da10*/  @!P0 IMAD.MOV R20, RZ, RZ, -R20 ;  /* 0x000000ffff148224 */ /* 0x000fe200078e0a14 */
[----:B------:R-:W3:Y:S01]  /*da20*/  LDL.LU R16, [R1+0xf4c] ;  /* 0x000f4c0001107983 */ /* 0x000ee20000300800 */
[----:B------:R-:W-:Y:S02]  /*da30*/  @!P1 IMAD.MOV R21, RZ, RZ, -R21 ;  /* 0x000000ffff159224 */ /* 0x000fe400078e0a15 */
[----:B------:R-:W-:Y:S01]  /*da40*/  @!P4 IMAD.MOV R22, RZ, RZ, -R22 ;  /* 0x000000ffff16c224 */ /* 0x000fe200078e0a16 */
[----:B------:R-:W4:Y:S01]  /*da50*/  LDL.LU R3, [R1+0xf48] ;  /* 0x000f480001037983 */ /* 0x000f220000300800 */
[----:B------:R-:W-:-:S03]  /*da60*/  @!P5 IMAD.MOV R23, RZ, RZ, -R23 ;  /* 0x000000ffff17d224 */ /* 0x000fc600078e0a17 */
[----:B------:R-:W-:Y:S04]  /*da70*/  STL [R1+0x454], R5 ;  /* 0x0004540501007387 */ /* 0x000fe80000100800 */
[----:B------:R-:W-:Y:S04]  /*da80*/  STL [R1+0xf20], R20 ;  /* 0x000f201401007387 */ /* 0x000fe80000100800 */
[----:B------:R-:W-:Y:S04]  /*da90*/  STL [R1+0xf24], R21 ;  /* 0x000f241501007387 */ /* 0x000fe80000100800 */
[----:B------:R-:W-:Y:S04]  /*daa0*/  STL [R1+0xf28], R22 ;  /* 0x000f281601007387 */ /* 0x000fe80000100800 */
[----:B------:R0:W-:Y:S01]  /*dab0*/  STL [R1+0xf2c], R23 ;  /* 0x000f2c1701007387 */ /* 0x0001e20000100800 */
[----:B------:R-:W-:-:S02]  /*dac0*/  @!P2 IMAD.MOV R24, RZ, RZ, -R24 ;  /* 0x000000ffff18a224 */ /* 0x000fc400078e0a18 */
[----:B------:R-:W-:Y:S01]  /*dad0*/  @!P3 IMAD.IADD R19, R19, 0x1, -R9 ;  /* 0x000000011313b824 */ /* 0x000fe200078e0a09 */
[----:B------:R-:W-:Y:S01]  /*dae0*/  ISETP.GE.AND P3, PT, R6, RZ, PT ;  /* 0x000000ff0600720c */ /* 0x000fe20003f66270 */
[----:B0-----:R-:W-:Y:S01]  /*daf0*/  IMAD.MOV R23, RZ, RZ, -c[0x0][0x188] ;  /* 0x80006200ff177624 */ /* 0x001fe200078e02ff */
[----:B------:R-:W0:Y:S03]  /*db00*/  S2R R6, SR_TID.X ;  /* 0x0000000000067919 */ /* 0x000e260000002100 */
[----:B------:R-:W-:Y:S01]  /*db10*/  IMAD R5, R23, 0x2, R5 ;  /* 0x0000000217057824 */ /* 0x000fe200078e0205 */
[----:B------:R-:W-:Y:S01]  /*db20*/  ISETP.GT.U32.AND P6, PT, R9, R0, PT ;  /* 0x000000000900720c */ /* 0x000fe20003fc4070 */
[----:B------:R-:W-:Y:S04]  /*db30*/  STL [R1+0xf30], R24 ;  /* 0x000f301801007387 */ /* 0x000fe80000100800 */
[----:B------:R1:W-:Y:S02]  /*db40*/  STL [R1+0x460], R5 ;  /* 0x0004600501007387 */ /* 0x0003e40000100800 */
[----:B-1----:R-:W-:-:S05]  /*db50*/  IMAD R5, R23, 0x2, R5 ;  /* 0x0000000217057824 */ /* 0x002fca00078e0205 */
[----:B------:R1:W-:Y:S01]  /*db60*/  STL [R1+0x418], R5 ;  /* 0x0004180501007387 */ /* 0x0003e20000100800 */
[----:B------:R-:W-:Y:S01]  /*db70*/  @!P6 IMAD.IADD R0, R0, 0x1, -R9 ;  /* 0x000000010000e824 */ /* 0x000fe200078e0a09 */
[----:B------:R-:W-:Y:S01]  /*db80*/  ISETP.GT.U32.AND P2, PT, R9, R11, PT ;  /* 0x0000000b0900720c */ /* 0x000fe20003f44070 */
[----:B-1----:R-:W-:-:S05]  /*db90*/  IMAD R5, R23, 0x2, R5 ;  /* 0x0000000217057824 */ /* 0x002fca00078e0205 */
[----:B------:R1:W-:Y:S01]  /*dba0*/  STL [R1+0x41c], R5 ;  /* 0x00041c0501007387 */ /* 0x0003e20000100800 */
[----:B------:R-:W-:Y:S02]  /*dbb0*/  ISETP.GT.U32.AND P4, PT, R9, R0, PT ;  /* 0x000000000900720c */ /* 0x000fe40003f84070 */
[----:B------:R-:W-:Y:S01]  /*dbc0*/  IABS R27, R26 ;  /* 0x0000001a001b7213 */ /* 0x000fe20000000000 */
[----:B-1----:R-:W-:Y:S01]  /*dbd0*/  IMAD R5, R23, 0x2, R5 ;  /* 0x0000000217057824 */ /* 0x002fe200078e0205 */
[----:B------:R-:W-:-:S04]  /*dbe0*/  ISETP.GE.AND P5, PT, R25, RZ, PT ;  /* 0x000000ff1900720c */ /* 0x000fc80003fa6270 */
[----:B------:R1:W-:Y:S01]  /*dbf0*/  STL [R1+0x420], R5 ;  /* 0x0004200501007387 */ /* 0x0003e20000100800 */
[----:B0-----:R-:W-:Y:S02]  /*dc00*/  IMAD.SHL.U32 R25, R6, 0x8, RZ ;  /* 0x0000000806197824 */ /* 0x001fe400078e00ff */
[----:B------:R-:W-:-:S04]  /*dc10*/  IMAD.HI.U32 R28, R28, R27, RZ ;  /* 0x0000001b1c1c7227 */ /* 0x000fc800078e00ff */
[----:B-1----:R-:W-:Y:S02]  /*dc20*/  IMAD R5, R23, 0x2, R5 ;  /* 0x0000000217057824 */ /* 0x002fe400078e0205 */
[--C-:B------:R-:W-:Y:S01]  /*dc30*/  @!P2 IMAD.IADD R11, R11, 0x1, -R9.reuse ;  /* 0x000000010b0ba824 */ /* 0x100fe200078e0a09 */
[----:B------:R-:W-:Y:S02]  /*dc40*/  ISETP.GE.AND P2, PT, R26, RZ, PT ;  /* 0x000000ff1a00720c */ /* 0x000fe40003f46270 */
[----:B------:R0:W-:Y:S01]  /*dc50*/  STL [R1+0x424], R5 ;  /* 0x0004240501007387 */ /* 0x0001e20000100800 */
[----:B------:R-:W-:Y:S01]  /*dc60*/  LOP3.LUT R26, R6, 0x7, RZ, 0xc0, !PT ;  /* 0x00000007061a7812 */ /* 0x000fe200078ec0ff */
[----:B------:R-:W-:Y:S01]  /*dc70*/  IMAD.MOV R28, RZ, RZ, -R28 ;  /* 0x000000ffff1c7224 */ /* 0x000fe200078e0a1c */
[----:B------:R-:W-:Y:S01]  /*dc80*/  LOP3.LUT R25, R25, 0x30, RZ, 0xc0, !PT ;  /* 0x0000003019197812 */ /* 0x000fe200078ec0ff */
[----:B------:R-:W-:Y:S02]  /*dc90*/  @!P4 IMAD.IADD R0, R0, 0x1, -R9 ;  /* 0x000000010000c824 */ /* 0x000fe400078e0a09 */
[----:B0-----:R-:W-:Y:S01]  /*dca0*/  IMAD R5, R23, 0x2, R5 ;  /* 0x0000000217057824 */ /* 0x001fe200078e0205 */
[----:B------:R-:W-:Y:S01]  /*dcb0*/  ISETP.GE.AND P4, PT, R8, RZ, PT ;  /* 0x000000ff0800720c */ /* 0x000fe20003f86270 */
[----:B------:R-:W-:Y:S01]  /*dcc0*/  IMAD R27, R9, R28, R27 ;  /* 0x0000001c091b7224 */ /* 0x000fe200078e021b */
[----:B------:R-:W-:-:S02]  /*dcd0*/  LOP3.LUT R8, R6, 0x20, RZ, 0xc0, !PT ;  /* 0x0000002006087812 */ /* 0x000fc400078ec0ff */
[----:B------:R0:W-:Y:S01]  /*dce0*/  STL [R1+0x428], R5 ;  /* 0x0004280501007387 */ /* 0x0001e20000100800 */
[C---:B------:R-:W-:Y:S02]  /*dcf0*/  IMAD R25, R26.reuse, 0x40, R25 ;  /* 0x000000401a197824 */ /* 0x040fe400078e0219 */
[----:B------:R-:W-:Y:S02]  /*dd00*/  IMAD R26, R26, 0x90, RZ ;  /* 0x000000901a1a7824 */ /* 0x000fe400078e02ff */
[----:B------:R-:W-:Y:S02]  /*dd10*/  IMAD.SHL.U32 R28, R6, 0x2, RZ ;  /* 0x00000002061c7824 */ /* 0x000fe400078e00ff */
[----:B0-----:R-:W-:-:S03]  /*dd20*/  IMAD R5, R23, 0x2, R5 ;  /* 0x0000000217057824 */ /* 0x001fc600078e0205 */
[--C-:B------:R-:W-:Y:S01]  /*dd30*/  LOP3.LUT R26, R26, 0x30, R28.reuse, 0x78, !PT ;  /* 0x000000301a1a7812 */ /* 0x100fe200078e781c */
[----:B------:R-:W-:Y:S01]  /*dd40*/  IMAD.SHL.U32 R8, R8, 0x20, RZ ;  /* 0x0000002008087824 */ /* 0x000fe200078e00ff */
[----:B------:R0:W-:Y:S01]  /*dd50*/  STL [R1+0x42c], R5 ;  /* 0x00042c0501007387 */ /* 0x0001e20000100800 */
[----:B------:R-:W-:-:S03]  /*dd60*/  LOP3.LUT R10, R25, 0x10, R28, 0x78, !PT ;  /* 0x00000010190a7812 */ /* 0x000fc600078e781c */
[----:B------:R-:W-:Y:S01]  /*dd70*/  LOP3.LUT R8, R26, R8, RZ, 0xfc, !PT ;  /* 0x000000081a087212 */ /* 0x000fe200078efcff */
[----:B0-----:R-:W-:Y:S01]  /*dd80*/  IMAD R5, R23, 0x2, R5 ;  /* 0x0000000217057824 */ /* 0x001fe200078e0205 */
[----:B------:R-:W-:-:S04]  /*dd90*/  ISETP.GT.U32.AND P0, PT, R9, R2, PT ;  /* 0x000000020900720c */ /* 0x000fc80003f04070 */
[----:B------:R0:W-:Y:S01]  /*dda0*/  STL [R1+0x430], R5 ;  /* 0x0004300501007387 */ /* 0x0001e20000100800 */
[----:B------:R-:W-:-:S03]  /*ddb0*/  ISETP.GE.AND P6, PT, R15, RZ, PT ;  /* 0x000000ff0f00720c */ /* 0x000fc60003fc6270 */
[----:B------:R-:W-:Y:S01]  /*ddc0*/  STL [R1+0xd68], R10 ;  /* 0x000d680a01007387 */ /* 0x000fe20000100800 */
[----:B0-----:R-:W-:-:S03]  /*ddd0*/  IMAD R5, R23, 0x2, R5 ;  /* 0x0000000217057824 */ /* 0x001fc600078e0205 */
[----:B------:R-:W-:Y:S01]  /*dde0*/  STL [R1+0x2d4], R8 ;  /* 0x0002d40801007387 */ /* 0x000fe20000100800 */
[----:B------:R-:W-:-:S03]  /*ddf0*/  IMAD.MOV.U32 R15, RZ, RZ, 0x3f ;  /* 0x0000003fff0f7424 */ /* 0x000fc600078e00ff */
[----:B------:R0:W-:Y:S01]  /*de00*/  STL [R1+0x438], R5 ;  /* 0x0004380501007387 */ /* 0x0001e20000100800 */
[----:B------:R-:W-:Y:S01]  /*de10*/  LOP3.LUT R6, R6, 0x3f, RZ, 0xc0, !PT ;  /* 0x0000003f06067812 */ /* 0x000fe200078ec0ff */
[----:B------:R-:W-:Y:S01]  /*de20*/  @!P0 IMAD.IADD R2, R2, 0x1, -R9 ;  /* 0x0000000102028824 */ /* 0x000fe200078e0a09 */
[----:B------:R-:W-:Y:S01]  /*de30*/  IADD3 R15, R15, c[0x0][0x180], RZ ;  /* 0x000060000f0f7a10 */ /* 0x000fe20007ffe0ff */
[----:B0-----:R-:W-:Y:S02]  /*de40*/  IMAD R5, R23, 0x2, R5 ;  /* 0x0000000217057824 */ /* 0x001fe400078e0205 */
[----:B------:R-:W-:-:S03]  /*de50*/  IMAD R26, R6, c[0x0][0x18c], RZ ;  /* 0x00006300061a7a24 */ /* 0x000fc600078e02ff */
[----:B------:R0:W-:Y:S01]  /*de60*/  STL [R1+0x434], R5 ;  /* 0x0004340501007387 */ /* 0x0001e20000100800 */
[----:B------:R-:W-:Y:S01]  /*de70*/  SHF.R.S32.HI R29, RZ, 0x1f, R15 ;  /* 0x0000001fff1d7819 */ /* 0x000fe2000001140f */
[----:B------:R-:W-:Y:S01]  /*de80*/  @!P6 IMAD.MOV R2, RZ, RZ, -R2 ;  /* 0x000000ffff02e224 */ /* 0x000fe200078e0a02 */
[----:B------:R-:W-:Y:S01]  /*de90*/  LEA R25, P6, R26, c[0x0][0x168], 0x1 ;  /* 0x00005a001a197a11 */ /* 0x000fe200078c08ff */
[----:B0-----:R-:W-:Y:S01]  /*dea0*/  IMAD R5, R23, 0x2, R5 ;  /* 0x0000000217057824 */ /* 0x001fe200078e0205 */
[----:B------:R-:W-:-:S04]  /*deb0*/  LEA.HI R12, R29, R15, RZ, 0x6 ;  /* 0x0000000f1d0c7211 */ /* 0x000fc800078f30ff */
[----:B------:R0:W-:Y:S04]  /*dec0*/  STL [R1+0x43c], R5 ;  /* 0x00043c0501007387 */ /* 0x0001e80000100800 */
[----:B------:R-:W5:Y:S04]  /*ded0*/  LDL.LU R22, [R1+0x8c] ;  /* 0x00008c0001167983 */ /* 0x000f680000300800 */
[----:B------:R-:W2:Y:S01]  /*dee0*/  LDL.LU R21, [R1+0x58] ;  /* 0x0000580001157983 */ /* 0x000ea20000300800 */
[----:B0-----:R-:W-:-:S03]  /*def0*/  IMAD R5, R23, 0x2, R5 ;  /* 0x0000000217057824 */ /* 0x001fc600078e0205 */
[----:B------:R-:W3:Y:S04]  /*df00*/  LDL.LU R20, [R1+0x48] ;  /* 0x0000480001147983 */ /* 0x000ee80000300800 */
[----:B------:R0:W-:Y:S04]  /*df10*/  STL [R1+0x440], R5 ;  /* 0x0004400501007387 */ /* 0x0001e80000100800 */
[----:B------:R-:W-:Y:S04]  /*df20*/  STL [R1+0xe60], R25 ;  /* 0x000e601901007387 */ /* 0x000fe80000100800 */
[----:B------:R-:W3:Y:S04]  /*df30*/  LDL.LU R10, [R1+0x3c] ;  /* 0x00003c00010a7983 */ /* 0x000ee80000300800 */
[----:B------:R-:W3:Y:S01]  /*df40*/  LDL.LU R12, [R1+0x38] ;  /* 0x00003800010c7983 */ /* 0x000ee20000300800 */
[----:B------:R-:W-:-:S03]  /*df50*/  ISETP.GT.U32.AND P1, PT, R9, R4, PT ;  /* 0x000000040900720c */ /* 0x000fc60003f24070 */
[----:B------:R-:W3:Y:S10]  /*df60*/  LDL.LU R15, [R1+0x384] ;  /* 0x00038400010f7983 */ /* 0x000ef40000300800 */
[----:B------:R-:W-:Y:S01]  /*df70*/  @!P1 IMAD.IADD R4, R4, 0x1, -R9 ;  /* 0x0000000104049824 */ /* 0x000fe200078e0a09 */
[----:B------:R-:W-:-:S13]  /*df80*/  ISETP.GT.U32.AND P1, PT, R9, R27, PT ;  /* 0x0000001b0900720c */ /* 0x000fda0003f24070 */
[----:B------:R-:W-:-:S05]  /*df90*/  @!P1 IMAD.IADD R27, R27, 0x1, -R9 ;  /* 0x000000011b1b9824 */ /* 0x000fca00078e0a09 */
[----:B------:R-:W-:Y:S01]  /*dfa0*/  ISETP.GT.U32.AND P1, PT, R9, R27, PT ;  /* 0x0000001b0900720c */ /* 0x000fe20003f24070 */
[----:B------:R-:W-:Y:S01]  /*dfb0*/  @!P5 IMAD.MOV R4, RZ, RZ, -R4 ;  /* 0x000000ffff04d224 */ /* 0x000fe200078e0a04 */
[----:B------:R-:W-:-:S11]  /*dfc0*/  ISETP.GE.AND P5, PT, R7, RZ, PT ;  /* 0x000000ff0700720c */ /* 0x000fd60003fa6270 */
[----:B------:R-:W-:Y:S02]  /*dfd0*/  @!P1 IMAD.IADD R27, R27, 0x1, -R9 ;  /* 0x000000011b1b9824 */ /* 0x000fe400078e0a09 */
[----:B------:R-:W-:-:S05]  /*dfe0*/  IMAD R9, R23, 0x2, R5 ;  /* 0x0000000217097824 */ /* 0x000fca00078e0205 */
[----:B------:R1:W-:Y:S04]  /*dff0*/  STL [R1+0x44c], R9 ;  /* 0x00044c0901007387 */ /* 0x0003e80000100800 */
[----:B------:R-:W3:Y:S04]  /*e000*/  LDL.LU R8, [R1+0x394] ;  /* 0x0003940001087983 */ /* 0x000ee80000300800 */
[----:B------:R-:W3:Y:S04]  /*e010*/  LDL.LU R7, [R1+0x398] ;  /* 0x0003980001077983 */ /* 0x000ee80000300800 */
[----:B------:R-:W3:Y:S04]  /*e020*/  LDL.LU R6, [R1+0x39c] ;  /* 0x00039c0001067983 */ /* 0x000ee80000300800 */
[----:B0-----:R-:W3:Y:S01]  /*e030*/  LDL.LU R5, [R1+0x3a0] ;  /* 0x0003a00001057983 */ /* 0x001ee20000300800 */
[----:B-1----:R-:W-:Y:S01]  /*e040*/  IMAD R9, R23, 0x2, R9 ;  /* 0x0000000217097824 */ /* 0x002fe200078e0209 */
[----:B------:R-:W-:-:S02]  /*e050*/  ISETP.GE.AND P0, PT, R14, RZ, PT ;  /* 0x000000ff0e00720c */ /* 0x000fc40003f06270 */
[----:B------:R-:W3:Y:S04]  /*e060*/  LDL.LU R25, [R1+0x3cc] ;  /* 0x0003cc0001197983 */ /* 0x000ee80000300800 */
[----:B------:R-:W3:Y:S01]  /*e070*/  LDL.LU R18, [R1+0x3a8] ;  /* 0x0003a80001127983 */ /* 0x000ee20000300800 */
[----:B------:R-:W-:-:S03]  /*e080*/  IMAD R23, R23, 0x2, R9 ;  /* 0x0000000217177824 */ /* 0x000fc600078e0209 */
[----:B------:R-:W3:Y:S01]  /*e090*/  LDL.LU R14, [R1+0x3c4] ;  /* 0x0003c400010e7983 */ /* 0x000ee20000300800 */
[----:B------:R-:W-:-:S03]  /*e0a0*/  ISETP.NE.AND P1, PT, RZ, c[0x0][0x17c], PT ;  /* 0x00005f00ff007a0c */ /* 0x000fc60003f25270 */
[----:B------:R-:W3:Y:S04]  /*e0b0*/  LDL.LU R26, [R1+0x3c8] ;  /* 0x0003c800011a7983 */ /* 0x000ee80000300800 */
[----:B------:R-:W3:Y:S04]  /*e0c0*/  LDL.LU R28, [R1+0x3ac] ;  /* 0x0003ac00011c7983 */ /* 0x000ee80000300800 */
[----:B------:R0:W-:Y:S04]  /*e0d0*/  STL [R1+0x444], R9 ;  /* 0x0004440901007387 */ /* 0x0001e80000100800 */
[----:B------:R-:W3:Y:S04]  /*e0e0*/  LDL.LU R29, [R1+0x3b8] ;  /* 0x0003b800011d7983 */ /* 0x000ee80000300800 */
[----:B------:R-:W3:Y:S01]  /*e0f0*/  LDL.LU R24, [R1+0x3bc] ;  /* 0x0003bc0001187983 */ /* 0x000ee20000300800 */
[----:B0-----:R-:W-:-:S03]  /*e100*/  LOP3.LUT R9, RZ, c[0x0][0x17c], RZ, 0x33, !PT ;  /* 0x00005f00ff097a12 */ /* 0x001fc600078e33ff */
[----:B------:R0:W-:Y:S01]  /*e110*/  STL [R1+0x448], R23 ;  /* 0x0004481701007387 */ /* 0x0001e20000100800 */
[----:B----4-:R-:W-:-:S03]  /*e120*/  SEL R3, R9, R3, !P1 ;  /* 0x0000000309037207 */ /* 0x010fc60004800000 */
[----:B0-----:R-:W4:Y:S01]  /*e130*/  LDL.LU R23, [R1+0x3c0] ;  /* 0x0003c00001177983 */ /* 0x001f220000300800 */
[C---:B-----5:R-:W-:Y:S02]  /*e140*/  SEL R22, R9.reuse, R22, !P1 ;  /* 0x0000001609167207 */ /* 0x060fe40004800000 */
[----:B--2---:R-:W-:-:S03]  /*e150*/  SEL R21, R9, R21, !P1 ;  /* 0x0000001509157207 */ /* 0x004fc60004800000 */
[----:B------:R0:W-:Y:S01]  /*e160*/  STL [R1+0x410], R22 ;  /* 0x0004101601007387 */ /* 0x0001e20000100800 */
[----:B---3--:R-:W-:-:S03]  /*e170*/  SEL R20, R9, R20, !P1 ;  /* 0x0000001409147207 */ /* 0x008fc60004800000 */
[----:B0-----:R-:W2:Y:S04]  /*e180*/  LDL.LU R22, [R1+0x3b0] ;  /* 0x0003b00001167983 */ /* 0x001ea80000300800 */
[----:B------:R0:W-:Y:S01]  /*e190*/  STL [R1+0x40c], R21 ;  /* 0x00040c1501007387 */ /* 0x0001e20000100800 */
[C---:B------:R-:W-:Y:S02]  /*e1a0*/  SEL R10, R9.reuse, R10, !P1 ;  /* 0x0000000a090a7207 */ /* 0x040fe40004800000 */
[C---:B------:R-:W-:Y:S01]  /*e1b0*/  SEL R12, R9.reuse, R12, !P1 ;  /* 0x0000000c090c7207 */ /* 0x040fe20004800000 */
[----:B0-----:R-:W3:Y:S04]  /*e1c0*/  LDL.LU R21, [R1+0x3b4] ;  /* 0x0003b40001157983 */ /* 0x001ee80000300800 */
[----:B------:R0:W-:Y:S04]  /*e1d0*/  STL [R1+0x408], R20 ;  /* 0x0004081401007387 */ /* 0x0001e80000100800 */
[----:B0-----:R-:W5:Y:S04]  /*e1e0*/  LDL.LU R20, [R1+0x390] ;  /* 0x0003900001147983 */ /* 0x001f680000300800 */
[----:B------:R0:W-:Y:S04]  /*e1f0*/  STL [R1+0x404], R10 ;  /* 0x0004040a01007387 */ /* 0x0001e80000100800 */
[----:B0-----:R-:W2:Y:S04]  /*e200*/  LDL.LU R10, [R1+0x38c] ;  /* 0x00038c00010a7983 */ /* 0x001ea80000300800 */
[----:B------:R0:W-:Y:S04]  /*e210*/  STL [R1+0x400], R12 ;  /* 0x0004000c01007387 */ /* 0x0001e80000100800 */
[----:B0-----:R-:W2:Y:S04]  /*e220*/  LDL.LU R12, [R1+0x388] ;  /* 0x00038800010c7983 */ /* 0x001ea80000300800 */
[----:B------:R0:W-:Y:S04]  /*e230*/  STL [R1+0x3fc], R3 ;  /* 0x0003fc0301007387 */ /* 0x0001e80000100800 */
[----:B0-----:R-:W2:Y:S01]  /*e240*/  LDL.LU R3, [R1+0x3a4] ;  /* 0x0003a40001037983 */ /* 0x001ea20000300800 */
[----:B------:R-:W-:-:S02]  /*e250*/  SEL R15, R9, R15, !P1 ;  /* 0x0000000f090f7207 */ /* 0x000fc40004800000 */
[C---:B------:R-:W-:Y:S02]  /*e260*/  SEL R8, R9.reuse, R8, !P1 ;  /* 0x0000000809087207 */ /* 0x040fe40004800000 */
[C---:B------:R-:W-:Y:S01]  /*e270*/  SEL R7, R9.reuse, R7, !P1 ;  /* 0x0000000709077207 */ /* 0x040fe20004800000 */
[----:B------:R0:W-:Y:S01]  /*e280*/  STL [R1+0x3f8], R15 ;  /* 0x0003f80f01007387 */ /* 0x0001e20000100800 */
[C---:B------:R-:W-:Y:S02]  /*e290*/  SEL R6, R9.reuse, R6, !P1 ;  /* 0x0000000609067207 */ /* 0x040fe40004800000 */
[C---:B------:R-:W-:Y:S01]  /*e2a0*/  SEL R5, R9.reuse, R5, !P1 ;  /* 0x0000000509057207 */ /* 0x040fe20004800000 */
[----:B0-----:R-:W3:Y:S04]  /*e2b0*/  LDL.LU R15, [R1+0xf44] ;  /* 0x000f4400010f7983 */ /* 0x001ee80000300800 */
[----:B------:R0:W-:Y:S04]  /*e2c0*/  STL [R1+0x3f4], R8 ;  /* 0x0003f40801007387 */ /* 0x0001e80000100800 */
[----:B0-----:R-:W3:Y:S04]  /*e2d0*/  LDL.LU R8, [R1+0xf40] ;  /* 0x000f400001087983 */ /* 0x001ee80000300800 */
[----:B------:R0:W-:Y:S04]  /*e2e0*/  STL [R1+0x3f0], R7 ;  /* 0x0003f00701007387 */ /* 0x0001e80000100800 */
[----:B0-----:R-:W3:Y:S04]  /*e2f0*/  LDL.LU R7, [R1+0xf3c] ;  /* 0x000f3c0001077983 */ /* 0x001ee80000300800 */
[----:B------:R0:W-:Y:S04]  /*e300*/  STL [R1+0x3ec], R6 ;  /* 0x0003ec0601007387 */ /* 0x0001e80000100800 */
[----:B0-----:R-:W3:Y:S04]  /*e310*/  LDL.LU R6, [R1+0xf38] ;  /* 0x000f380001067983 */ /* 0x001ee80000300800 */
[----:B------:R0:W-:Y:S04]  /*e320*/  STL [R1+0x3e8], R5 ;  /* 0x0003e80501007387 */ /* 0x0001e80000100800 */
[----:B0-----:R-:W3:Y:S01]  /*e330*/  LDL.LU R5, [R1+0xf34] ;  /* 0x000f340001057983 */ /* 0x001ee20000300800 */
[----:B------:R-:W-:-:S02]  /*e340*/  SEL R25, R9, R25, !P1 ;  /* 0x0000001909197207 */ /* 0x000fc40004800000 */
[----:B--2---:R-:W-:-:S05]  /*e350*/  SEL R3, R9, R3, !P1 ;  /* 0x0000000309037207 */ /* 0x004fca0004800000 */
[----:B------:R0:W-:Y:S02]  /*e360*/  STL [R1+0x3e4], R3 ;  /* 0x0003e40301007387 */ /* 0x0001e40000100800 */
[C---:B0-----:R-:W-:Y:S02]  /*e370*/  SEL R3, R9.reuse, R18, !P1 ;  /* 0x0000001209037207 */ /* 0x041fe40004800000 */
[----:B------:R-:W2:Y:S04]  /*e380*/  LDL.LU R18, [R1+0x320] ;  /* 0x0003200001127983 */ /* 0x000ea80000300800 */
[----:B------:R0:W-:Y:S04]  /*e390*/  STL [R1+0x3e0], R25 ;  /* 0x0003e01901007387 */ /* 0x0001e80000100800 */
[----:B------:R1:W-:Y:S01]  /*e3a0*/  STL [R1+0x3dc], R3 ;  /* 0x0003dc0301007387 */ /* 0x0003e20000100800 */
[----:B0-----:R-:W-:-:S03]  /*e3b0*/  SEL R25, R9, R14, !P1 ;  /* 0x0000000e09197207 */ /* 0x001fc60004800000 */
[----:B------:R-:W2:Y:S01]  /*e3c0*/  LDL.LU R14, [R1+0x33c] ;  /* 0x00033c00010e7983 */ /* 0x000ea20000300800 */
[----:B-1----:R-:W-:-:S03]  /*e3d0*/  SEL R3, R9, R26, !P1 ;  /* 0x0000001a09037207 */ /* 0x002fc60004800000 */
[----:B------:R0:W-:Y:S01]  /*e3e0*/  STL [R1+0x3d8], R25 ;  /* 0x0003d81901007387 */ /* 0x0001e20000100800 */
[----:B------:R-:W-:-:S03]  /*e3f0*/  SEL R26, R9, R28, !P1 ;  /* 0x0000001c091a7207 */ /* 0x000fc60004800000 */
[----:B0-----:R-:W2:Y:S04]  /*e400*/  LDL.LU R25, [R1+0x370] ;  /* 0x0003700001197983 */ /* 0x001ea80000300800 */
[----:B------:R0:W-:Y:S04]  /*e410*/  STL [R1+0x3d4], R3 ;  /* 0x0003d40301007387 */ /* 0x0001e80000100800 */
[----:B------:R-:W2:Y:S01]  /*e420*/  LDL.LU R28, [R1+0x37c] ;  /* 0x00037c00011c7983 */ /* 0x000ea20000300800 */
[----:B0-----:R-:W-:-:S03]  /*e430*/  SEL R3, R9, R29, !P1 ;  /* 0x0000001d09037207 */ /* 0x001fc60004800000 */
[----:B------:R0:W-:Y:S04]  /*e440*/  STL [R1+0x3d0], R26 ;  /* 0x0003d01a01007387 */ /* 0x0001e80000100800 */
[----:B------:R-:W2:Y:S04]  /*e450*/  LDL.LU R29, [R1+0x380] ;  /* 0x00038000011d7983 */ /* 0x000ea80000300800 */
[----:B------:R4:W-:Y:S01]  /*e460*/  STL [R1+0x3cc], R3 ;  /* 0x0003cc0301007387 */ /* 0x0009e20000100800 */
[----:B0-----:R-:W-:-:S03]  /*e470*/  SEL R26, R9, R24, !P1 ;  /* 0x00000018091a7207 */ /* 0x001fc60004800000 */
[----:B------:R-:W2:Y:S01]  /*e480*/  LDL.LU R24, [R1+0x378] ;  /* 0x0003780001187983 */ /* 0x000ea20000300800 */
[C---:B------:R-:W-:Y:S02]  /*e490*/  SEL R22, R9.reuse, R22, !P1 ;  /* 0x0000001609167207 */ /* 0x040fe40004800000 */
[C---:B----4-:R-:W-:Y:S01]  /*e4a0*/  SEL R3, R9.reuse, R23, !P1 ;  /* 0x0000001709037207 */ /* 0x050fe20004800000 */
[----:B------:R-:W-:Y:S04]  /*e4b0*/  STL [R1+0x3c8], R26 ;  /* 0x0003c81a01007387 */ /* 0x000fe80000100800 */
[----:B------:R-:W4:Y:S04]  /*e4c0*/  LDL.LU R23, [R1+0x374] ;  /* 0x0003740001177983 */ /* 0x000f280000300800 */
[----:B------:R0:W-:Y:S04]  /*e4d0*/  STL [R1+0x3c4], R3 ;  /* 0x0003c40301007387 */ /* 0x0001e80000100800 */
[----:B0-----:R-:W4:Y:S04]  /*e4e0*/  LDL.LU R3, [R1+0x364] ;  /* 0x0003640001037983 */ /* 0x001f280000300800 */
[----:B------:R-:W4:Y:S04]  /*e4f0*/  LDL.LU R26, [R1+0x368] ;  /* 0x00036800011a7983 */ /* 0x000f280000300800 */
[----:B------:R3:W-:Y:S02]  /*e500*/  STL [R1+0x3c0], R22 ;  /* 0x0003c01601007387 */ /* 0x0007e40000100800 */
[----:B---3--:R-:W-:-:S02]  /*e510*/  SEL R22, R9, R21, !P1 ;  /* 0x0000001509167207 */ /* 0x008fc40004800000 */
[C---:B-----5:R-:W-:Y:S02]  /*e520*/  SEL R21, R9.reuse, R20, !P1 ;  /* 0x0000001409157207 */ /* 0x060fe40004800000 */
[C---:B------:R-:W-:Y:S01]  /*e530*/  SEL R20, R9.reuse, R10, !P1 ;  /* 0x0000000a09147207 */ /* 0x040fe20004800000 */
[----:B------:R0:W-:Y:S01]  /*e540*/  STL [R1+0x3bc], R22 ;  /* 0x0003bc1601007387 */ /* 0x0001e20000100800 */
[C---:B------:R-:W-:Y:S02]  /*e550*/  SEL R10, R9.reuse, R12, !P1 ;  /* 0x0000000c090a7207 */ /* 0x040fe40004800000 */
[C---:B------:R-:W-:Y:S01]  /*e560*/  SEL R12, R9.reuse, R5, !P1 ;  /* 0x00000005090c7207 */ /* 0x040fe20004800000 */
[----:B0-----:R-:W3:Y:S04]  /*e570*/  LDL.LU R22, [R1+0x360] ;  /* 0x0003600001167983 */ /* 0x001ee80000300800 */
[----:B------:R0:W-:Y:S04]  /*e580*/  STL [R1+0x3b8], R21 ;  /* 0x0003b81501007387 */ /* 0x0001e80000100800 */
[----:B0-----:R-:W5:Y:S04]  /*e590*/  LDL.LU R21, [R1+0x350] ;  /* 0x0003500001157983 */ /* 0x001f680000300800 */
[----:B------:R0:W-:Y:S04]  /*e5a0*/  STL [R1+0x3b4], R20 ;  /* 0x0003b41401007387 */ /* 0x0001e80000100800 */
[----:B0-----:R-:W3:Y:S04]  /*e5b0*/  LDL.LU R20, [R1+0x354] ;  /* 0x0003540001147983 */ /* 0x001ee80000300800 */
[----:B------:R0:W-:Y:S04]  /*e5c0*/  STL [R1+0x3b0], R10 ;  /* 0x0003b00a01007387 */ /* 0x0001e80000100800 */
[----:B------:R-:W3:Y:S04]  /*e5d0*/  LDL.LU R5, [R1+0x36c] ;  /* 0x00036c0001057983 */ /* 0x000ee80000300800 */
[----:B0-----:R-:W5:Y:S04]  /*e5e0*/  LDL.LU R10, [R1+0x358] ;  /* 0x00035800010a7983 */ /* 0x001f680000300800 */
[----:B------:R0:W-:Y:S02]  /*e5f0*/  STL [R1+0x3ac], R12 ;  /* 0x0003ac0c01007387 */ /* 0x0001e40000100800 */
[----:B0-----:R-:W-:-:S02]  /*e600*/  SEL R12, R9, R6, !P1 ;  /* 0x00000006090c7207 */ /* 0x001fc40004800000 */
[----:B------:R-:W5:Y:S01]  /*e610*/  LDL.LU R6, [R1+0x35c] ;  /* 0x00035c0001067983 */ /* 0x000f620000300800 */
[C---:B------:R-:W-:Y:S02]  /*e620*/  SEL R7, R9.reuse, R7, !P1 ;  /* 0x0000000709077207 */ /* 0x040fe40004800000 */
[C---:B------:R-:W-:Y:S01]  /*e630*/  SEL R8, R9.reuse, R8, !P1 ;  /* 0x0000000809087207 */ /* 0x040fe20004800000 */
[----:B------:R0:W-:Y:S04]  /*e640*/  STL [R1+0x3a8], R12 ;  /* 0x0003a80c01007387 */ /* 0x0001e80000100800 */
[----:B0-----:R-:W5:Y:S04]  /*e650*/  LDL.LU R12, [R1+0x34c] ;  /* 0x00034c00010c7983 */ /* 0x001f680000300800 */
[----:B------:R2:W-:Y:S04]  /*e660*/  STL [R1+0x3a4], R7 ;  /* 0x0003a40701007387 */ /* 0x0005e80000100800 */
[----:B------:R0:W-:Y:S01]  /*e670*/  STL [R1+0x3a0], R8 ;  /* 0x0003a00801007387 */ /* 0x0001e20000100800 */
[----:B--2---:R-:W-:-:S03]  /*e680*/  SEL R7, R9, R18, !P1 ;  /* 0x0000001209077207 */ /* 0x004fc60004800000 */
[----:B------:R-:W2:Y:S04]  /*e690*/  LDL.LU R18, [R1+0x348] ;  /* 0x0003480001127983 */ /* 0x000ea80000300800 */
[----:B------:R1:W-:Y:S01]  /*e6a0*/  STL [R1+0x39c], R7 ;  /* 0x00039c0701007387 */ /* 0x0003e20000100800 */
[----:B0-----:R-:W-:-:S03]  /*e6b0*/  SEL R8, R9, R14, !P1 ;  /* 0x0000000e09087207 */ /* 0x001fc60004800000 */
[----:B------:R-:W2:Y:S04]  /*e6c0*/  LDL.LU R14, [R1+0x344] ;  /* 0x00034400010e7983 */ /* 0x000ea80000300800 */
[----:B------:R0:W-:Y:S01]  /*e6d0*/  STL [R1+0x398], R8 ;  /* 0x0003980801007387 */ /* 0x0001e20000100800 */
[----:B-1----:R-:W-:-:S03]  /*e6e0*/  SEL R7, R9, R25, !P1 ;  /* 0x0000001909077207 */ /* 0x002fc60004800000 */
[----:B------:R-:W2:Y:S01]  /*e6f0*/  LDL.LU R25, [R1+0x340] ;  /* 0x0003400001197983 */ /* 0x000ea20000300800 */
[----:B0-----:R-:W-:-:S03]  /*e700*/  SEL R8, R9, R28, !P1 ;  /* 0x0000001c09087207 */ /* 0x001fc60004800000 */
[----:B------:R0:W-:Y:S04]  /*e710*/  STL [R1+0x394], R7 ;  /* 0x0003940701007387 */ /* 0x0001e80000100800 */
[----:B------:R-:W2:Y:S04]  /*e720*/  LDL.LU R28, [R1+0x338] ;  /* 0x00033800011c7983 */ /* 0x000ea80000300800 */
[----:B------:R1:W-:Y:S01]  /*e730*/  STL [R1+0x390], R8 ;  /* 0x0003900801007387 */ /* 0x0003e20000100800 */
[----:B0-----:R-:W-:-:S03]  /*e740*/  SEL R7, R9, R29, !P1 ;  /* 0x0000001d09077207 */ /* 0x001fc60004800000 */
[----:B------:R-:W2:Y:S04]  /*e750*/  LDL.LU R29, [R1+0x334] ;  /* 0x00033400011d7983 */ /* 0x000ea80000300800 */
[----:B------:R4:W-:Y:S01]  /*e760*/  STL [R1+0x38c], R7 ;  /* 0x00038c0701007387 */ /* 0x0009e20000100800 */
[----:B-1----:R-:W-:-:S03]  /*e770*/  SEL R8, R9, R24, !P1 ;  /* 0x0000001809087207 */ /* 0x002fc60004800000 */
[----:B------:R-:W2:Y:S04]  /*e780*/  LDL.LU R24, [R1+0x32c] ;  /* 0x00032c0001187983 */ /* 0x000ea80000300800 */
[----:B------:R-:W-:Y:S01]  /*e790*/  STL [R1+0x388], R8 ;  /* 0x0003880801007387 */ /* 0x000fe20000100800 */
[----:B----4-:R-:W-:-:S03]  /*e7a0*/  SEL R7, R9, R23, !P1 ;  /* 0x0000001709077207 */ /* 0x010fc60004800000 */
[----:B------:R-:W4:Y:S04]  /*e7b0*/  LDL.LU R23, [R1+0x330] ;  /* 0x0003300001177983 */ /* 0x000f280000300800 */
[----:B------:R0:W-:Y:S02]  /*e7c0*/  STL [R1+0x384], R7 ;  /* 0x0003840701007387 */ /* 0x0001e40000100800 */
[C---:B0-----:R-:W-:Y:S02]  /*e7d0*/  SEL R7, R9.reuse, R3, !P1 ;  /* 0x0000000309077207 */ /* 0x041fe40004800000 */
[C---:B---3--:R-:W-:Y:S02]  /*e7e0*/  SEL R5, R9.reuse, R5, !P1 ;  /* 0x0000000509057207 */ /* 0x048fe40004800000 */
[----:B-----5:R-:W-:-:S02]  /*e7f0*/  SEL R8, R9, R6, !P1 ;  /* 0x0000000609087207 */ /* 0x020fc40004800000 */
[----:B------:R-:W-:-:S03]  /*e800*/  SEL R6, R9, R26, !P1 ;  /* 0x0000001a09067207 */ /* 0x000fc60004800000 */
[----:B------:R-:W-:Y:S04]  /*e810*/  STL [R1+0x380], R8 ;  /* 0x0003800801007387 */ /* 0x000fe80000100800 */
[----:B------:R-:W3:Y:S04]  /*e820*/  LDL.LU R3, [R1+0x328] ;  /* 0x0003280001037983 */ /* 0x000ee80000300800 */
[----:B------:R-:W-:Y:S04]  /*e830*/  STL [R1+0x37c], R7 ;  /* 0x00037c0701007387 */ /* 0x000fe80000100800 */
[----:B------:R-:W5:Y:S04]  /*e840*/  LDL.LU R26, [R1+0x324] ;  /* 0x00032400011a7983 */ /* 0x000f680000300800 */
[----:B------:R0:W-:Y:S02]  /*e850*/  STL [R1+0x378], R6 ;  /* 0x0003780601007387 */ /* 0x0001e40000100800 */
[----:B0-----:R-:W-:-:S02]  /*e860*/  SEL R6, R9, R22, !P1 ;  /* 0x0000001609067207 */ /* 0x001fc40004800000 */
[----:B------:R-:W5:Y:S04]  /*e870*/  LDL.LU R22, [R1+0x2f4] ;  /* 0x0002f40001167983 */ /* 0x000f680000300800 */
[----:B------:R0:W-:Y:S04]  /*e880*/  STL [R1+0x374], R5 ;  /* 0x0003740501007387 */ /* 0x0001e80000100800 */
[----:B------:R1:W-:Y:S01]  /*e890*/  STL [R1+0x370], R6 ;  /* 0x0003700601007387 */ /* 0x0003e20000100800 */
[----:B0-----:R-:W-:-:S03]  /*e8a0*/  SEL R5, R9, R21, !P1 ;  /* 0x0000001509057207 */ /* 0x001fc60004800000 */
[----:B------:R-:W5:Y:S01]  /*e8b0*/  LDL.LU R21, [R1+0x300] ;  /* 0x0003000001157983 */ /* 0x000f620000300800 */
[----:B-1----:R-:W-:-:S03]  /*e8c0*/  SEL R6, R9, R20, !P1 ;  /* 0x0000001409067207 */ /* 0x002fc60004800000 */
[----:B------:R0:W-:Y:S04]  /*e8d0*/  STL [R1+0x36c], R5 ;  /* 0x00036c0501007387 */ /* 0x0001e80000100800 */
[----:B------:R-:W5:Y:S04]  /*e8e0*/  LDL.LU R20, [R1+0x304] ;  /* 0x0003040001147983 */ /* 0x000f680000300800 */
[----:B------:R-:W-:Y:S01]  /*e8f0*/  STL [R1+0x368], R6 ;  /* 0x0003680601007387 */ /* 0x000fe20000100800 */
[----:B0-----:R-:W-:-:S03]  /*e900*/  SEL R5, R9, R10, !P1 ;  /* 0x0000000a09057207 */ /* 0x001fc60004800000 */
[----:B------:R-:W5:Y:S04]  /*e910*/  LDL.LU R8, [R1+0x308] ;  /* 0x0003080001087983 */ /* 0x000f680000300800 */
[----:B------:R-:W5:Y:S04]  /*e920*/  LDL.LU R7, [R1+0x30c] ;  /* 0x00030c0001077983 */ /* 0x000f680000300800 */
[----:B------:R0:W-:Y:S04]  /*e930*/  STL [R1+0x364], R5 ;  /* 0x0003640501007387 */ /* 0x0001e80000100800 */
[----:B------:R-:W5:Y:S01]  /*e940*/  LDL.LU R10, [R1+0x310] ;  /* 0x00031000010a7983 */ /* 0x000f620000300800 */
[----:B0-----:R-:W-:-:S03]  /*e950*/  SEL R5, R9, R12, !P1 ;  /* 0x0000000c09057207 */ /* 0x001fc60004800000 */
[----:B------:R-:W5:Y:S04]  /*e960*/  LDL.LU R12, [R1+0x31c] ;  /* 0x00031c00010c7983 */ /* 0x000f680000300800 */
        /* <DEDUP_REMOVED lines=8> */
[----:B------:R-:W2:Y:S04]  /*e9f0*/  LDL.LU R25, [R1+0x2fc] ;  /* 0x0002fc0001197983 */ /* 0x000ea80000300800 */
[----:B------:R1:W-:Y:S01]  /*ea00*/  STL [R1+0x354], R6 ;  /* 0x0003540601007387 */ /* 0x0003e20000100800 */
[----:B0-----:R-:W-:-:S03]  /*ea10*/  SEL R5, R9, R28, !P1 ;  /* 0x0000001c09057207 */ /* 0x001fc60004800000 */
[----:B------:R-:W2:Y:S01]  /*ea20*/  LDL.LU R28, [R1+0x2f8] ;  /* 0x0002f800011c7983 */ /* 0x000ea20000300800 */
[----:B-1----:R-:W-:-:S03]  /*ea30*/  SEL R6, R9, R29, !P1 ;  /* 0x0000001d09067207 */ /* 0x002fc60004800000 */
[----:B------:R0:W-:Y:S04]  /*ea40*/  STL [R1+0x350], R5 ;  /* 0x0003500501007387 */ /* 0x0001e80000100800 */
[----:B------:R-:W2:Y:S04]  /*ea50*/  LDL.LU R29, [R1+0x2b0] ;  /* 0x0002b000011d7983 */ /* 0x000ea80000300800 */
[----:B------:R1:W-:Y:S01]  /*ea60*/  STL [R1+0x34c], R6 ;  /* 0x00034c0601007387 */ /* 0x0003e20000100800 */
[----:B0-----:R-:W-:-:S03]  /*ea70*/  SEL R5, R9, R24, !P1 ;  /* 0x0000001809057207 */ /* 0x001fc60004800000 */
[----:B------:R-:W2:Y:S04]  /*ea80*/  LDL.LU R24, [R1+0x2ec] ;  /* 0x0002ec0001187983 */ /* 0x000ea80000300800 */
[----:B------:R0:W-:Y:S01]  /*ea90*/  STL [R1+0x348], R5 ;  /* 0x0003480501007387 */ /* 0x0001e20000100800 */
[----:B----4-:R-:W-:-:S03]  /*eaa0*/  SEL R23, R9, R23, !P1 ;  /* 0x0000001709177207 */ /* 0x010fc60004800000 */
[----:B-1----:R-:W4:Y:S04]  /*eab0*/  LDL.LU R6, [R1+0x2f0] ;  /* 0x0002f00001067983 */ /* 0x002f280000300800 */
[----:B0-----:R-:W4:Y:S04]  /*eac0*/  LDL.LU R5, [R1+0x2c0] ;  /* 0x0002c00001057983 */ /* 0x001f280000300800 */
[----:B------:R0:W-:Y:S04]  /*ead0*/  STL [R1+0x344], R23 ;  /* 0x0003441701007387 */ /* 0x0001e80000100800 */
[----:B0-----:R-:W4:Y:S01]  /*eae0*/  LDL.LU R23, [R1+0x2e8] ;  /* 0x0002e80001177983 */ /* 0x001f220000300800 */
[----:B---3--:R-:W-:-:S05]  /*eaf0*/  SEL R3, R9, R3, !P1 ;  /* 0x0000000309037207 */ /* 0x008fca0004800000 */
[----:B------:R0:W-:Y:S01]  /*eb00*/  STL [R1+0x340], R3 ;  /* 0x0003400301007387 */ /* 0x0001e20000100800 */
[----:B-----5:R-:W-:-:S03]  /*eb10*/  SEL R26, R9, R26, !P1 ;  /* 0x0000001a091a7207 */ /* 0x020fc60004800000 */
[----:B0-----:R-:W3:Y:S04]  /*eb20*/  LDL.LU R3, [R1+0x2c8] ;  /* 0x0002c80001037983 */ /* 0x001ee80000300800 */
[----:B------:R0:W-:Y:S01]  /*eb30*/  STL [R1+0x33c], R26 ;  /* 0x00033c1a01007387 */ /* 0x0001e20000100800 */
[----:B------:R-:W-:-:S03]  /*eb40*/  SEL R22, R9, R22, !P1 ;  /* 0x0000001609167207 */ /* 0x000fc60004800000 */
[----:B0-----:R-:W5:Y:S04]  /*eb50*/  LDL.LU R26, [R1+0x2e4] ;  /* 0x0002e400011a7983 */ /* 0x001f680000300800 */
        /* <DEDUP_REMOVED lines=8> */
[----:B0-----:R-:W5:Y:S01]  /*ebe0*/  LDL.LU R20, [R1+0x2dc] ;  /* 0x0002dc0001147983 */ /* 0x001f620000300800 */
[----:B------:R-:W-:-:S03]  /*ebf0*/  SEL R7, R9, R7, !P1 ;  /* 0x0000000709077207 */ /* 0x000fc60004800000 */
[----:B------:R0:W-:Y:S02]  /*ec00*/  STL [R1+0x32c], R8 ;  /* 0x00032c0801007387 */ /* 0x0001e40000100800 */
[C---:B0-----:R-:W-:Y:S02]  /*ec10*/  SEL R8, R9.reuse, R10, !P1 ;  /* 0x0000000a09087207 */ /* 0x041fe40004800000 */
[----:B------:R-:W5:Y:S04]  /*ec20*/  LDL.LU R10, [R1+0x2c4] ;  /* 0x0002c400010a7983 */ /* 0x000f680000300800 */
[----:B------:R0:W-:Y:S04]  /*ec30*/  STL [R1+0x328], R7 ;  /* 0x0003280701007387 */ /* 0x0001e80000100800 */
[----:B------:R2:W-:Y:S01]  /*ec40*/  STL [R1+0x324], R8 ;  /* 0x0003240801007387 */ /* 0x0005e20000100800 */
        /* <DEDUP_REMOVED lines=21> */
[----:B----4-:R-:W-:-:S05]  /*eda0*/  SEL R8, R9, R6, !P1 ;  /* 0x0000000609087207 */ /* 0x010fca0004800000 */
[----:B------:R-:W-:Y:S01]  /*edb0*/  STL [R1+0x304], R8 ;  /* 0x0003040801007387 */ /* 0x000fe20000100800 */
[----:B0-----:R-:W-:-:S03]  /*edc0*/  SEL R7, R9, R5, !P1 ;  /* 0x0000000509077207 */ /* 0x001fc60004800000 */
[----:B------:R-:W4:Y:S04]  /*edd0*/  LDL.LU R5, [R1+0x294] ;  /* 0x0002940001057983 */ /* 0x000f280000300800 */
[----:B------:R-:W-:Y:S01]  /*ede0*/  STL [R1+0x300], R7 ;  /* 0x0003000701007387 */ /* 0x000fe20000100800 */
[----:B------:R-:W-:-:S03]  /*edf0*/  SEL R6, R9, R23, !P1 ;  /* 0x0000001709067207 */ /* 0x000fc60004800000 */
[----:B------:R-:W4:Y:S04]  /*ee00*/  LDL.LU R23, [R1+0x290] ;  /* 0x0002900001177983 */ /* 0x000f280000300800 */
[----:B------:R5:W-:Y:S01]  /*ee10*/  STL [R1+0x2fc], R6 ;  /* 0x0002fc0601007387 */ /* 0x000be20000100800 */
[C---:B---3--:R-:W-:Y:S02]  /*ee20*/  SEL R3, R9.reuse, R3, !P1 ;  /* 0x0000000309037207 */ /* 0x048fe40004800000 */
[C---:B-----5:R-:W-:Y:S02]  /*ee30*/  SEL R6, R9.reuse, R26, !P1 ;  /* 0x0000001a09067207 */ /* 0x060fe40004800000 */
[----:B------:R-:W3:Y:S04]  /*ee40*/  LDL.LU R26, [R1+0x28c] ;  /* 0x00028c00011a7983 */ /* 0x000ee80000300800 */
[----:B------:R0:W-:Y:S04]  /*ee50*/  STL [R1+0x2f8], R3 ;  /* 0x0002f80301007387 */ /* 0x0001e80000100800 */
[----:B------:R1:W-:Y:S01]  /*ee60*/  STL [R1+0x2f4], R6 ;  /* 0x0002f40601007387 */ /* 0x0003e20000100800 */
[----:B0-----:R-:W-:-:S03]  /*ee70*/  SEL R3, R9, R22, !P1 ;  /* 0x0000001609037207 */ /* 0x001fc60004800000 */
[----:B------:R-:W5:Y:S04]  /*ee80*/  LDL.LU R22, [R1+0x288] ;  /* 0x0002880001167983 */ /* 0x000f680000300800 */
[----:B------:R0:W-:Y:S01]  /*ee90*/  STL [R1+0x2f0], R3 ;  /* 0x0002f00301007387 */ /* 0x0001e20000100800 */
[----:B-1----:R-:W-:-:S03]  /*eea0*/  SEL R6, R9, R21, !P1 ;  /* 0x0000001509067207 */ /* 0x002fc60004800000 */
[----:B------:R-:W5:Y:S04]  /*eeb0*/  LDL.LU R21, [R1+0x26c] ;  /* 0x00026c0001157983 */ /* 0x000f680000300800 */
[----:B------:R-:W-:Y:S04]  /*eec0*/  STL [R1+0x2ec], R6 ;  /* 0x0002ec0601007387 */ /* 0x000fe80000100800 */
[----:B------:R-:W5:Y:S01]  /*eed0*/  LDL.LU R8, [R1+0x270] ;  /* 0x0002700001087983 */ /* 0x000f620000300800 */
[----:B0-----:R-:W-:-:S03]  /*eee0*/  SEL R3, R9, R20, !P1 ;  /* 0x0000001409037207 */ /* 0x001fc60004800000 */
[----:B------:R-:W5:Y:S04]  /*eef0*/  LDL.LU R7, [R1+0x274] ;  /* 0x0002740001077983 */ /* 0x000f680000300800 */
[----:B------:R0:W-:Y:S04]  /*ef00*/  STL [R1+0x2e8], R3 ;  /* 0x0002e80301007387 */ /* 0x0001e80000100800 */
[----:B------:R-:W5:Y:S01]  /*ef10*/  LDL.LU R20, [R1+0x27c] ;  /* 0x00027c0001147983 */ /* 0x000f620000300800 */
[----:B0-----:R-:W-:-:S03]  /*ef20*/  SEL R3, R9, R10, !P1 ;  /* 0x0000000a09037207 */ /* 0x001fc60004800000 */
[----:B------:R-:W5:Y:S04]  /*ef30*/  LDL.LU R10, [R1+0x280] ;  /* 0x00028000010a7983 */ /* 0x000f680000300800 */
[----:B------:R2:W-:Y:S01]  /*ef40*/  STL [R1+0x2e4], R3 ;  /* 0x0002e40301007387 */ /* 0x0005e20000100800 */
[----:B------:R-:W-:-:S03]  /*ef50*/  SEL R6, R9, R12, !P1 ;  /* 0x0000000c09067207 */ /* 0x000fc60004800000 */
        /* <DEDUP_REMOVED lines=15> */
[----:B------:R-:W2:Y:S04]  /*f050*/  LDL.LU R29, [R1+0x25c] ;  /* 0x00025c00011d7983 */ /* 0x000ea80000300800 */
[----:B------:R1:W-:Y:S04]  /*f060*/  STL [R1+0x2c0], R3 ;  /* 0x0002c00301007387 */ /* 0x0003e80000100800 */
[----:B0-----:R-:W2:Y:S01]  /*f070*/  LDL.LU R6, [R1+0x258] ;  /* 0x0002580001067983 */ /* 0x001ea20000300800 */
[----:B------:R-:W-:-:S03]  /*f080*/  SEL R24, R9, R24, !P1 ;  /* 0x0000001809187207 */ /* 0x000fc60004800000 */
[----:B-1----:R-:W2:Y:S04]  /*f090*/  LDL.LU R3, [R1+0x254] ;  /* 0x0002540001037983 */ /* 0x002ea80000300800 */
[----:B------:R0:W-:Y:S01]  /*f0a0*/  STL [R1+0x2b4], R24 ;  /* 0x0002b41801007387 */ /* 0x0001e20000100800 */
[----:B----4-:R-:W-:-:S03]  /*f0b0*/  SEL R5, R9, R5, !P1 ;  /* 0x0000000509057207 */ /* 0x010fc60004800000 */
[----:B0-----:R-:W4:Y:S01]  /*f0c0*/  LDL.LU R24, [R1+0x250] ;  /* 0x0002500001187983 */ /* 0x001f220000300800 */
[----:B------:R-:W-:-:S03]  /*f0d0*/  SEL R23, R9, R23, !P1 ;  /* 0x0000001709177207 */ /* 0x000fc60004800000 */
[----:B------:R0:W-:Y:S04]  /*f0e0*/  STL [R1+0x2b0], R5 ;  /* 0x0002b00501007387 */ /* 0x0001e80000100800 */
[----:B0-----:R-:W4:Y:S04]  /*f0f0*/  LDL.LU R5, [R1+0x24c] ;  /* 0x00024c0001057983 */ /* 0x001f280000300800 */
[----:B------:R0:W-:Y:S04]  /*f100*/  STL [R1+0x2ac], R23 ;  /* 0x0002ac1701007387 */ /* 0x0001e80000100800 */
[----:B0-----:R-:W4:Y:S01]  /*f110*/  LDL.LU R23, [R1+0x230] ;  /* 0x0002300001177983 */ /* 0x001f220000300800 */
[----:B---3--:R-:W-:-:S05]  /*f120*/  SEL R26, R9, R26, !P1 ;  /* 0x0000001a091a7207 */ /* 0x008fca0004800000 */
[----:B------:R0:W-:Y:S04]  /*f130*/  STL [R1+0x2a8], R26 ;  /* 0x0002a81a01007387 */ /* 0x0001e80000100800 */
[----:B0-----:R-:W3:Y:S01]  /*f140*/  LDL.LU R26, [R1+0x234] ;  /* 0x00023400011a7983 */ /* 0x001ee20000300800 */
[----:B-----5:R-:W-:-:S05]  /*f150*/  SEL R22, R9, R22, !P1 ;  /* 0x0000001609167207 */ /* 0x020fca0004800000 */
        /* <DEDUP_REMOVED lines=33> */
[----:B0-----:R-:W-:-:S05]  /*f370*/  SEL R8, R9, R6, !P1 ;  /* 0x0000000609087207 */ /* 0x001fca0004800000 */
[----:B------:R-:W-:Y:S01]  /*f380*/  STL [R1+0x274], R8 ;  /* 0x0002740801007387 */ /* 0x000fe20000100800 */
[----:B-1----:R-:W-:-:S03]  /*f390*/  SEL R7, R9, R3, !P1 ;  /* 0x0000000309077207 */ /* 0x002fc60004800000 */
[----:B------:R-:W2:Y:S04]  /*f3a0*/  LDL.LU R3, [R1+0x198] ;  /* 0x0001980001037983 */ /* 0x000ea80000300800 */
[----:B------:R-:W-:Y:S01]  /*f3b0*/  STL [R1+0x270], R7 ;  /* 0x0002700701007387 */ /* 0x000fe20000100800 */
[----:B----4-:R-:W-:-:S03]  /*f3c0*/  SEL R6, R9, R24, !P1 ;  /* 0x0000001809067207 */ /* 0x010fc60004800000 */
[----:B------:R-:W4:Y:S04]  /*f3d0*/  LDL.LU R24, [R1+0x19c] ;  /* 0x00019c0001187983 */ /* 0x000f280000300800 */
[----:B------:R0:W-:Y:S01]  /*f3e0*/  STL [R1+0x26c], R6 ;  /* 0x00026c0601007387 */ /* 0x0001e20000100800 */
[C---:B------:R-:W-:Y:S02]  /*f3f0*/  SEL R5, R9.reuse, R5, !P1 ;  /* 0x0000000509057207 */ /* 0x040fe40004800000 */
[C---:B0-----:R-:W-:Y:S02]  /*f400*/  SEL R6, R9.reuse, R23, !P1 ;  /* 0x0000001709067207 */ /* 0x041fe40004800000 */
[----:B------:R-:W4:Y:S04]  /*f410*/  LDL.LU R23, [R1+0x1b0] ;  /* 0x0001b00001177983 */ /* 0x000f280000300800 */
[----:B------:R3:W-:Y:S04]  /*f420*/  STL [R1+0x268], R5 ;  /* 0x0002680501007387 */ /* 0x0007e80000100800 */
[----:B------:R5:W-:Y:S01]  /*f430*/  STL [R1+0x264], R6 ;  /* 0x0002640601007387 */ /* 0x000be20000100800 */
[----:B---3--:R-:W-:-:S03]  /*f440*/  SEL R5, R9, R26, !P1 ;  /* 0x0000001a09057207 */ /* 0x008fc60004800000 */
[----:B------:R-:W3:Y:S04]  /*f450*/  LDL.LU R26, [R1+0x200] ;  /* 0x00020000011a7983 */ /* 0x000ee80000300800 */
[----:B------:R0:W-:Y:S01]  /*f460*/  STL [R1+0x260], R5 ;  /* 0x0002600501007387 */ /* 0x0001e20000100800 */
[----:B-----5:R-:W-:-:S03]  /*f470*/  SEL R6, R9, R22, !P1 ;  /* 0x0000001609067207 */ /* 0x020fc60004800000 */
        /* <DEDUP_REMOVED lines=27> */
[----:B------:R0:W-:Y:S04]  /*f630*/  STL [R1+0x23c], R5 ;  /* 0x00023c0501007387 */ /* 0x0001e80000100800 */
[----:B-1----:R-:W2:Y:S01]  /*f640*/  LDL.LU R6, [R1+0x1d8] ;  /* 0x0001d80001067983 */ /* 0x002ea20000300800 */
[----:B------:R-:W-:-:S03]  /*f650*/  SEL R29, R9, R29, !P1 ;  /* 0x0000001d091d7207 */ /* 0x000fc60004800000 */
[----:B0-----:R-:W2:Y:S04]  /*f660*/  LDL.LU R5, [R1+0x1d4] ;  /* 0x0001d40001057983 */ /* 0x001ea80000300800 */
[----:B------:R0:W-:Y:S01]  /*f670*/  STL [R1+0x238], R29 ;  /* 0x0002381d01007387 */ /* 0x0001e20000100800 */
[----:B------:R-:W-:-:S03]  /*f680*/  SEL R3, R9, R3, !P1 ;  /* 0x0000000309037207 */ /* 0x000fc60004800000 */
[----:B0-----:R-:W2:Y:S04]  /*f690*/  LDL.LU R29, [R1+0x1d0] ;  /* 0x0001d000011d7983 */ /* 0x001ea80000300800 */
[----:B------:R0:W-:Y:S01]  /*f6a0*/  STL [R1+0x234], R3 ;  /* 0x0002340301007387 */ /* 0x0001e20000100800 */
[----:B----4-:R-:W-:-:S03]  /*f6b0*/  SEL R24, R9, R24, !P1 ;  /* 0x0000001809187207 */ /* 0x010fc60004800000 */
[----:B0-----:R-:W4:Y:S04]  /*f6c0*/  LDL.LU R3, [R1+0x1b4] ;  /* 0x0001b40001037983 */ /* 0x001f280000300800 */
[----:B------:R0:W-:Y:S04]  /*f6d0*/  STL [R1+0x230], R24 ;  /* 0x0002301801007387 */ /* 0x0001e80000100800 */
[----:B0-----:R-:W4:Y:S01]  /*f6e0*/  LDL.LU R24, [R1+0x1c4] ;  /* 0x0001c40001187983 */ /* 0x001f220000300800 */
[----:B------:R-:W-:-:S05]  /*f6f0*/  SEL R23, R9, R23, !P1 ;  /* 0x0000001709177207 */ /* 0x000fca0004800000 */
        /* <DEDUP_REMOVED lines=36> */
[----:B-1----:R-:W-:-:S05]  /*f940*/  SEL R8, R9, R6, !P1 ;  /* 0x0000000609087207 */ /* 0x002fca0004800000 */
[----:B------:R-:W-:Y:S01]  /*f950*/  STL [R1+0x1e8], R8 ;  /* 0x0001e80801007387 */ /* 0x000fe20000100800 */
[----:B0-----:R-:W-:-:S03]  /*f960*/  SEL R7, R9, R5, !P1 ;  /* 0x0000000509077207 */ /* 0x001fc60004800000 */
[----:B------:R-:W2:Y:S04]  /*f970*/  LDL.LU R5, [R1+0x180] ;  /* 0x0001800001057983 */ /* 0x000ea80000300800 */
[----:B------:R-:W-:Y:S01]  /*f980*/  STL [R1+0x1e4], R7 ;  /* 0x0001e40701007387 */ /* 0x000fe20000100800 */
[----:B------:R-:W-:-:S03]  /*f990*/  SEL R6, R9, R29, !P1 ;  /* 0x0000001d09067207 */ /* 0x000fc60004800000 */
[----:B------:R-:W2:Y:S04]  /*f9a0*/  LDL.LU R29, [R1+0x17c] ;  /* 0x00017c00011d7983 */ /* 0x000ea80000300800 */
[----:B------:R0:W-:Y:S01]  /*f9b0*/  STL [R1+0x1e0], R6 ;  /* 0x0001e00601007387 */ /* 0x0001e20000100800 */
[C---:B----4-:R-:W-:Y:S02]  /*f9c0*/  SEL R3, R9.reuse, R3, !P1 ;  /* 0x0000000309037207 */ /* 0x050fe40004800000 */
[C---:B0-----:R-:W-:Y:S02]  /*f9d0*/  SEL R6, R9.reuse, R24, !P1 ;  /* 0x0000001809067207 */ /* 0x041fe40004800000 */
[----:B------:R-:W4:Y:S04]  /*f9e0*/  LDL.LU R24, [R1+0xd0] ;  /* 0x0000d00001187983 */ /* 0x000f280000300800 */
[----:B------:R0:W-:Y:S04]  /*f9f0*/  STL [R1+0x1dc], R3 ;  /* 0x0001dc0301007387 */ /* 0x0001e80000100800 */
[----:B------:R3:W-:Y:S01]  /*fa00*/  STL [R1+0x1d8], R6 ;  /* 0x0001d80601007387 */ /* 0x0007e20000100800 */
[----:B0-----:R-:W-:-:S03]  /*fa10*/  SEL R3, R9, R23, !P1 ;  /* 0x0000001709037207 */ /* 0x001fc60004800000 */
[----:B------:R-:W4:Y:S04]  /*fa20*/  LDL.LU R23, [R1+0x178] ;  /* 0x0001780001177983 */ /* 0x000f280000300800 */
[----:B------:R5:W-:Y:S01]  /*fa30*/  STL [R1+0x1d4], R3 ;  /* 0x0001d40301007387 */ /* 0x000be20000100800 */
[----:B---3--:R-:W-:-:S03]  /*fa40*/  SEL R6, R9, R26, !P1 ;  /* 0x0000001a09067207 */ /* 0x008fc60004800000 */
[----:B------:R-:W3:Y:S04]  /*fa50*/  LDL.LU R26, [R1+0x130] ;  /* 0x00013000011a7983 */ /* 0x000ee80000300800 */
[----:B------:R0:W-:Y:S04]  /*fa60*/  STL [R1+0x1d0], R6 ;  /* 0x0001d00601007387 */ /* 0x0001e80000100800 */
[----:B------:R-:W3:Y:S04]  /*fa70*/  LDL.LU R8, [R1+0x174] ;  /* 0x0001740001087983 */ /* 0x000ee80000300800 */
[----:B------:R-:W3:Y:S01]  /*fa80*/  LDL.LU R7, [R1+0x15c] ;  /* 0x00015c0001077983 */ /* 0x000ee20000300800 */
[----:B-----5:R-:W-:-:S05]  /*fa90*/  SEL R3, R9, R22, !P1 ;  /* 0x0000001609037207 */ /* 0x020fca0004800000 */
[----:B------:R1:W-:Y:S04]  /*faa0*/  STL [R1+0x1cc], R3 ;  /* 0x0001cc0301007387 */ /* 0x0003e80000100800 */
[----:B------:R-:W5:Y:S01]  /*fab0*/  LDL.LU R22, [R1+0x164] ;  /* 0x0001640001167983 */ /* 0x000f620000300800 */
[----:B0-----:R-:W-:-:S03]  /*fac0*/  SEL R6, R9, R21, !P1 ;  /* 0x0000001509067207 */ /* 0x001fc60004800000 */
[----:B------:R-:W5:Y:S04]  /*fad0*/  LDL.LU R21, [R1+0x168] ;  /* 0x0001680001157983 */ /* 0x000f680000300800 */
[----:B------:R0:W-:Y:S01]  /*fae0*/  STL [R1+0x1c4], R6 ;  /* 0x0001c40601007387 */ /* 0x0001e20000100800 */
[----:B-1----:R-:W-:-:S03]  /*faf0*/  SEL R3, R9, R20, !P1 ;  /* 0x0000001409037207 */ /* 0x002fc60004800000 */
[----:B------:R-:W5:Y:S04]  /*fb00*/  LDL.LU R20, [R1+0x16c] ;  /* 0x00016c0001147983 */ /* 0x000f680000300800 */
[----:B------:R1:W-:Y:S01]  /*fb10*/  STL [R1+0x1bc], R3 ;  /* 0x0001bc0301007387 */ /* 0x0003e20000100800 */
[----:B0-----:R-:W-:-:S03]  /*fb20*/  SEL R6, R9, R10, !P1 ;  /* 0x0000000a09067207 */ /* 0x001fc60004800000 */
[----:B------:R-:W5:Y:S04]  /*fb30*/  LDL.LU R10, [R1+0x160] ;  /* 0x00016000010a7983 */ /* 0x000f680000300800 */
[----:B------:R2:W-:Y:S01]  /*fb40*/  STL [R1+0x1b8], R6 ;  /* 0x0001b80601007387 */ /* 0x0005e20000100800 */
[----:B-1----:R-:W-:-:S03]  /*fb50*/  SEL R3, R9, R12, !P1 ;  /* 0x0000000c09037207 */ /* 0x002fc60004800000 */
        /* <DEDUP_REMOVED lines=9> */
[----:B0-----:R-:W2:Y:S04]  /*fbf0*/  LDL.LU R3, [R1+0x144] ;  /* 0x0001440001037983 */ /* 0x001ea80000300800 */
[----:B------:R0:W-:Y:S01]  /*fc00*/  STL [R1+0x1a4], R6 ;  /* 0x0001a40601007387 */ /* 0x0001e20000100800 */
[----:B------:R-:W-:-:S03]  /*fc10*/  SEL R28, R9, R28, !P1 ;  /* 0x0000001c091c7207 */ /* 0x000fc60004800000 */
[----:B0-----:R-:W2:Y:S04]  /*fc20*/  LDL.LU R6, [R1+0x140] ;  /* 0x0001400001067983 */ /* 0x001ea80000300800 */
[----:B------:R-:W2:Y:S04]  /*fc30*/  LDL.LU R25, [R1+0x13c] ;  /* 0x00013c0001197983 */ /* 0x000ea80000300800 */
[----:B------:R0:W-:Y:S01]  /*fc40*/  STL [R1+0x1a0], R28 ;  /* 0x0001a01c01007387 */ /* 0x0001e20000100800 */
[----:B------:R-:W-:-:S03]  /*fc50*/  SEL R5, R9, R5, !P1 ;  /* 0x0000000509057207 */ /* 0x000fc60004800000 */
[----:B0-----:R-:W2:Y:S01]  /*fc60*/  LDL.LU R28, [R1+0x134] ;  /* 0x00013400011c7983 */ /* 0x001ea20000300800 */
[----:B------:R-:W-:-:S03]  /*fc70*/  SEL R29, R9, R29, !P1 ;  /* 0x0000001d091d7207 */ /* 0x000fc60004800000 */
[----:B------:R0:W-:Y:S04]  /*fc80*/  STL [R1+0x19c], R5 ;  /* 0x00019c0501007387 */ /* 0x0001e80000100800 */
[----:B0-----:R-:W2:Y:S04]  /*fc90*/  LDL.LU R5, [R1+0x104] ;  /* 0x0001040001057983 */ /* 0x001ea80000300800 */
[----:B------:R0:W-:Y:S04]  /*fca0*/  STL [R1+0x198], R29 ;  /* 0x0001981d01007387 */ /* 0x0001e80000100800 */
[----:B0-----:R-:W2:Y:S01]  /*fcb0*/  LDL.LU R29, [R1+0xdc] ;  /* 0x0000dc00011d7983 */ /* 0x001ea20000300800 */
[----:B----4-:R-:W-:-:S05]  /*fcc0*/  SEL R24, R9, R24, !P1 ;  /* 0x0000001809187207 */ /* 0x010fca0004800000 */
[----:B------:R0:W-:Y:S04]  /*fcd0*/  STL [R1+0x194], R24 ;  /* 0x0001941801007387 */ /* 0x0001e80000100800 */
[----:B0-----:R-:W4:Y:S01]  /*fce0*/  LDL.LU R24, [R1+0xe4] ;  /* 0x0000e40001187983 */ /* 0x001f220000300800 */
[----:B------:R-:W-:-:S05]  /*fcf0*/  SEL R23, R9, R23, !P1 ;  /* 0x0000001709177207 */ /* 0x000fca0004800000 */
[----:B------:R0:W-:Y:S04]  /*fd00*/  STL [R1+0x190], R23 ;  /* 0x0001901701007387 */ /* 0x0001e80000100800 */
[----:B0-----:R-:W4:Y:S01]  /*fd10*/  LDL.LU R23, [R1+0x124] ;  /* 0x0001240001177983 */ /* 0x001f220000300800 */
[----:B---3--:R-:W-:-:S05]  /*fd20*/  SEL R26, R9, R26, !P1 ;  /* 0x0000001a091a7207 */ /* 0x008fca0004800000 */
[----:B------:R0:W-:Y:S01]  /*fd30*/  STL [R1+0x18c], R26 ;  /* 0x00018c1a01007387 */ /* 0x0001e20000100800 */
[C---:B------:R-:W-:Y:S02]  /*fd40*/  SEL R8, R9.reuse, R8, !P1 ;  /* 0x0000000809087207 */ /* 0x040fe40004800000 */
[C---:B------:R-:W-:Y:S01]  /*fd50*/  SEL R7, R9.reuse, R7, !P1 ;  /* 0x0000000709077207 */ /* 0x040fe20004800000 */
[----:B0-----:R-:W3:Y:S04]  /*fd60*/  LDL.LU R26, [R1+0x12c] ;  /* 0x00012c00011a7983 */ /* 0x001ee80000300800 */
[----:B------:R5:W-:Y:S02]  /*fd70*/  STL [R1+0x188], R8 ;  /* 0x0001880801007387 */ /* 0x000be40000100800 */
[----:B-----5:R-:W-:-:S02]  /*fd80*/  SEL R8, R9, R22, !P1 ;  /* 0x0000001609087207 */ /* 0x020fc40004800000 */
        /* <DEDUP_REMOVED lines=24> */
[C---:B0-----:R-:W-:Y:S02]  /*ff10*/  SEL R8, R9.reuse, R6, !P1 ;  /* 0x0000000609087207 */ /* 0x041fe40004800000 */
[----:B-1----:R-:W-:-:S03]  /*ff20*/  SEL R7, R9, R25, !P1 ;  /* 0x0000001909077207 */ /* 0x002fc60004800000 */
[----:B------:R-:W-:Y:S04]  /*ff30*/  STL [R1+0x15c], R8 ;  /* 0x00015c0801007387 */ /* 0x000fe80000100800 */
[----:B------:R-:W2:Y:S04]  /*ff40*/  LDL.LU R25, [R1+0x100] ;  /* 0x0001000001197983 */ /* 0x000ea80000300800 */
[----:B------:R-:W-:Y:S01]  /*ff50*/  STL [R1+0x154], R7 ;  /* 0x0001540701007387 */ /* 0x000fe20000100800 */
[----:B------:R-:W-:-:S03]  /*ff60*/  SEL R6, R9, R28, !P1 ;  /* 0x0000001c09067207 */ /* 0x000fc60004800000 */
[----:B------:R-:W2:Y:S04]  /*ff70*/  LDL.LU R28, [R1+0xf4] ;  /* 0x0000f400011c7983 */ /* 0x000ea80000300800 */
[----:B------:R0:W-:Y:S01]  /*ff80*/  STL [R1+0x150], R6 ;  /* 0x0001500601007387 */ /* 0x0001e20000100800 */
[C---:B------:R-:W-:Y:S02]  /*ff90*/  SEL R5, R9.reuse, R5, !P1 ;  /* 0x0000000509057207 */ /* 0x040fe40004800000 */
[C---:B0-----:R-:W-:Y:S02]  /*ffa0*/  SEL R6, R9.reuse, R29, !P1 ;  /* 0x0000001d09067207 */ /* 0x041fe40004800000 */
[----:B------:R-:W2:Y:S04]  /*ffb0*/  LDL.LU R29, [R1+0xf8] ;  /* 0x0000f800011d7983 */ /* 0x000ea80000300800 */
[----:B------:R4:W-:Y:S04]  /*ffc0*/  STL [R1+0x14c], R5 ;  /* 0x00014c0501007387 */ /* 0x0009e80000100800 */
[----:B------:R0:W-:Y:S01]  /*ffd0*/  STL [R1+0x144], R6 ;  /* 0x0001440601007387 */ /* 0x0001e20000100800 */
[----:B----4-:R-:W-:-:S03]  /*ffe0*/  SEL R5, R9, R24, !P1 ;  /* 0x0000001809057207 */ /* 0x010fc60004800000 */
[----:B------:R-:W4:Y:S04]  /*fff0*/  LDL.LU R24, [R1+0xd8] ;  /* 0x0000d80001187983 */ /* 0x000f280000300800 */
[----:B------:R3:W-:Y:S01]  /*10000*/  STL [R1+0x140], R5 ;  /* 0x0001400501007387 */ /* 0x0007e20000100800 */
[----:B0-----:R-:W-:-:S03]  /*10010*/  SEL R6, R9, R23, !P1 ;  /* 0x0000001709067207 */ /* 0x001fc60004800000 */
[----:B------:R-:W4:Y:S04]  /*10020*/  LDL.LU R23, [R1+0xd4] ;  /* 0x0000d40001177983 */ /* 0x000f280000300800 */
[----:B------:R-:W-:Y:S04]  /*10030*/  STL [R1+0x13c], R6 ;  /* 0x00013c0601007387 */ /* 0x000fe80000100800 */
[----:B------:R-:W4:Y:S04]  /*10040*/  LDL.LU R8, [R1+0xcc] ;  /* 0x0000cc0001087983 */ /* 0x000f280000300800 */
[----:B------:R-:W4:Y:S01]  /*10050*/  LDL.LU R7, [R1+0xc8] ;  /* 0x0000c80001077983 */ /* 0x000f220000300800 */
[----:B---3--:R-:W-:-:S05]  /*10060*/  SEL R5, R9, R26, !P1 ;  /* 0x0000001a09057207 */ /* 0x008fca0004800000 */
[----:B------:R5:W-:Y:S04]  /*10070*/  STL [R1+0x134], R5 ;  /* 0x0001340501007387 */ /* 0x000be80000100800 */
[----:B------:R-:W3:Y:S01]  /*10080*/  LDL.LU R26, [R1+0xc4] ;  /* 0x0000c400011a7983 */ /* 0x000ee20000300800 */
[----:B-----5:R-:W-:-:S03]  /*10090*/  SEL R5, R9, R22, !P1 ;  /* 0x0000001609057207 */ /* 0x020fc60004800000 */
[----:B------:R-:W5:Y:S04]  /*100a0*/  LDL.LU R22, [R1+0xbc] ;  /* 0x0000bc0001167983 */ /* 0x000f680000300800 */
[----:B------:R0:W-:Y:S01]  /*100b0*/  STL [R1+0x130], R5 ;  /* 0x0001300501007387 */ /* 0x0001e20000100800 */
[----:B------:R-:W-:-:S03]  /*100c0*/  SEL R6, R9, R21, !P1 ;  /* 0x0000001509067207 */ /* 0x000fc60004800000 */
[----:B------:R-:W5:Y:S04]  /*100d0*/  LDL.LU R21, [R1+0xb8] ;  /* 0x0000b80001157983 */ /* 0x000f680000300800 */
        /* <DEDUP_REMOVED lines=19> */
[----:B------:R0:W-:Y:S04]  /*10210*/  STL [R1+0x108], R3 ;  /* 0x0001080301007387 */ /* 0x0001e80000100800 */
[----:B0-----:R-:W2:Y:S01]  /*10220*/  LDL.LU R3, [R1+0x98] ;  /* 0x0000980001037983 */ /* 0x001ea20000300800 */
[----:B------:R-:W-:-:S05]  /*10230*/  SEL R25, R9, R25, !P1 ;  /* 0x0000001909197207 */ /* 0x000fca0004800000 */
[----:B------:R0:W-:Y:S01]  /*10240*/  STL [R1+0x104], R25 ;  /* 0x0001041901007387 */ /* 0x0001e20000100800 */
[----:B------:R-:W-:-:S03]  /*10250*/  SEL R28, R9, R28, !P1 ;  /* 0x0000001c091c7207 */ /* 0x000fc60004800000 */
[----:B0-----:R-:W2:Y:S04]  /*10260*/  LDL.LU R25, [R1+0x94] ;  /* 0x0000940001197983 */ /* 0x001ea80000300800 */
[----:B------:R0:W-:Y:S04]  /*10270*/  STL [R1+0x100], R28 ;  /* 0x0001001c01007387 */ /* 0x0001e80000100800 */
[----:B0-----:R-:W2:Y:S01]  /*10280*/  LDL.LU R28, [R1+0x90] ;  /* 0x00009000011c7983 */ /* 0x001ea20000300800 */
[----:B------:R-:W-:-:S05]  /*10290*/  SEL R29, R9, R29, !P1 ;  /* 0x0000001d091d7207 */ /* 0x000fca0004800000 */
[----:B------:R0:W-:Y:S04]  /*102a0*/  STL [R1+0xfc], R29 ;  /* 0x0000fc1d01007387 */ /* 0x0001e80000100800 */
[----:B0-----:R-:W2:Y:S01]  /*102b0*/  LDL.LU R29, [R1+0x40] ;  /* 0x00004000011d7983 */ /* 0x001ea20000300800 */
[----:B----4-:R-:W-:-:S05]  /*102c0*/  SEL R24, R9, R24, !P1 ;  /* 0x0000001809187207 */ /* 0x010fca0004800000 */
[----:B------:R0:W-:Y:S04]  /*102d0*/  STL [R1+0xf8], R24 ;  /* 0x0000f81801007387 */ /* 0x0001e80000100800 */
[----:B0-----:R-:W4:Y:S01]  /*102e0*/  LDL.LU R24, [R1+0x44] ;  /* 0x0000440001187983 */ /* 0x001f220000300800 */
[----:B------:R-:W-:-:S05]  /*102f0*/  SEL R23, R9, R23, !P1 ;  /* 0x0000001709177207 */ /* 0x000fca0004800000 */
[----:B------:R0:W-:Y:S01]  /*10300*/  STL [R1+0xf4], R23 ;  /* 0x0000f41701007387 */ /* 0x0001e20000100800 */
[C---:B------:R-:W-:Y:S02]  /*10310*/  SEL R8, R9.reuse, R8, !P1 ;  /* 0x0000000809087207 */ /* 0x040fe40004800000 */
[C---:B------:R-:W-:Y:S01]  /*10320*/  SEL R7, R9.reuse, R7, !P1 ;  /* 0x0000000709077207 */ /* 0x040fe20004800000 */
[----:B0-----:R-:W4:Y:S04]  /*10330*/  LDL.LU R23, [R1+0x84] ;  /* 0x0000840001177983 */ /* 0x001f280000300800 */
[----:B------:R3:W-:Y:S02]  /*10340*/  STL [R1+0xec], R8 ;  /* 0x0000ec0801007387 */ /* 0x0007e40000100800 */
[----:B---3--:R-:W-:-:S02]  /*10350*/  SEL R8, R9, R26, !P1 ;  /* 0x0000001a09087207 */ /* 0x008fc40004800000 */
[----:B------:R-:W3:Y:S04]  /*10360*/  LDL.LU R26, [R1+0x88] ;  /* 0x00008800011a7983 */ /* 0x000ee80000300800 */
[----:B------:R5:W-:Y:S04]  /*10370*/  STL [R1+0xe8], R7 ;  /* 0x0000e80701007387 */ /* 0x000be80000100800 */
[----:B------:R0:W-:Y:S01]  /*10380*/  STL [R1+0xe4], R8 ;  /* 0x0000e40801007387 */ /* 0x0001e20000100800 */
[----:B-----5:R-:W-:-:S03]  /*10390*/  SEL R7, R9, R22, !P1 ;  /* 0x0000001609077207 */ /* 0x020fc60004800000 */
        /* <DEDUP_REMOVED lines=16> */
[----:B------:R-:W-:Y:S01]  /*104a0*/  STL [R1+0xc8], R8 ;  /* 0x0000c80801007387 */ /* 0x000fe20000100800 */
[----:B0-----:R-:W-:-:S03]  /*104b0*/  SEL R7, R9, R14, !P1 ;  /* 0x0000000e09077207 */ /* 0x001fc60004800000 */
[----:B------:R-:W2:Y:S01]  /*104c0*/  LDL.LU R14, [R1+0x2b8] ;  /* 0x0002b800010e7983 */ /* 0x000ea20000300800 */
[----:B------:R-:W-:-:S03]  /*104d0*/  SEL R6, R9, R6, !P1 ;  /* 0x0000000609067207 */ /* 0x000fc60004800000 */
[----:B------:R-:W-:Y:S01]  /*104e0*/  STL [R1+0xc4], R7 ;  /* 0x0000c40701007387 */ /* 0x000fe20000100800 */
[----:B------:R-:W-:-:S03]  /*104f0*/  SEL R5, R9, R5, !P1 ;  /* 0x0000000509057207 */ /* 0x000fc60004800000 */
[----:B------:R0:W-:Y:S04]  /*10500*/  STL [R1+0xbc], R6 ;  /* 0x0000bc0601007387 */ /* 0x0001e80000100800 */
[----:B------:R1:W-:Y:S01]  /*10510*/  STL [R1+0xb8], R5 ;  /* 0x0000b80501007387 */ /* 0x0003e20000100800 */
[C---:B0-----:R-:W-:Y:S02]  /*10520*/  SEL R6, R9.reuse, R15, !P1 ;  /* 0x0000000f09067207 */ /* 0x041fe40004800000 */
[C---:B------:R-:W-:Y:S02]  /*10530*/  SEL R3, R9.reuse, R3, !P1 ;  /* 0x0000000309037207 */ /* 0x040fe40004800000 */
[----:B-1----:R-:W-:-:S03]  /*10540*/  SEL R5, R9, R16, !P1 ;  /* 0x0000001009057207 */ /* 0x002fc60004800000 */
[----:B------:R0:W-:Y:S04]  /*10550*/  STL [R1+0xb4], R3 ;  /* 0x0000b40301007387 */ /* 0x0001e80000100800 */
[----:B------:R-:W-:Y:S04]  /*10560*/  STL [R1+0xb0], R6 ;  /* 0x0000b00601007387 */ /* 0x000fe80000100800 */
[----:B------:R1:W-:Y:S01]  /*10570*/  STL [R1+0xac], R5 ;  /* 0x0000ac0501007387 */ /* 0x0003e20000100800 */
[C---:B0-----:R-:W-:Y:S02]  /*10580*/  SEL R3, R9.reuse, R25, !P1 ;  /* 0x0000001909037207 */ /* 0x041fe40004800000 */
[----:B-1----:R-:W-:-:S03]  /*10590*/  SEL R5, R9, R17, !P1 ;  /* 0x0000001109057207 */ /* 0x002fc60004800000 */
[----:B------:R0:W-:Y:S01]  /*105a0*/  STL [R1+0xa8], R3 ;  /* 0x0000a80301007387 */ /* 0x0001e20000100800 */
[----:B------:R-:W-:-:S05]  /*105b0*/  SEL R6, R9, R28, !P1 ;  /* 0x0000001c09067207 */ /* 0x000fca0004800000 */
[----:B------:R-:W-:Y:S01]  /*105c0*/  STL [R1+0xa4], R6 ;  /* 0x0000a40601007387 */ /* 0x000fe20000100800 */
[----:B0-----:R-:W-:-:S03]  /*105d0*/  SEL R3, R9, R29, !P1 ;  /* 0x0000001d09037207 */ /* 0x001fc60004800000 */
[----:B------:R-:W2:Y:S04]  /*105e0*/  LDL.LU R29, [R1+0x5c] ;  /* 0x00005c00011d7983 */ /* 0x000ea80000300800 */
[----:B------:R4:W-:Y:S04]  /*105f0*/  STL [R1+0xa0], R5 ;  /* 0x0000a00501007387 */ /* 0x0009e80000100800 */
[----:B------:R0:W-:Y:S04]  /*10600*/  STL [R1+0x9c], R3 ;  /* 0x00009c0301007387 */ /* 0x0001e80000100800 */
[----:B------:R-:W2:Y:S01]  /*10610*/  LDL.LU R28, [R1+0x6c] ;  /* 0x00006c00011c7983 */ /* 0x000ea20000300800 */
[----:B----4-:R-:W-:-:S05]  /*10620*/  SEL R5, R9, R24, !P1 ;  /* 0x0000001809057207 */ /* 0x010fca0004800000 */
[----:B------:R-:W-:Y:S04]  /*10630*/  STL [R1+0x98], R5 ;  /* 0x0000980501007387 */ /* 0x000fe80000100800 */
[----:B------:R-:W4:Y:S01]  /*10640*/  LDL.LU R24, [R1+0x68] ;  /* 0x0000680001187983 */ /* 0x000f220000300800 */
[----:B0-----:R-:W-:-:S03]  /*10650*/  SEL R3, R9, R23, !P1 ;  /* 0x0000001709037207 */ /* 0x001fc60004800000 */
[----:B------:R-:W4:Y:S04]  /*10660*/  LDL.LU R23, [R1+0x4c] ;  /* 0x00004c0001177983 */ /* 0x000f280000300800 */
[----:B------:R0:W-:Y:S04]  /*10670*/  STL [R1+0x94], R3 ;  /* 0x0000940301007387 */ /* 0x0001e80000100800 */
[----:B0-----:R-:W4:Y:S04]  /*10680*/  LDL.LU R3, [R1+0x50] ;  /* 0x0000500001037983 */ /* 0x001f280000300800 */
[----:B------:R-:W4:Y:S01]  /*10690*/  LDL.LU R5, [R1+0x54] ;  /* 0x0000540001057983 */ /* 0x000f220000300800 */
        /* <DEDUP_REMOVED lines=8> */
[----:B------:R0:W-:Y:S01]  /*10720*/  STL [R1+0x88], R8 ;  /* 0x0000880801007387 */ /* 0x0001e20000100800 */
[----:B------:R-:W-:-:S03]  /*10730*/  SEL R16, R9, R10, !P1 ;  /* 0x0000000a09107207 */ /* 0x000fc60004800000 */
[----:B0-----:R-:W5:Y:S04]  /*10740*/  LDL.LU R8, [R1+0x210] ;  /* 0x0002100001087983 */ /* 0x001f680000300800 */
[----:B------:R0:W-:Y:S01]  /*10750*/  STL [R1+0x84], R15 ;  /* 0x0000840f01007387 */ /* 0x0001e20000100800 */
[----:B------:R-:W-:-:S03]  /*10760*/  SEL R10, R9, R12, !P1 ;  /* 0x0000000c090a7207 */ /* 0x000fc60004800000 */
[----:B0-----:R-:W5:Y:S01]  /*10770*/  LDL.LU R15, [R1+0x208] ;  /* 0x00020800010f7983 */ /* 0x001f620000300800 */
[----:B--2---:R-:W-:-:S03]  /*10780*/  SEL R12, R9, R18, !P1 ;  /* 0x00000012090c7207 */ /* 0x004fc60004800000 */
[----:B------:R0:W-:Y:S04]  /*10790*/  STL [R1+0x80], R16 ;  /* 0x0000801001007387 */ /* 0x0001e80000100800 */
[----:B------:R-:W2:Y:S04]  /*107a0*/  LDL.LU R17, [R1+0x1c8] ;  /* 0x0001c80001117983 */ /* 0x000ea80000300800 */
[----:B------:R1:W-:Y:S04]  /*107b0*/  STL [R1+0x7c], R10 ;  /* 0x00007c0a01007387 */ /* 0x0003e80000100800 */
[----:B0-----:R-:W2:Y:S04]  /*107c0*/  LDL.LU R16, [R1+0x1c0] ;  /* 0x0001c00001107983 */ /* 0x001ea80000300800 */
[----:B------:R-:W-:Y:S01]  /*107d0*/  STL [R1+0x78], R12 ;  /* 0x0000780c01007387 */ /* 0x000fe20000100800 */
[----:B-1----:R-:W-:-:S03]  /*107e0*/  SEL R10, R9, R14, !P1 ;  /* 0x0000000e090a7207 */ /* 0x002fc60004800000 */
[----:B------:R-:W2:Y:S04]  /*107f0*/  LDL.LU R22, [R1+0x1a8] ;  /* 0x0001a80001167983 */ /* 0x000ea80000300800 */
[----:B------:R-:W2:Y:S04]  /*10800*/  LDL.LU R21, [R1+0x170] ;  /* 0x0001700001157983 */ /* 0x000ea80000300800 */
[----:B------:R0:W-:Y:S04]  /*10810*/  STL [R1+0x74], R10 ;  /* 0x0000740a01007387 */ /* 0x0001e80000100800 */
[----:B------:R-:W2:Y:S04]  /*10820*/  LDL.LU R20, [R1+0x158] ;  /* 0x0001580001147983 */ /* 0x000ea80000300800 */
[----:B0-----:R-:W2:Y:S04]  /*10830*/  LDL.LU R10, [R1+0x148] ;  /* 0x00014800010a7983 */ /* 0x001ea80000300800 */
[----:B------:R-:W2:Y:S04]  /*10840*/  LDL.LU R12, [R1+0x138] ;  /* 0x00013800010c7983 */ /* 0x000ea80000300800 */
[----:B------:R-:W2:Y:S04]  /*10850*/  LDL.LU R18, [R1+0x120] ;  /* 0x0001200001127983 */ /* 0x000ea80000300800 */
[----:B------:R-:W2:Y:S04]  /*10860*/  LDL.LU R14, [R1+0x118] ;  /* 0x00011800010e7983 */ /* 0x000ea80000300800 */
[----:B------:R-:W2:Y:S04]  /*10870*/  LDL.LU R26, [R1+0x114] ;  /* 0x00011400011a7983 */ /* 0x000ea80000300800 */
[----:B------:R-:W2:Y:S01]  /*10880*/  LDL.LU R25, [R1+0xf0] ;  /* 0x0000f00001197983 */ /* 0x000ea20000300800 */
[----:B------:R-:W-:-:S05]  /*10890*/  SEL R29, R9, R29, !P1 ;  /* 0x0000001d091d7207 */ /* 0x000fca0004800000 */
        /* <DEDUP_REMOVED lines=9> */
[----:B------:R0:W-:Y:S01]  /*10930*/  STL [R1+0x5c], R23 ;  /* 0x00005c1701007387 */ /* 0x0001e20000100800 */
[----:B------:R-:W-:-:S03]  /*10940*/  SEL R3, R9, R3, !P1 ;  /* 0x0000000309037207 */ /* 0x000fc60004800000 */
        /* <DEDUP_REMOVED lines=10> */
[----:B------:R0:W-:Y:S04]  /*109f0*/  STL [R1+0x4c], R7 ;  /* 0x00004c0701007387 */ /* 0x0001e80000100800 */
[----:B0-----:R-:W5:Y:S01]  /*10a00*/  LDL.LU R7, [R1+0x30] ;  /* 0x0000300001077983 */ /* 0x001f620000300800 */
[----:B------:R-:W-:-:S05]  /*10a10*/  SEL R8, R9, R8, !P1 ;  /* 0x0000000809087207 */ /* 0x000fca0004800000 */
[----:B------:R0:W-:Y:S01]  /*10a20*/  STL [R1+0x48], R8 ;  /* 0x0000480801007387 */ /* 0x0001e20000100800 */
[----:B------:R-:W-:-:S03]  /*10a30*/  SEL R15, R9, R15, !P1 ;  /* 0x0000000f090f7207 */ /* 0x000fc60004800000 */
[----:B0-----:R-:W5:Y:S04]  /*10a40*/  LDL.LU R8, [R1+0x34] ;  /* 0x0000340001087983 */ /* 0x001f680000300800 */
[----:B------:R0:W-:Y:S01]  /*10a50*/  STL [R1+0x44], R15 ;  /* 0x0000440f01007387 */ /* 0x0001e20000100800 */
[----:B--2---:R-:W-:-:S03]  /*10a60*/  SEL R17, R9, R17, !P1 ;  /* 0x0000001109117207 */ /* 0x004fc60004800000 */
[----:B0-----:R-:W2:Y:S01]  /*10a70*/  LDL.LU R15, [R1+0x60] ;  /* 0x00006000010f7983 */ /* 0x001ea20000300800 */
[----:B------:R-:W-:-:S03]  /*10a80*/  SEL R16, R9, R16, !P1 ;  /* 0x0000001009107207 */ /* 0x000fc60004800000 */
[----:B------:R0:W-:Y:S01]  /*10a90*/  STL [R1+0x40], R17 ;  /* 0x0000401101007387 */ /* 0x0001e20000100800 */
[C---:B------:R-:W-:Y:S02]  /*10aa0*/  SEL R22, R9.reuse, R22, !P1 ;  /* 0x0000001609167207 */ /* 0x040fe40004800000 */
[C---:B------:R-:W-:Y:S01]  /*10ab0*/  SEL R21, R9.reuse, R21, !P1 ;  /* 0x0000001509157207 */ /* 0x040fe20004800000 */
[----:B0-----:R-:W2:Y:S04]  /*10ac0*/  LDL.LU R17, [R1+0x64] ;  /* 0x0000640001117983 */ /* 0x001ea80000300800 */
[----:B------:R0:W-:Y:S01]  /*10ad0*/  STL [R1+0x3c], R16 ;  /* 0x00003c1001007387 */ /* 0x0001e20000100800 */
[----:B------:R-:W-:-:S03]  /*10ae0*/  SEL R20, R9, R20, !P1 ;  /* 0x0000001409147207 */ /* 0x000fc60004800000 */
        /* <DEDUP_REMOVED lines=8> */
[----:B0-----:R-:W2:Y:S04]  /*10b70*/  LDL.LU R21, [R1+0xf24] ;  /* 0x000f240001157983 */ /* 0x001ea80000300800 */
[----:B------:R0:W-:Y:S04]  /*10b80*/  STL [R1+0x18], R20 ;  /* 0x0000181401007387 */ /* 0x0001e80000100800 */
        /* <DEDUP_REMOVED lines=11> */
[C---:B------:R-:W-:Y:S02]  /*10c40*/  SEL R29, R9.reuse, R29, !P1 ;  /* 0x0000001d091d7207 */ /* 0x040fe40004800000 */
[C---:B----4-:R-:W-:Y:S01]  /*10c50*/  SEL R28, R9.reuse, R28, !P1 ;  /* 0x0000001c091c7207 */ /* 0x050fe20004800000 */
[----:B------:R-:W-:Y:S04]  /*10c60*/  STL [R1+0x4], R26 ;  /* 0x0000041a01007387 */ /* 0x000fe80000100800 */
[----:B------:R-:W-:Y:S04]  /*10c70*/  STL [R1+0xe64], R25 ;  /* 0x000e641901007387 */ /* 0x000fe80000100800 */
[----:B------:R-:W-:Y:S04]  /*10c80*/  STL [R1+0xe68], R29 ;  /* 0x000e681d01007387 */ /* 0x000fe80000100800 */
[----:B------:R-:W-:Y:S01]  /*10c90*/  STL [R1+0xe6c], R28 ;  /* 0x000e6c1c01007387 */ /* 0x000fe20000100800 */
[----:B------:R-:W-:-:S02]  /*10ca0*/  SEL R3, R9, R3, !P1 ;  /* 0x0000000309037207 */ /* 0x000fc40004800000 */
[C---:B------:R-:W-:Y:S02]  /*10cb0*/  SEL R5, R9.reuse, R5, !P1 ;  /* 0x0000000509057207 */ /* 0x040fe40004800000 */
[C---:B---3--:R-:W-:Y:S02]  /*10cc0*/  SEL R6, R9.reuse, R6, !P1 ;  /* 0x0000000609067207 */ /* 0x048fe40004800000 */
[C---:B-----5:R-:W-:Y:S02]  /*10cd0*/  SEL R7, R9.reuse, R7, !P1 ;  /* 0x0000000709077207 */ /* 0x060fe40004800000 */
[C---:B------:R-:W-:Y:S02]  /*10ce0*/  SEL R8, R9.reuse, R8, !P1 ;  /* 0x0000000809087207 */ /* 0x040fe40004800000 */
[C---:B--2---:R-:W-:Y:S02]  /*10cf0*/  SEL R15, R9.reuse, R15, !P1 ;  /* 0x0000000f090f7207 */ /* 0x044fe40004800000 */
[----:B------:R-:W-:-:S02]  /*10d00*/  SEL R17, R9, R17, !P1 ;  /* 0x0000001109117207 */ /* 0x000fc40004800000 */
[C---:B------:R-:W-:Y:S02]  /*10d10*/  SEL R16, R9.reuse, R16, !P1 ;  /* 0x0000001009107207 */ /* 0x040fe40004800000 */
[C---:B------:R-:W-:Y:S02]  /*10d20*/  SEL R10, R9.reuse, R10, !P1 ;  /* 0x0000000a090a7207 */ /* 0x040fe40004800000 */
[C---:B------:R-:W-:Y:S02]  /*10d30*/  SEL R12, R9.reuse, R12, !P1 ;  /* 0x0000000c090c7207 */ /* 0x040fe40004800000 */
[----:B------:R-:W-:-:S05]  /*10d40*/  SEL R14, R9, R14, !P1 ;  /* 0x0000000e090e7207 */ /* 0x000fca0004800000 */
[----:B------:R-:W-:Y:S04]  /*10d50*/  STL [R1+0xe70], R14 ;  /* 0x000e700e01007387 */ /* 0x000fe80000100800 */
[----:B------:R-:W-:Y:S04]  /*10d60*/  STL [R1+0xe74], R3 ;  /* 0x000e740301007387 */ /* 0x000fe80000100800 */
[----:B------:R-:W-:Y:S04]  /*10d70*/  STL [R1+0xe78], R5 ;  /* 0x000e780501007387 */ /* 0x000fe80000100800 */
[----:B------:R-:W-:Y:S04]  /*10d80*/  STL [R1+0xe7c], R6 ;  /* 0x000e7c0601007387 */ /* 0x000fe80000100800 */
[----:B------:R-:W-:Y:S04]  /*10d90*/  STL [R1+0xe80], R7 ;  /* 0x000e800701007387 */ /* 0x000fe80000100800 */
[----:B------:R-:W-:Y:S04]  /*10da0*/  STL [R1+0xe84], R8 ;  /* 0x000e840801007387 */ /* 0x000fe80000100800 */
[----:B------:R-:W-:Y:S04]  /*10db0*/  STL [R1+0xe88], R15 ;  /* 0x000e880f01007387 */ /* 0x000fe80000100800 */
[----:B------:R0:W-:Y:S01]  /*10dc0*/  STL [R1+0xe8c], R17 ;  /* 0x000e8c1101007387 */ /* 0x0001e20000100800 */
[----:B------:R-:W-:-:S03]  /*10dd0*/  SEL R18, R9, R18, !P1 ;  /* 0x0000001209127207 */ /* 0x000fc60004800000 */
[----:B0-----:R-:W2:Y:S04]  /*10de0*/  LDL.LU R17, [R1+0x408] ;  /* 0x0004080001117983 */ /* 0x001ea80000300800 */
[----:B------:R-:W3:Y:S04]  /*10df0*/  LDL.LU R15, [R1+0x404] ;  /* 0x00040400010f7983 */ /* 0x000ee80000300800 */
[----:B------:R-:W4:Y:S04]  /*10e00*/  LDL.LU R8, [R1+0x400] ;  /* 0x0004000001087983 */ /* 0x000f280000300800 */
[----:B------:R-:W5:Y:S04]  /*10e10*/  LDL.LU R7, [R1+0x3fc] ;  /* 0x0003fc0001077983 */ /* 0x000f680000300800 */
[----:B------:R-:W3:Y:S04]  /*10e20*/  LDL.LU R6, [R1+0x3f8] ;  /* 0x0003f80001067983 */ /* 0x000ee80000300800 */
[----:B------:R-:W3:Y:S04]  /*10e30*/  LDL.LU R5, [R1+0x3f4] ;  /* 0x0003f40001057983 */ /* 0x000ee80000300800 */
[----:B------:R-:W3:Y:S04]  /*10e40*/  LDL.LU R3, [R1+0x3f0] ;  /* 0x0003f00001037983 */ /* 0x000ee80000300800 */
[----:B------:R-:W3:Y:S04]  /*10e50*/  LDL.LU R14, [R1+0x3ec] ;  /* 0x0003ec00010e7983 */ /* 0x000ee80000300800 */
[----:B------:R-:W3:Y:S04]  /*10e60*/  LDL.LU R28, [R1+0x3e8] ;  /* 0x0003e800011c7983 */ /* 0x000ee80000300800 */
[----:B------:R-:W3:Y:S04]  /*10e70*/  LDL.LU R29, [R1+0x3e4] ;  /* 0x0003e400011d7983 */ /* 0x000ee80000300800 */
[----:B------:R-:W3:Y:S04]  /*10e80*/  LDL.LU R25, [R1+0x3e0] ;  /* 0x0003e00001197983 */ /* 0x000ee80000300800 */
[----:B------:R0:W-:Y:S04]  /*10e90*/  STL [R1+0xe90], R16 ;  /* 0x000e901001007387 */ /* 0x0001e80000100800 */
[----:B0-----:R-:W3:Y:S04]  /*10ea0*/  LDL.LU R16, [R1+0x40c] ;  /* 0x00040c0001107983 */ /* 0x001ee80000300800 */
[----:B------:R0:W-:Y:S04]  /*10eb0*/  STL [R1+0xe94], R18 ;  /* 0x000e941201007387 */ /* 0x0001e80000100800 */
[----:B0-----:R-:W4:Y:S04]  /*10ec0*/  LDL.LU R18, [R1+0x410] ;  /* 0x0004100001127983 */ /* 0x001f280000300800 */
[----:B------:R-:W-:Y:S04]  /*10ed0*/  STL [R1+0xe98], R12 ;  /* 0x000e980c01007387 */ /* 0x000fe80000100800 */
[----:B------:R0:W-:Y:S04]  /*10ee0*/  STL [R1+0xe9c], R10 ;  /* 0x000e9c0a01007387 */ /* 0x0001e80000100800 */
[----:B0-----:R-:W5:Y:S04]  /*10ef0*/  LDL R10, [R1+0x448] ;  /* 0x00044800010a7983 */ /* 0x001f680000100800 */
[----:B------:R-:W0:Y:S01]  /*10f00*/  S2R R26, SR_TID.X ;  /* 0x00000000001a7919 */ /* 0x000e220000002100 */
[----:B------:R-:W-:Y:S01]  /*10f10*/  @!P0 IMAD.MOV R19, RZ, RZ, -R19 ;  /* 0x000000ffff138224 */ /* 0x000fe200078e0a13 */
[----:B------:R-:W-:-:S02]  /*10f20*/  ISETP.NE.AND P0, PT, RZ, c[0x0][0x178], PT ;  /* 0x00005e00ff007a0c */ /* 0x000fc40003f05270 */
[C---:B------:R-:W-:Y:S02]  /*10f30*/  SEL R20, R9.reuse, R20, !P1 ;  /* 0x0000001409147207 */ /* 0x040fe40004800000 */
[C---:B------:R-:W-:Y:S01]  /*10f40*/  SEL R21, R9.reuse, R21, !P1 ;  /* 0x0000001509157207 */ /* 0x040fe20004800000 */
[----:B------:R-:W-:Y:S01]  /*10f50*/  @!P3 IMAD.MOV R0, RZ, RZ, -R0 ;  /* 0x000000ffff00b224 */ /* 0x000fe200078e0a00 */
[C---:B------:R-:W-:Y:S01]  /*10f60*/  SEL R22, R9.reuse, R22, !P1 ;  /* 0x0000001609167207 */ /* 0x040fe20004800000 */
[----:B------:R-:W-:Y:S01]  /*10f70*/  @!P4 IMAD.MOV R11, RZ, RZ, -R11 ;  /* 0x000000ffff0bc224 */ /* 0x000fe200078e0a0b */
[C---:B------:R-:W-:Y:S01]  /*10f80*/  SEL R23, R9.reuse, R23, !P1 ;  /* 0x0000001709177207 */ /* 0x040fe20004800000 */
[----:B------:R-:W-:Y:S01]  /*10f90*/  @!P2 IMAD.MOV R27, RZ, RZ, -R27 ;  /* 0x000000ffff1ba224 */ /* 0x000fe200078e0a1b */
[C---:B------:R-:W-:Y:S01]  /*10fa0*/  SEL R24, R9.reuse, R24, !P1 ;  /* 0x0000001809187207 */ /* 0x040fe20004800000 */
[----:B------:R-:W-:Y:S01]  /*10fb0*/  STL [R1+0xea0], R20 ;  /* 0x000ea01401007387 */ /* 0x000fe20000100800 */
[----:B------:R-:W-:-:S02]  /*10fc0*/  SEL R2, R9, R2, !P1 ;  /* 0x0000000209027207 */ /* 0x000fc40004800000 */
[C---:B------:R-:W-:Y:S01]  /*10fd0*/  SEL R4, R9.reuse, R4, !P1 ;  /* 0x0000000409047207 */ /* 0x040fe20004800000 */
[----:B------:R-:W-:Y:S01]  /*10fe0*/  STL [R1+0xea4], R21 ;  /* 0x000ea41501007387 */ /* 0x000fe20000100800 */
[C---:B------:R-:W-:Y:S02]  /*10ff0*/  SEL R19, R9.reuse, R19, !P1 ;  /* 0x0000001309137207 */ /* 0x040fe40004800000 */
[----:B0-----:R-:W-:Y:S01]  /*11000*/  LOP3.LUT R26, R26, 0x3f, RZ, 0xc0, !PT ;  /* 0x0000003f1a1a7812 */ /* 0x001fe200078ec0ff */
[----:B------:R-:W-:Y:S01]  /*11010*/  STL [R1+0xea8], R22 ;  /* 0x000ea81601007387 */ /* 0x000fe20000100800 */
[----:B------:R-:W-:-:S03]  /*11020*/  SEL R0, R9, R0, !P1 ;  /* 0x0000000009007207 */ /* 0x000fc60004800000 */
[----:B------:R-:W-:Y:S01]  /*11030*/  IMAD R26, R26, c[0x0][0x18c], RZ ;  /* 0x000063001a1a7a24 */ /* 0x000fe200078e02ff */
[----:B------:R-:W-:Y:S01]  /*11040*/  STL [R1+0xeac], R23 ;  /* 0x000eac1701007387 */ /* 0x000fe20000100800 */
[C---:B------:R-:W-:Y:S01]  /*11050*/  SEL R11, R9.reuse, R11, !P1 ;  /* 0x0000000b090b7207 */ /* 0x040fe20004800000 */
[----:B------:R-:W-:Y:S01]  /*11060*/  IMAD.MOV R12, RZ, RZ, -c[0x0][0x188] ;  /* 0x80006200ff0c7624 */ /* 0x000fe200078e02ff */
[----:B------:R-:W-:Y:S01]  /*11070*/  SEL R9, R9, R27, !P1 ;  /* 0x0000001b09097207 */ /* 0x000fe20004800000 */
[----:B------:R-:W-:Y:S01]  /*11080*/  STL [R1+0xeb0], R24 ;  /* 0x000eb01801007387 */ /* 0x000fe20000100800 */
[----:B------:R-:W-:Y:S01]  /*11090*/  @!P5 IMAD.MOV R13, RZ, RZ, -R13 ;  /* 0x000000ffff0dd224 */ /* 0x000fe200078e0a0d */
[----:B------:R-:W-:Y:S02]  /*110a0*/  LEA.HI.X.SX32 R26, R26, c[0x0][0x16c], 0x1, P6 ;  /* 0x00005b001a1a7a11 */ /* 0x000fe400030f0eff */
[----:B------:R2:W-:Y:S01]  /*110b0*/  STL [R1+0xeb4], R2 ;  /* 0x000eb40201007387 */ /* 0x0005e20000100800 */
[----:B------:R-:W-:-:S03]  /*110c0*/  @!P0 LOP3.LUT R13, RZ, c[0x0][0x178], RZ, 0x33, !PT ;  /* 0x00005e00ff0d8a12 */ /* 0x000fc600078e33ff */
[----:B------:R3:W-:Y:S04]  /*110d0*/  STL [R1+0xeb8], R4 ;  /* 0x000eb80401007387 */ /* 0x0007e80000100800 */
[----:B------:R-:W-:Y:S04]  /*110e0*/  STL [R1+0xebc], R19 ;  /* 0x000ebc1301007387 */ /* 0x000fe80000100800 */
[----:B------:R5:W-:Y:S04]  /*110f0*/  STL [R1+0xec0], R0 ;  /* 0x000ec00001007387 */ /* 0x000be80000100800 */
[----:B------:R-:W-:Y:S04]  /*11100*/  STL [R1+0xec4], R11 ;  /* 0x000ec40b01007387 */ /* 0x000fe80000100800 */
[----:B------:R-:W-:Y:S04]  /*11110*/  STL [R1+0xec8], R9 ;  /* 0x000ec80901007387 */ /* 0x000fe80000100800 */
[----:B------:R-:W-:Y:S04]  /*11120*/  STL [R1+0xecc], R26 ;  /* 0x000ecc1a01007387 */ /* 0x000fe80000100800 */
[----:B------:R-:W-:Y:S01]  /*11130*/  STL [R1+0xed0], R13 ;  /* 0x000ed00d01007387 */ /* 0x000fe20000100800 */
[----:B--2---:R-:W-:-:S02]  /*11140*/  IMAD R2, R17, c[0x0][0x190], RZ ;  /* 0x0000640011027a24 */ /* 0x004fc400078e02ff */
[----:B---3--:R-:W-:Y:S02]  /*11150*/  IMAD R4, R16, c[0x0][0x190], RZ ;  /* 0x0000640010047a24 */ /* 0x008fe400078e02ff */
[----:B----4-:R-:W-:-:S05]  /*11160*/  IMAD R27, R18, c[0x0][0x190], RZ ;  /* 0x00006400121b7a24 */ /* 0x010fca00078e02ff */
[----:B------:R-:W-:Y:S01]  /*11170*/  STL [R1+0xed4], R27 ;  /* 0x000ed41b01007387 */ /* 0x000fe20000100800 */
[----:B-----5:R-:W-:-:S05]  /*11180*/  IMAD R0, R12, 0x2, R10 ;  /* 0x000000020c007824 */ /* 0x020fca00078e020a */
[----:B------:R0:W-:Y:S04]  /*11190*/  STL [R1+0x414], R0 ;  /* 0x0004140001007387 */ /* 0x0001e80000100800 */
[----:B------:R1:W-:Y:S01]  /*111a0*/  STL [R1+0x1c], R4 ;  /* 0x00001c0401007387 */ /* 0x0003e20000100800 */
[----:B0-----:R-:W-:-:S03]  /*111b0*/  IMAD R0, R15, c[0x0][0x190], RZ ;  /* 0x000064000f007a24 */ /* 0x001fc600078e02ff */
[----:B------:R0:W-:Y:S01]  /*111c0*/  STL [R1+0x24], R2 ;  /* 0x0000240201007387 */ /* 0x0001e20000100800 */
[----:B-1----:R-:W-:-:S03]  /*111d0*/  IMAD R4, R8, c[0x0][0x190], RZ ;  /* 0x0000640008047a24 */ /* 0x002fc600078e02ff */
[----:B------:R1:W-:Y:S01]  /*111e0*/  STL [R1+0x28], R0 ;  /* 0x0000280001007387 */ /* 0x0003e20000100800 */
[----:B0-----:R-:W-:-:S03]  /*111f0*/  IMAD R2, R7, c[0x0][0x190], RZ ;  /* 0x0000640007027a24 */ /* 0x001fc600078e02ff */
[----:B------:R0:W-:Y:S01]  /*11200*/  STL [R1+0x2c], R4 ;  /* 0x00002c0401007387 */ /* 0x0001e20000100800 */
[----:B-1----:R-:W-:-:S03]  /*11210*/  IMAD R0, R6, c[0x0][0x190], RZ ;  /* 0x0000640006007a24 */ /* 0x002fc600078e02ff */
[----:B------:R1:W-:Y:S04]  /*11220*/  STL [R1+0x30], R2 ;  /* 0x0000300201007387 */ /* 0x0003e80000100800 */
[----:B------:R2:W-:Y:S01]  /*11230*/  STL [R1+0x34], R0 ;  /* 0x0000340001007387 */ /* 0x0005e20000100800 */
[----:B0-----:R-:W-:Y:S02]  /*11240*/  IMAD R4, R5, c[0x0][0x190], RZ ;  /* 0x0000640005047a24 */ /* 0x001fe400078e02ff */
[----:B-1----:R-:W-:Y:S02]  /*11250*/  IMAD R2, R3, c[0x0][0x190], RZ ;  /* 0x0000640003027a24 */ /* 0x002fe400078e02ff */
[----:B------:R-:W-:Y:S02]  /*11260*/  IMAD R3, R28, c[0x0][0x190], RZ ;  /* 0x000064001c037a24 */ /* 0x000fe400078e02ff */
[----:B--2---:R-:W-:Y:S01]  /*11270*/  IMAD R0, R14, c[0x0][0x190], RZ ;  /* 0x000064000e007a24 */ /* 0x004fe200078e02ff */
[----:B------:R-:W-:Y:S04]  /*11280*/  STL [R1+0x60], R4 ;  /* 0x0000600401007387 */ /* 0x000fe80000100800 */
[----:B------:R0:W-:Y:S04]  /*11290*/  STL [R1+0x64], R2 ;  /* 0x0000640201007387 */ /* 0x0001e80000100800 */
[----:B------:R1:W-:Y:S04]  /*112a0*/  STL [R1+0xc0], R0 ;  /* 0x0000c00001007387 */ /* 0x0003e80000100800 */
[----:B------:R-:W-:Y:S04]  /*112b0*/  STL [R1+0xe0], R3 ;  /* 0x0000e00301007387 */ /* 0x000fe80000100800 */
[----:B------:R-:W2:Y:S01]  /*112c0*/  LDL.LU R27, [R1+0x3d4] ;  /* 0x0003d400011b7983 */ /* 0x000ea20000300800 */
[----:B0-----:R-:W-:-:S02]  /*112d0*/  IMAD R2, R29, c[0x0][0x190], RZ ;  /* 0x000064001d027a24 */ /* 0x001fc400078e02ff */
[----:B-1----:R-:W-:-:S03]  /*112e0*/  IMAD R0, R25, c[0x0][0x190], RZ ;  /* 0x0000640019007a24 */ /* 0x002fc600078e02ff */
[----:B------:R-:W-:Y:S04]  /*112f0*/  STL [R1+0xf0], R2 ;  /* 0x0000f00201007387 */ /* 0x000fe80000100800 */
[----:B--2---:R0:W-:Y:S04]  /*11300*/  STL [R1+0xf08], R27 ;  /* 0x000f081b01007387 */ /* 0x0041e80000100800 */
[----:B------:R-:W-:Y:S04]  /*11310*/  STL [R1+0x114], R0 ;  /* 0x0001140001007387 */ /* 0x000fe80000100800 */
[----:B0-----:R-:W2:Y:S04]  /*11320*/  LDL.LU R27, [R1+0x3d8] ;  /* 0x0003d800011b7983 */ /* 0x001ea80000300800 */
[----:B--2---:R0:W-:Y:S04]  /*11330*/  STL [R1+0xf0c], R27 ;  /* 0x000f0c1b01007387 */ /* 0x0041e80000100800 */
        /* <DEDUP_REMOVED lines=28> */
[----:B------:R-:W3:Y:S01]  /*11500*/  LDL.LU R25, [R1+0x364] ;  /* 0x0003640001197983 */ /* 0x000ee20000300800 */
[----:B--2---:R-:W-:-:S05]  /*11510*/  IMAD R27, R27, c[0x0][0x190], RZ ;  /* 0x000064001b1b7a24 */ /* 0x004fca00078e02ff */
[----:B------:R0:W-:Y:S04]  /*11520*/  STL [R1+0x118], R27 ;  /* 0x0001181b01007387 */ /* 0x0001e80000100800 */
[----:B0-----:R-:W2:Y:S02]  /*11530*/  LDL.LU R27, [R1+0xf0c] ;  /* 0x000f0c00011b7983 */ /* 0x001ea40000300800 */
[----:B--2---:R-:W-:-:S05]  /*11540*/  IMAD R27, R27, c[0x0][0x190], RZ ;  /* 0x000064001b1b7a24 */ /* 0x004fca00078e02ff */
[----:B------:R0:W-:Y:S04]  /*11550*/  STL [R1+0x120], R27 ;  /* 0x0001201b01007387 */ /* 0x0001e80000100800 */
[----:B0-----:R-:W2:Y:S01]  /*11560*/  LDL.LU R27, [R1+0xf08] ;  /* 0x000f0800011b7983 */ /* 0x001ea20000300800 */
[----:B---3--:R-:W-:Y:S02]  /*11570*/  IMAD R13, R13, c[0x0][0x190], RZ ;  /* 0x000064000d0d7a24 */ /* 0x008fe400078e02ff */
[----:B----4-:R-:W-:Y:S02]  /*11580*/  IMAD R26, R26, c[0x0][0x190], RZ ;  /* 0x000064001a1a7a24 */ /* 0x010fe400078e02ff */
[----:B-----5:R-:W-:Y:S02]  /*11590*/  IMAD R9, R9, c[0x0][0x190], RZ ;  /* 0x0000640009097a24 */ /* 0x020fe400078e02ff */
[----:B--2---:R-:W-:-:S05]  /*115a0*/  IMAD R27, R27, c[0x0][0x190], RZ ;  /* 0x000064001b1b7a24 */ /* 0x004fca00078e02ff */
[----:B------:R-:W-:Y:S04]  /*115b0*/  STL [R1+0x138], R27 ;  /* 0x0001381b01007387 */ /* 0x000fe80000100800 */
[----:B------:R0:W-:Y:S04]  /*115c0*/  STL [R1+0x148], R13 ;  /* 0x0001480d01007387 */ /* 0x0001e80000100800 */
[----:B------:R-:W-:Y:S04]  /*115d0*/  STL [R1+0x158], R26 ;  /* 0x0001581a01007387 */ /* 0x000fe80000100800 */
[----:B------:R1:W-:Y:S01]  /*115e0*/  STL [R1+0x170], R9 ;  /* 0x0001700901007387 */ /* 0x0003e20000100800 */
[----:B0-----:R-:W-:-:S02]  /*115f0*/  IMAD R13, R11, c[0x0][0x190], RZ ;  /* 0x000064000b0d7a24 */ /* 0x001fc400078e02ff */
[----:B------:R-:W-:Y:S02]  /*11600*/  IMAD R11, R0, c[0x0][0x190], RZ ;  /* 0x00006400000b7a24 */ /* 0x000fe400078e02ff */
[----:B------:R-:W-:Y:S01]  /*11610*/  IMAD R0, R4, c[0x0][0x190], RZ ;  /* 0x0000640004007a24 */ /* 0x000fe200078e02ff */
[----:B------:R-:W-:Y:S01]  /*11620*/  STL [R1+0x1a8], R13 ;  /* 0x0001a80d01007387 */ /* 0x000fe20000100800 */
[----:B-1----:R-:W-:-:S03]  /*11630*/  IMAD R9, R19, c[0x0][0x190], RZ ;  /* 0x0000640013097a24 */ /* 0x002fc600078e02ff */
[----:B------:R-:W-:Y:S01]  /*11640*/  STL [R1+0x1c0], R11 ;  /* 0x0001c00b01007387 */ /* 0x000fe20000100800 */
[----:B------:R-:W-:Y:S02]  /*11650*/  IMAD R4, R2, c[0x0][0x190], RZ ;  /* 0x0000640002047a24 */ /* 0x000fe400078e02ff */
[----:B------:R-:W-:Y:S01]  /*11660*/  IMAD R2, R24, c[0x0][0x190], RZ ;  /* 0x0000640018027a24 */ /* 0x000fe200078e02ff */
[----:B------:R-:W-:Y:S04]  /*11670*/  STL [R1+0x1c8], R9 ;  /* 0x0001c80901007387 */ /* 0x000fe80000100800 */
        /* <DEDUP_REMOVED lines=12> */
[----:B-1----:R-:W-:-:S03]  /*11740*/  IMAD R2, R12, c[0x0][0x190], RZ ;  /* 0x000064000c027a24 */ /* 0x002fc600078e02ff */
[----:B------:R0:W-:Y:S01]  /*11750*/  STL [R1+0x39c], R4 ;  /* 0x00039c0401007387 */ /* 0x0001e20000100800 */
[----:B--2---:R-:W-:-:S03]  /*11760*/  IMAD R0, R18, c[0x0][0x190], RZ ;  /* 0x0000640012007a24 */ /* 0x004fc600078e02ff */
        /* <DEDUP_REMOVED lines=553> */
[----:B------:R-:W-:-:S02]  /*13a00*/  IMAD R11, R11, c[0x0][0x190], RZ ;  /* 0x000064000b0b7a24 */ /* 0x000fc400078e02ff */
[----:B------:R-:W-:Y:S02]  /*13a10*/  IMAD R0, R0, c[0x0][0x190], RZ ;  /* 0x0000640000007a24 */ /* 0x000fe400078e02ff */
[----:B------:R-:W-:Y:S02]  /*13a20*/  IMAD R19, R19, c[0x0][0x190], RZ ;  /* 0x0000640013137a24 */ /* 0x000fe400078e02ff */
[----:B------:R-:W-:Y:S02]  /*13a30*/  IMAD R4, R4, c[0x0][0x190], RZ ;  /* 0x0000640004047a24 */ /* 0x000fe400078e02ff */
[----:B------:R-:W-:Y:S02]  /*13a40*/  IMAD R2, R2, c[0x0][0x190], RZ ;  /* 0x0000640002027a24 */ /* 0x000fe400078e02ff */
[----:B------:R-:W-:Y:S02]  /*13a50*/  IMAD R24, R24, c[0x0][0x190], RZ ;  /* 0x0000640018187a24 */ /* 0x000fe400078e02ff */
        /* <DEDUP_REMOVED lines=19> */
[----:B--2---:R-:W-:-:S05]  /*13b90*/  IMAD R27, R27, c[0x0][0x190], RZ ;  /* 0x000064001b1b7a24 */ /* 0x004fca00078e02ff */
[----:B------:R0:W-:Y:S04]  /*13ba0*/  STL [R1+0x94], R27 ;  /* 0x0000941b01007387 */ /* 0x0001e80000100800 */
[----:B0-----:R-:W2:Y:S04]  /*13bb0*/  LDL.LU R27, [R1+0xed4] ;  /* 0x000ed400011b7983 */ /* 0x001ea80000300800 */
[----:B------:R0:W-:Y:S04]  /*13bc0*/  STL [R1+0x90], R13 ;  /* 0x0000900d01007387 */ /* 0x0001e80000100800 */
[----:B0-----:R-:W3:Y:S04]  /*13bd0*/  LDL.LU R13, [R1+0xed0] ;  /* 0x000ed000010d7983 */ /* 0x001ee80000300800 */
[----:B------:R0:W-:Y:S04]  /*13be0*/  STL [R1+0x8c], R26 ;  /* 0x00008c1a01007387 */ /* 0x0001e80000100800 */
[----:B0-----:R-:W4:Y:S04]  /*13bf0*/  LDL.LU R26, [R1+0xecc] ;  /* 0x000ecc00011a7983 */ /* 0x001f280000300800 */
[----:B------:R0:W-:Y:S04]  /*13c00*/  STL [R1+0x88], R9 ;  /* 0x0000880901007387 */ /* 0x0001e80000100800 */
[----:B0-----:R-:W5:Y:S04]  /*13c10*/  LDL.LU R9, [R1+0xec8] ;  /* 0x000ec80001097983 */ /* 0x001f680000300800 */
        /* <DEDUP_REMOVED lines=49> */
[----:B0-----:R-:W5:Y:S01]  /*13f30*/  LDL.LU R25, [R1+0xe64] ;  /* 0x000e640001197983 */ /* 0x001f620000300800 */
[----:B--2---:R-:W-:-:S02]  /*13f40*/  IMAD R21, R21, c[0x0][0x190], RZ ;  /* 0x0000640015157a24 */ /* 0x004fc400078e02ff */
[----:B---3--:R-:W-:Y:S02]  /*13f50*/  IMAD R20, R20, c[0x0][0x190], RZ ;  /* 0x0000640014147a24 */ /* 0x008fe400078e02ff */
[----:B----4-:R-:W-:Y:S02]  /*13f60*/  IMAD R10, R10, c[0x0][0x190], RZ ;  /* 0x000064000a0a7a24 */ /* 0x010fe400078e02ff */
[----:B-----5:R-:W-:Y:S02]  /*13f70*/  IMAD R12, R12, c[0x0][0x190], RZ ;  /* 0x000064000c0c7a24 */ /* 0x020fe400078e02ff */
        /* <DEDUP_REMOVED lines=12> */
[----:B------:R-:W-:-:S05]  /*14040*/  IMAD R25, R25, c[0x0][0x190], RZ ;  /* 0x0000640019197a24 */ /* 0x000fca00078e02ff */
[----:B------:R0:W-:Y:S04]  /*14050*/  STL [R1], R25 ;  /* 0x0000001901007387 */ /* 0x0001e80000100800 */
[----:B0-----:R-:W2:Y:S04]  /*14060*/  LDL.LU R25, [R1+0xe60] ;  /* 0x000e600001197983 */ /* 0x001ea80000300800 */
[----:B------:R-:W-:Y:S04]  /*14070*/  STL [R1+0xe20], R29 ;  /* 0x000e201d01007387 */ /* 0x000fe80000100800 */
[----:B------:R-:W-:Y:S04]  /*14080*/  STL [R1+0xe1c], R28 ;  /* 0x000e1c1c01007387 */ /* 0x000fe80000100800 */
[----:B------:R-:W-:Y:S04]  /*14090*/  STL [R1+0xe18], R14 ;  /* 0x000e180e01007387 */ /* 0x000fe80000100800 */
[----:B------:R0:W-:Y:S04]  /*140a0*/  STL [R1+0xe14], R3 ;  /* 0x000e140301007387 */ /* 0x0001e80000100800 */
[----:B0-----:R-:W3:Y:S04]  /*140b0*/  LDL.LU R3, [R1+0x1c] ;  /* 0x00001c0001037983 */ /* 0x001ee80000300800 */
[----:B------:R-:W-:Y:S04]  /*140c0*/  STL [R1+0xe24], R5 ;  /* 0x000e240501007387 */ /* 0x000fe80000100800 */
[----:B------:R-:W-:Y:S04]  /*140d0*/  STL [R1+0xe10], R6 ;  /* 0x000e100601007387 */ /* 0x000fe80000100800 */
[----:B------:R-:W-:Y:S04]  /*140e0*/  STL [R1+0xe0c], R7 ;  /* 0x000e0c0701007387 */ /* 0x000fe80000100800 */
[----:B------:R-:W-:Y:S04]  /*140f0*/  STL [R1+0xe28], R8 ;  /* 0x000e280801007387 */ /* 0x000fe80000100800 */
[----:B------:R-:W-:Y:S04]  /*14100*/  STL [R1+0xe2c], R15 ;  /* 0x000e2c0f01007387 */ /* 0x000fe80000100800 */
[----:B------:R-:W-:Y:S04]  /*14110*/  STL [R1+0xe30], R17 ;  /* 0x000e301101007387 */ /* 0x000fe80000100800 */
[----:B------:R0:W-:Y:S04]  /*14120*/  STL [R1+0xe34], R16 ;  /* 0x000e341001007387 */ /* 0x0001e80000100800 */
[----:B0-----:R-:W4:Y:S04]  /*14130*/  LDL.LU R16, [R1+0x60] ;  /* 0x0000600001107983 */ /* 0x001f280000300800 */
[----:B------:R0:W-:Y:S04]  /*14140*/  STL [R1+0xe38], R18 ;  /* 0x000e381201007387 */ /* 0x0001e80000100800 */
[----:B0-----:R-:W5:Y:S04]  /*14150*/  LDL.LU R18, [R1+0x34] ;  /* 0x0000340001127983 */ /* 0x001f680000300800 */
[----:B------:R0:W-:Y:S04]  /*14160*/  STL [R1+0xe3c], R12 ;  /* 0x000e3c0c01007387 */ /* 0x0001e80000100800 */
[----:B0-----:R-:W4:Y:S04]  /*14170*/  LDL.LU R12, [R1+0x30] ;  /* 0x00003000010c7983 */ /* 0x001f280000300800 */
[----:B------:R0:W-:Y:S04]  /*14180*/  STL [R1+0xe40], R10 ;  /* 0x000e400a01007387 */ /* 0x0001e80000100800 */
[----:B0-----:R-:W4:Y:S04]  /*14190*/  LDL.LU R10, [R1+0x2c] ;  /* 0x00002c00010a7983 */ /* 0x001f280000300800 */
[----:B------:R0:W-:Y:S04]  /*141a0*/  STL [R1+0xe44], R20 ;  /* 0x000e441401007387 */ /* 0x0001e80000100800 */
[----:B0-----:R-:W4:Y:S04]  /*141b0*/  LDL.LU R20, [R1+0x28] ;  /* 0x0000280001147983 */ /* 0x001f280000300800 */
[----:B------:R0:W-:Y:S04]  /*141c0*/  STL [R1+0xe48], R21 ;  /* 0x000e481501007387 */ /* 0x0001e80000100800 */
[----:B0-----:R-:W5:Y:S01]  /*141d0*/  LDL.LU R21, [R1+0x24] ;  /* 0x0000240001157983 */ /* 0x001f620000300800 */
[----:B------:R-:W-:-:S02]  /*141e0*/  IMAD R22, R22, c[0x0][0x190], RZ ;  /* 0x0000640016167a24 */ /* 0x000fc400078e02ff */
[----:B------:R-:W-:-:S03]  /*141f0*/  IMAD R23, R23, c[0x0][0x190], RZ ;  /* 0x0000640017177a24 */ /* 0x000fc600078e02ff */
[----:B------:R-:W-:Y:S04]  /*14200*/  STL [R1+0xe4c], R22 ;  /* 0x000e4c1601007387 */ /* 0x000fe80000100800 */
[----:B------:R-:W-:Y:S04]  /*14210*/  STL [R1+0xe50], R23 ;  /* 0x000e501701007387 */ /* 0x000fe80000100800 */
[----:B------:R-:W5:Y:S04]  /*14220*/  LDL.LU R17, [R1+0x64] ;  /* 0x0000640001117983 */ /* 0x000f680000300800 */
[----:B------:R-:W5:Y:S01]  /*14230*/  LDL.LU R15, [R1+0xc0] ;  /* 0x0000c000010f7983 */ /* 0x000f620000300800 */
[----:B------:R-:W-:-:S05]  /*14240*/  IMAD R5, R24, c[0x0][0x190], RZ ;  /* 0x0000640018057a24 */ /* 0x000fca00078e02ff */
[----:B------:R0:W-:Y:S04]  /*14250*/  STL [R1+0x3a4], R5 ;  /* 0x0003a40501007387 */ /* 0x0001e80000100800 */
[----:B------:R-:W5:Y:S04]  /*14260*/  LDL.LU R8, [R1+0xe0] ;  /* 0x0000e00001087983 */ /* 0x000f680000300800 */
[----:B------:R-:W5:Y:S04]  /*14270*/  LDL.LU R7, [R1+0xf0] ;  /* 0x0000f00001077983 */ /* 0x000f680000300800 */
[----:B------:R-:W5:Y:S01]  /*14280*/  LDL.LU R6, [R1+0x114] ;  /* 0x0001140001067983 */ /* 0x000f620000300800 */
[----:B------:R-:W-:-:S02]  /*14290*/  IMAD R24, R2, c[0x0][0x190], RZ ;  /* 0x0000640002187a24 */ /* 0x000fc400078e02ff */
[----:B------:R-:W-:Y:S01]  /*142a0*/  IMAD R4, R4, c[0x0][0x190], RZ ;  /* 0x0000640004047a24 */ /* 0x000fe200078e02ff */
[----:B0-----:R-:W5:Y:S01]  /*142b0*/  LDL.LU R5, [R1+0x118] ;  /* 0x0001180001057983 */ /* 0x001f620000300800 */
[----:B------:R-:W-:-:S03]  /*142c0*/  IMAD R19, R19, c[0x0][0x190], RZ ;  /* 0x0000640013137a24 */ /* 0x000fc600078e02ff */
[----:B------:R-:W-:Y:S01]  /*142d0*/  STL [R1+0xe54], R24 ;  /* 0x000e541801007387 */ /* 0x000fe20000100800 */
[----:B------:R-:W-:-:S03]  /*142e0*/  IMAD R2, R0, c[0x0][0x190], RZ ;  /* 0x0000640000027a24 */ /* 0x000fc600078e02ff */
[----:B------:R2:W-:Y:S01]  /*142f0*/  STL [R1+0xe58], R4 ;  /* 0x000e580401007387 */ /* 0x0005e20000100800 */
[----:B------:R-:W-:-:S03]  /*14300*/  IMAD R0, R13, c[0x0][0x184], RZ ;  /* 0x000061000d007a24 */ /* 0x000fc600078e02ff */
[----:B------:R-:W-:Y:S04]  /*14310*/  STL [R1+0xe5c], R19 ;  /* 0x000e5c1301007387 */ /* 0x000fe80000100800 */
[----:B------:R-:W5:Y:S01]  /*14320*/  LDL.LU R14, [R1+0x120] ;  /* 0x00012000010e7983 */ /* 0x000f620000300800 */
[----:B--2---:R-:W-:-:S05]  /*14330*/  LEA R4, P3, R27, R25, 0x1 ;  /* 0x000000191b047211 */ /* 0x004fca00078608ff */
[----:B------:R-:W-:Y:S01]  /*14340*/  STL [R1+0x588], R4 ;  /* 0x0005880401007387 */ /* 0x000fe20000100800 */
[----:B---3--:R-:W-:-:S05]  /*14350*/  LEA R13, P2, R3, R25, 0x1 ;  /* 0x00000019030d7211 */ /* 0x008fca00078408ff */
[----:B------:R4:W-:Y:S04]  /*14360*/  STL [R1+0x590], R13 ;  /* 0x0005900d01007387 */ /* 0x0009e80000100800 */
[----:B------:R-:W2:Y:S01]  /*14370*/  LDL.LU R29, [R1+0x138] ;  /* 0x00013800011d7983 */ /* 0x000ea20000300800 */
[-C--:B----4-:R-:W-:Y:S02]  /*14380*/  LEA R13, P0, R20, R25.reuse, 0x1 ;  /* 0x00000019140d7211 */ /* 0x090fe400078008ff */
[----:B-----5:R-:W-:-:S05]  /*14390*/  LEA R4, P1, R21, R25, 0x1 ;  /* 0x0000001915047211 */ /* 0x020fca00078208ff */
[----:B------:R0:W-:Y:S04]  /*143a0*/  STL [R1+0x598], R4 ;  /* 0x0005980401007387 */ /* 0x0001e80000100800 */
[----:B------:R1:W-:Y:S04]  /*143b0*/  STL [R1+0x5a0], R13 ;  /* 0x0005a00d01007387 */ /* 0x0003e80000100800 */
[----:B------:R-:W3:Y:S01]  /*143c0*/  LDL.LU R28, [R1+0x148] ;  /* 0x00014800011c7983 */ /* 0x000ee20000300800 */
[-C--:B0-----:R-:W-:Y:S02]  /*143d0*/  LEA R4, P4, R10, R25.reuse, 0x1 ;  /* 0x000000190a047211 */ /* 0x081fe400078808ff */
[----:B-1----:R-:W-:-:S03]  /*143e0*/  LEA R13, P6, R12, R25, 0x1 ;  /* 0x000000190c0d7211 */ /* 0x002fc600078c08ff */
[----:B------:R0:W-:Y:S04]  /*143f0*/  STL [R1+0x5a8], R4 ;  /* 0x0005a80401007387 */ /* 0x0001e80000100800 */
[----:B------:R1:W-:Y:S04]  /*14400*/  STL [R1+0x5b0], R13 ;  /* 0x0005b00d01007387 */ /* 0x0003e80000100800 */
[----:B------:R-:W4:Y:S01]  /*14410*/  LDL.LU R22, [R1+0x158] ;  /* 0x0001580001167983 */ /* 0x000f220000300800 */
[----:B0-----:R-:W-:Y:S02]  /*14420*/  LEA R4, P5, R18, R25, 0x1 ;  /* 0x0000001912047211 */ /* 0x001fe400078a08ff */
[----:B-1----:R-:W-:-:S03]  /*14430*/  LEA.HI.X.SX32 R13, R27, R26, 0x1, P3 ;  /* 0x0000001a1b0d7211 */ /* 0x002fc600018f0eff */
[----:B------:R-:W-:Y:S04]  /*14440*/  STL [R1+0x5b8], R4 ;  /* 0x0005b80401007387 */ /* 0x000fe80000100800 */
[----:B------:R0:W-:Y:S02]  /*14450*/  STL [R1+0x584], R13 ;  /* 0x0005840d01007387 */ /* 0x0001e40000100800 */
[----:B0-----:R-:W-:Y:S02]  /*14460*/  LEA.HI.X.SX32 R13, R3, R26, 0x1, P2 ;  /* 0x0000001a030d7211 */ /* 0x001fe400010f0eff */
[----:B------:R-:W5:Y:S01]  /*14470*/  LDL.LU R3, [R1+0x170] ;  /* 0x0001700001037983 */ /* 0x000f620000300800 */
[----:B------:R-:W-:-:S05]  /*14480*/  LEA R4, P3, R16, R25, 0x1 ;  /* 0x0000001910047211 */ /* 0x000fca00078608ff */
        /* <DEDUP_REMOVED lines=15> */
[----:B------:R0:W-:Y:S04]  /*14580*/  STL [R1+0x5d8], R4 ;  /* 0x0005d80401007387 */ /* 0x0001e80000100800 */
[----:B------:R1:W-:Y:S01]  /*14590*/  STL [R1+0x5a4], R13 ;  /* 0x0005a40d01007387 */ /* 0x0003e20000100800 */
[----:B0-----:R-:W-:Y:S02]  /*145a0*/  LEA R4, P4, R7, R25, 0x1 ;  /* 0x0000001907047211 */ /* 0x001fe400078808ff */
[-C--:B-1----:R-:W-:Y:S02]  /*145b0*/  LEA.HI.X.SX32 R13, R12, R26.reuse, 0x1, P6 ;  /* 0x0000001a0c0d7211 */ /* 0x082fe400030f0eff */
[----:B------:R-:W5:Y:S04]  /*145c0*/  LDL.LU R12, [R1+0x1f8] ;  /* 0x0001f800010c7983 */ /* 0x000f680000300800 */
[----:B------:R-:W-:Y:S04]  /*145d0*/  STL [R1+0x5e0], R4 ;  /* 0x0005e00401007387 */ /* 0x000fe80000100800 */
[----:B------:R0:W-:Y:S02]  /*145e0*/  STL [R1+0x5ac], R13 ;  /* 0x0005ac0d01007387 */ /* 0x0001e40000100800 */
[----:B0-----:R-:W-:-:S02]  /*145f0*/  LEA.HI.X.SX32 R13, R18, R26, 0x1, P5 ;  /* 0x0000001a120d7211 */ /* 0x001fc400028f0eff */
        /* <DEDUP_REMOVED lines=9> */
[-C--:B0-----:R-:W-:Y:S02]  /*14690*/  LEA R4, P3, R14, R25.reuse, 0x1 ;  /* 0x000000190e047211 */ /* 0x081fe400078608ff */
[----:B-1----:R-:W-:Y:S02]  /*146a0*/  LEA.HI.X.SX32 R13, R17, R26, 0x1, P2 ;  /* 0x0000001a110d7211 */ /* 0x002fe400010f0eff */
[----:B------:R-:W5:Y:S04]  /*146b0*/  LDL.LU R17, [R1+0x220] ;  /* 0x0002200001117983 */ /* 0x000f680000300800 */
[----:B------:R2:W-:Y:S04]  /*146c0*/  STL [R1+0x5f8], R4 ;  /* 0x0005f80401007387 */ /* 0x0005e80000100800 */
[----:B------:R0:W-:Y:S01]  /*146d0*/  STL [R1+0x5c4], R13 ;  /* 0x0005c40d01007387 */ /* 0x0001e20000100800 */
[----:B--2---:R-:W-:-:S02]  /*146e0*/  LEA R4, P2, R29, R25, 0x1 ;  /* 0x000000191d047211 */ /* 0x004fc400078408ff */
[-C--:B0-----:R-:W-:Y:S02]  /*146f0*/  LEA.HI.X.SX32 R13, R15, R26.reuse, 0x1, P1 ;  /* 0x0000001a0f0d7211 */ /* 0x081fe400008f0eff */
[----:B------:R-:W2:Y:S04]  /*14700*/  LDL.LU R15, [R1+0x2b8] ;  /* 0x0002b800010f7983 */ /* 0x000ea80000300800 */
[----:B------:R-:W-:Y:S04]  /*14710*/  STL [R1+0x600], R4 ;  /* 0x0006000401007387 */ /* 0x000fe80000100800 */
[----:B------:R0:W-:Y:S02]  /*14720*/  STL [R1+0x5cc], R13 ;  /* 0x0005cc0d01007387 */ /* 0x0001e40000100800 */
[----:B0-----:R-:W-:-:S02]  /*14730*/  LEA.HI.X.SX32 R13, R8, R26, 0x1, P0 ;  /* 0x0000001a080d7211 */ /* 0x001fc400000f0eff */
[----:B------:R-:W2:Y:S01]  /*14740*/  LDL.LU R8, [R1+0x2bc] ;  /* 0x0002bc0001087983 */ /* 0x000ea20000300800 */
[----:B---3--:R-:W-:-:S05]  /*14750*/  LEA R4, P1, R28, R25, 0x1 ;  /* 0x000000191c047211 */ /* 0x008fca00078208ff */
[----:B------:R4:W-:Y:S04]  /*14760*/  STL [R1+0x608], R4 ;  /* 0x0006080401007387 */ /* 0x0009e80000100800 */
[----:B------:R0:W-:Y:S01]  /*14770*/  STL [R1+0x5d4], R13 ;  /* 0x0005d40d01007387 */ /* 0x0001e20000100800 */
[-C--:B----4-:R-:W-:Y:S02]  /*14780*/  LEA R4, P0, R22, R25.reuse, 0x1 ;  /* 0x0000001916047211 */ /* 0x090fe400078008ff */
[----:B0-----:R-:W-:Y:S02]  /*14790*/  LEA.HI.X.SX32 R13, R7, R26, 0x1, P4 ;  /* 0x0000001a070d7211 */ /* 0x001fe400020f0eff */
[----:B------:R-:W3:Y:S04]  /*147a0*/  LDL.LU R7, [R1+0x3a0] ;  /* 0x0003a00001077983 */ /* 0x000ee80000300800 */
[----:B------:R5:W-:Y:S04]  /*147b0*/  STL [R1+0x610], R4 ;  /* 0x0006100401007387 */ /* 0x000be80000100800 */
[----:B------:R0:W-:Y:S01]  /*147c0*/  STL [R1+0x5dc], R13 ;  /* 0x0005dc0d01007387 */ /* 0x0001e20000100800 */
[----:B-----5:R-:W-:-:S02]  /*147d0*/  LEA R4, P4, R3, R25, 0x1 ;  /* 0x0000001903047211 */ /* 0x020fc400078808ff */
[-C--:B0-----:R-:W-:Y:S02]  /*147e0*/  LEA.HI.X.SX32 R13, R6, R26.reuse, 0x1, P6 ;  /* 0x0000001a060d7211 */ /* 0x081fe400030f0eff */
[----:B------:R-:W4:Y:S04]  /*147f0*/  LDL.LU R6, [R1+0x39c] ;  /* 0x00039c0001067983 */ /* 0x000f280000300800 */
        /* <DEDUP_REMOVED lines=37> */
[-C--:B--2---:R-:W-:Y:S02]  /*14a50*/  LEA R4, P6, R15, R25.reuse, 0x1 ;  /* 0x000000190f047211 */ /* 0x084fe400078c08ff */
[----:B0-----:R-:W-:Y:S02]  /*14a60*/  LEA.HI.X.SX32 R13, R20, R26, 0x1, P5 ;  /* 0x0000001a140d7211 */ /* 0x001fe400028f0eff */
[----:B------:R-:W2:Y:S04]  /*14a70*/  LDL.LU R20, [R1+0x37c] ;  /* 0x00037c0001147983 */ /* 0x000ea80000300800 */
[----:B------:R0:W-:Y:S04]  /*14a80*/  STL [R1+0x658], R4 ;  /* 0x0006580401007387 */ /* 0x0001e80000100800 */
[----:B------:R1:W-:Y:S01]  /*14a90*/  STL [R1+0x624], R13 ;  /* 0x0006240d01007387 */ /* 0x0003e20000100800 */
[----:B0-----:R-:W-:-:S02]  /*14aa0*/  LEA R4, P5, R8, R25, 0x1 ;  /* 0x0000001908047211 */ /* 0x001fc400078a08ff */
[-C--:B-1----:R-:W-:Y:S02]  /*14ab0*/  LEA.HI.X.SX32 R13, R10, R26.reuse, 0x1, P3 ;  /* 0x0000001a0a0d7211 */ /* 0x082fe400018f0eff */
[----:B------:R-:W2:Y:S04]  /*14ac0*/  LDL.LU R10, [R1+0x378] ;  /* 0x00037800010a7983 */ /* 0x000ea80000300800 */
[----:B------:R-:W-:Y:S04]  /*14ad0*/  STL [R1+0x660], R4 ;  /* 0x0006600401007387 */ /* 0x000fe80000100800 */
[----:B------:R0:W-:Y:S02]  /*14ae0*/  STL [R1+0x62c], R13 ;  /* 0x00062c0d01007387 */ /* 0x0001e40000100800 */
[----:B0-----:R-:W-:-:S02]  /*14af0*/  LEA.HI.X.SX32 R13, R12, R26, 0x1, P2 ;  /* 0x0000001a0c0d7211 */ /* 0x001fc400010f0eff */
[----:B------:R-:W2:Y:S01]  /*14b00*/  LDL.LU R12, [R1+0x374] ;  /* 0x00037400010c7983 */ /* 0x000ea20000300800 */
[----:B---3--:R-:W-:-:S05]  /*14b10*/  LEA R4, P3, R7, R25, 0x1 ;  /* 0x0000001907047211 */ /* 0x008fca00078608ff */
[----:B------:R-:W-:Y:S04]  /*14b20*/  STL [R1+0x668], R4 ;  /* 0x0006680401007387 */ /* 0x000fe80000100800 */
[----:B------:R0:W-:Y:S02]  /*14b30*/  STL [R1+0x634], R13 ;  /* 0x0006340d01007387 */ /* 0x0001e40000100800 */
[----:B0-----:R-:W-:Y:S02]  /*14b40*/  LEA.HI.X.SX32 R13, R18, R26, 0x1, P1 ;  /* 0x0000001a120d7211 */ /* 0x001fe400008f0eff */
[----:B------:R-:W3:Y:S01]  /*14b50*/  LDL.LU R18, [R1+0x370] ;  /* 0x0003700001127983 */ /* 0x000ee20000300800 */
[----:B----4-:R-:W-:-:S05]  /*14b60*/  LEA R4, P2, R6, R25, 0x1 ;  /* 0x0000001906047211 */ /* 0x010fca00078408ff */
[----:B------:R5:W-:Y:S04]  /*14b70*/  STL [R1+0x670], R4 ;  /* 0x0006700401007387 */ /* 0x000be80000100800 */
[----:B------:R0:W-:Y:S01]  /*14b80*/  STL [R1+0x63c], R13 ;  /* 0x00063c0d01007387 */ /* 0x0001e20000100800 */
[----:B-----5:R-:W-:Y:S02]  /*14b90*/  LEA R4, P1, R5, R25, 0x1 ;  /* 0x0000001905047211 */ /* 0x020fe400078208ff */
        /* <DEDUP_REMOVED lines=36> */
[----:B--2---:R-:W-:-:S05]  /*14de0*/  LEA R4, P1, R20, R25, 0x1 ;  /* 0x0000001914047211 */ /* 0x004fca00078208ff */
[----:B------:R0:W-:Y:S04]  /*14df0*/  STL [R1+0x6b0], R4 ;  /* 0x0006b00401007387 */ /* 0x0001e80000100800 */
[----:B------:R1:W-:Y:S01]  /*14e00*/  STL [R1+0x67c], R13 ;  /* 0x00067c0d01007387 */ /* 0x0003e20000100800 */
[-C--:B0-----:R-:W-:Y:S02]  /*14e10*/  LEA R4, P0, R10, R25.reuse, 0x1 ;  /* 0x000000190a047211 */ /* 0x081fe400078008ff */
[----:B-1----:R-:W-:Y:S02]  /*14e20*/  LEA.HI.X.SX32 R13, R29, R26, 0x1, P4 ;  /* 0x0000001a1d0d7211 */ /* 0x002fe400020f0eff */
        /* <DEDUP_REMOVED lines=16> */
[----:B------:R-:W-:Y:S04]  /*14f30*/  STL [R1+0x6d0], R4 ;  /* 0x0006d00401007387 */ /* 0x000fe80000100800 */
[----:B------:R0:W-:Y:S02]  /*14f40*/  STL [R1+0x69c], R13 ;  /* 0x00069c0d01007387 */ /* 0x0001e40000100800 */
[-C--:B0-----:R-:W-:Y:S02]  /*14f50*/  LEA.HI.X.SX32 R13, R21, R26.reuse, 0x1, P2 ;  /* 0x0000001a150d7211 */ /* 0x081fe400010f0eff */
[----:B-----5:R-:W-:Y:S01]  /*14f60*/  LEA R4, P3, R17, R25, 0x1 ;  /* 0x0000001911047211 */ /* 0x020fe200078608ff */
        /* <DEDUP_REMOVED lines=83> */
[-C--:B0-----:R-:W-:Y:S02]  /*154a0*/  LEA.HI.X.SX32 R13, R21, R26.reuse, 0x1, P4 ;  /* 0x0000001a150d7211 */ /* 0x081fe400020f0eff */
[----:B------:R-:W-:Y:S01]  /*154b0*/  LEA R4, P0, R17, R25, 0x1 ;  /* 0x0000001911047211 */ /* 0x000fe200078008ff */
        /* <DEDUP_REMOVED lines=71> */
[----:B------:R-:W-:Y:S04]  /*15930*/  STL [R1+0x7d0], R4 ;  /* 0x0007d00401007387 */ /* 0x000fe80000100800 */
[----:B------:R0:W-:Y:S02]  /*15940*/  STL [R1+0x79c], R13 ;  /* 0x00079c0d01007387 */ /* 0x0001e40000100800 */
[-C--:B0-----:R-:W-:Y:S02]  /*15950*/  LEA.HI.X.SX32 R13, R22, R26.reuse, 0x1, P6 ;  /* 0x0000001a160d7211 */ /* 0x081fe400030f0eff */
[----:B------:R-:W-:Y:S01]  /*15960*/  LEA R4, P4, R18, R25, 0x1 ;  /* 0x0000001912047211 */ /* 0x000fe200078808ff */
[----:B------:R-:W2:Y:S04]  /*15970*/  LDL.LU R22, [R1+0x2a8] ;  /* 0x0002a80001167983 */ /* 0x000ea80000300800 */
[----:B------:R-:W-:Y:S04]  /*15980*/  STL [R1+0x7d8], R4 ;  /* 0x0007d80401007387 */ /* 0x000fe80000100800 */
[----:B------:R0:W-:Y:S02]  /*15990*/  STL [R1+0x7a4], R13 ;  /* 0x0007a40d01007387 */ /* 0x0001e40000100800 */
[----:B0-----:R-:W-:-:S02]  /*159a0*/  LEA.HI.X.SX32 R13, R3, R26, 0x1, P5 ;  /* 0x0000001a030d7211 */ /* 0x001fc400028f0eff */
[----:B------:R-:W-:Y:S01]  /*159b0*/  LEA R4, P6, R16, R25, 0x1 ;  /* 0x0000001910047211 */ /* 0x000fe200078c08ff */
        /* <DEDUP_REMOVED lines=417> */
[----:B------:R0:W-:Y:S04]  /*173d0*/  STL [R1+0xa44], R13 ;  /* 0x000a440d01007387 */ /* 0x0001e80000100800 */
[----:B------:R-:W2:Y:S01]  /*173e0*/  LDL.LU R23, [R1+0x128] ;  /* 0x0001280001177983 */ /* 0x000ea20000300800 */
[----:B0-----:R-:W-:-:S02]  /*173f0*/  LEA.HI.X.SX32 R13, R22, R26, 0x1, P5 ;  /* 0x0000001a160d7211 */ /* 0x001fc400028f0eff */
[----:B------:R-:W-:-:S05]  /*17400*/  LEA R4, P6, R18, R25, 0x1 ;  /* 0x0000001912047211 */ /* 0x000fca00078c08ff */
[----:B------:R-:W-:Y:S04]  /*17410*/  STL [R1+0xa80], R4 ;  /* 0x000a800401007387 */ /* 0x000fe80000100800 */
[----:B------:R0:W-:Y:S02]  /*17420*/  STL [R1+0xa4c], R13 ;  /* 0x000a4c0d01007387 */ /* 0x0001e40000100800 */
[-C--:B0-----:R-:W-:Y:S02]  /*17430*/  LEA.HI.X.SX32 R13, R3, R26.reuse, 0x1, P3 ;  /* 0x0000001a030d7211 */ /* 0x081fe400018f0eff */
[----:B------:R-:W2:Y:S01]  /*17440*/  LDL.LU R3, [R1+0x124] ;  /* 0x0001240001037983 */ /* 0x000ea20000300800 */
[----:B------:R-:W-:Y:S02]  /*17450*/  LEA.HI.X.SX32 R10, R10, R26, 0x1, P0 ;  /* 0x0000001a0a0a7211 */ /* 0x000fe400000f0eff */
[----:B---3--:R-:W-:-:S05]  /*17460*/  LEA R4, P5, R16, R25, 0x1 ;  /* 0x0000001910047211 */ /* 0x008fca00078a08ff */
[----:B------:R-:W-:Y:S04]  /*17470*/  STL [R1+0xa88], R4 ;  /* 0x000a880401007387 */ /* 0x000fe80000100800 */
[----:B------:R0:W-:Y:S04]  /*17480*/  STL [R1+0xa54], R13 ;  /* 0x000a540d01007387 */ /* 0x0001e80000100800 */
[----:B------:R-:W3:Y:S01]  /*17490*/  LDL.LU R22, [R1+0x11c] ;  /* 0x00011c0001167983 */ /* 0x000ee20000300800 */
[----:B0-----:R-:W-:Y:S02]  /*174a0*/  LEA.HI.X.SX32 R13, R21, R26, 0x1, P2 ;  /* 0x0000001a150d7211 */ /* 0x001fe400010f0eff */
[----:B----4-:R-:W-:-:S05]  /*174b0*/  LEA R4, P3, R17, R25, 0x1 ;  /* 0x0000001911047211 */ /* 0x010fca00078608ff */
[----:B------:R-:W-:Y:S04]  /*174c0*/  STL [R1+0xa90], R4 ;  /* 0x000a900401007387 */ /* 0x000fe80000100800 */
[----:B------:R0:W-:Y:S04]  /*174d0*/  STL [R1+0xa5c], R13 ;  /* 0x000a5c0d01007387 */ /* 0x0001e80000100800 */
[----:B------:R-:W4:Y:S01]  /*174e0*/  LDL.LU R21, [R1+0x110] ;  /* 0x0001100001157983 */ /* 0x000f220000300800 */
[----:B0-----:R-:W-:Y:S02]  /*174f0*/  LEA.HI.X.SX32 R13, R20, R26, 0x1, P1 ;  /* 0x0000001a140d7211 */ /* 0x001fe400008f0eff */
[----:B-----5:R-:W-:-:S05]  /*17500*/  LEA R4, P2, R15, R25, 0x1 ;  /* 0x000000190f047211 */ /* 0x020fca00078408ff */
[----:B------:R0:W-:Y:S04]  /*17510*/  STL [R1+0xa98], R4 ;  /* 0x000a980401007387 */ /* 0x0001e80000100800 */
[----:B------:R-:W-:Y:S04]  /*17520*/  STL [R1+0xa64], R13 ;  /* 0x000a640d01007387 */ /* 0x000fe80000100800 */
[----:B------:R-:W5:Y:S01]  /*17530*/  LDL.LU R20, [R1+0x10c] ;  /* 0x00010c0001147983 */ /* 0x000f620000300800 */
[----:B0-----:R-:W-:-:S05]  /*17540*/  LEA R4, P1, R8, R25, 0x1 ;  /* 0x0000001908047211 */ /* 0x001fca00078208ff */
[----:B------:R-:W-:Y:S04]  /*17550*/  STL [R1+0xaa0], R4 ;  /* 0x000aa00401007387 */ /* 0x000fe80000100800 */
[----:B------:R0:W-:Y:S01]  /*17560*/  STL [R1+0xa6c], R10 ;  /* 0x000a6c0a01007387 */ /* 0x0001e20000100800 */
[----:B------:R-:W-:-:S03]  /*17570*/  LEA.HI.X.SX32 R12, R12, R26, 0x1, P4 ;  /* 0x0000001a0c0c7211 */ /* 0x000fc600020f0eff */
[----:B0-----:R-:W5:Y:S01]  /*17580*/  LDL.LU R10, [R1+0x108] ;  /* 0x00010800010a7983 */ /* 0x001f620000300800 */
[----:B------:R-:W-:-:S05]  /*17590*/  LEA R4, P0, R7, R25, 0x1 ;  /* 0x0000001907047211 */ /* 0x000fca00078008ff */
[----:B------:R-:W-:Y:S04]  /*175a0*/  STL [R1+0xaa8], R4 ;  /* 0x000aa80401007387 */ /* 0x000fe80000100800 */
[----:B------:R0:W-:Y:S01]  /*175b0*/  STL [R1+0xa74], R12 ;  /* 0x000a740c01007387 */ /* 0x0001e20000100800 */
[----:B------:R-:W-:-:S03]  /*175c0*/  LEA.HI.X.SX32 R13, R18, R26, 0x1, P6 ;  /* 0x0000001a120d7211 */ /* 0x000fc600030f0eff */
[----:B0-----:R-:W5:Y:S01]  /*175d0*/  LDL.LU R12, [R1+0x104] ;  /* 0x00010400010c7983 */ /* 0x001f620000300800 */
[----:B------:R-:W-:-:S05]  /*175e0*/  LEA R4, P4, R6, R25, 0x1 ;  /* 0x0000001906047211 */ /* 0x000fca00078808ff */
[----:B------:R-:W-:Y:S04]  /*175f0*/  STL [R1+0xab0], R4 ;  /* 0x000ab00401007387 */ /* 0x000fe80000100800 */
[----:B------:R0:W-:Y:S04]  /*17600*/  STL [R1+0xa7c], R13 ;  /* 0x000a7c0d01007387 */ /* 0x0001e80000100800 */
[----:B------:R-:W5:Y:S01]  /*17610*/  LDL.LU R18, [R1+0x100] ;  /* 0x0001000001127983 */ /* 0x000f620000300800 */
[----:B0-----:R-:W-:Y:S02]  /*17620*/  LEA.HI.X.SX32 R13, R16, R26, 0x1, P5 ;  /* 0x0000001a100d7211 */ /* 0x001fe400028f0eff */
        /* <DEDUP_REMOVED lines=11> */
[----:B------:R2:W-:Y:S04]  /*176e0*/  STL [R1+0xac8], R4 ;  /* 0x000ac80401007387 */ /* 0x0005e80000100800 */
[----:B------:R-:W-:Y:S04]  /*176f0*/  STL [R1+0xa94], R13 ;  /* 0x000a940d01007387 */ /* 0x000fe80000100800 */
[----:B------:R-:W5:Y:S01]  /*17700*/  LDL.LU R15, [R1+0xf4] ;  /* 0x0000f400010f7983 */ /* 0x000f620000300800 */
[-C--:B------:R-:W-:Y:S02]  /*17710*/  LEA.HI.X.SX32 R8, R8, R26.reuse, 0x1, P1 ;  /* 0x0000001a08087211 */ /* 0x080fe400008f0eff */
[----:B------:R-:W-:-:S02]  /*17720*/  LEA.HI.X.SX32 R7, R7, R26, 0x1, P0 ;  /* 0x0000001a07077211 */ /* 0x000fc400000f0eff */
[----:B--2---:R-:W-:-:S05]  /*17730*/  LEA R4, P2, R28, R25, 0x1 ;  /* 0x000000191c047211 */ /* 0x004fca00078408ff */
[----:B------:R0:W-:Y:S04]  /*17740*/  STL [R1+0xad0], R4 ;  /* 0x000ad00401007387 */ /* 0x0001e80000100800 */
[----:B------:R1:W-:Y:S01]  /*17750*/  STL [R1+0xa9c], R8 ;  /* 0x000a9c0801007387 */ /* 0x0003e20000100800 */
[----:B0-----:R-:W-:-:S03]  /*17760*/  LEA R4, P1, R23, R25, 0x1 ;  /* 0x0000001917047211 */ /* 0x001fc600078208ff */
[----:B-1----:R-:W2:Y:S04]  /*17770*/  LDL.LU R8, [R1+0xec] ;  /* 0x0000ec0001087983 */ /* 0x002ea80000300800 */
[----:B------:R-:W-:Y:S04]  /*17780*/  STL [R1+0xad8], R4 ;  /* 0x000ad80401007387 */ /* 0x000fe80000100800 */
[----:B------:R0:W-:Y:S01]  /*17790*/  STL [R1+0xaa4], R7 ;  /* 0x000aa40701007387 */ /* 0x0001e20000100800 */
[----:B------:R-:W-:-:S03]  /*177a0*/  LEA.HI.X.SX32 R6, R6, R26, 0x1, P4 ;  /* 0x0000001a06067211 */ /* 0x000fc600020f0eff */
[----:B0-----:R-:W2:Y:S01]  /*177b0*/  LDL.LU R7, [R1+0xe8] ;  /* 0x0000e80001077983 */ /* 0x001ea20000300800 */
[----:B------:R-:W-:-:S05]  /*177c0*/  LEA R4, P0, R3, R25, 0x1 ;  /* 0x0000001903047211 */ /* 0x000fca00078008ff */
[----:B------:R-:W-:Y:S04]  /*177d0*/  STL [R1+0xae0], R4 ;  /* 0x000ae00401007387 */ /* 0x000fe80000100800 */
[----:B------:R0:W-:Y:S04]  /*177e0*/  STL [R1+0xaac], R6 ;  /* 0x000aac0601007387 */ /* 0x0001e80000100800 */
[----:B0-----:R-:W2:Y:S01]  /*177f0*/  LDL.LU R6, [R1+0xe4] ;  /* 0x0000e40001067983 */ /* 0x001ea20000300800 */
[----:B------:R-:W-:Y:S02]  /*17800*/  LEA.HI.X.SX32 R13, R5, R26, 0x1, P6 ;  /* 0x0000001a050d7211 */ /* 0x000fe400030f0eff */
[----:B---3--:R-:W-:-:S05]  /*17810*/  LEA R4, P4, R22, R25, 0x1 ;  /* 0x0000001916047211 */ /* 0x008fca00078808ff */
[----:B------:R-:W-:Y:S04]  /*17820*/  STL [R1+0xae8], R4 ;  /* 0x000ae80401007387 */ /* 0x000fe80000100800 */
[----:B------:R-:W3:Y:S04]  /*17830*/  LDL.LU R5, [R1+0xdc] ;  /* 0x0000dc0001057983 */ /* 0x000ee80000300800 */
[----:B------:R0:W-:Y:S02]  /*17840*/  STL [R1+0xab4], R13 ;  /* 0x000ab40d01007387 */ /* 0x0001e40000100800 */
[----:B0-----:R-:W-:-:S02]  /*17850*/  LEA.HI.X.SX32 R13, R14, R26, 0x1, P5 ;  /* 0x0000001a0e0d7211 */ /* 0x001fc400028f0eff */
[----:B----4-:R-:W-:-:S05]  /*17860*/  LEA R4, P6, R21, R25, 0x1 ;  /* 0x0000001915047211 */ /* 0x010fca00078c08ff */
[----:B------:R5:W-:Y:S04]  /*17870*/  STL [R1+0xaf0], R4 ;  /* 0x000af00401007387 */ /* 0x000be80000100800 */
[----:B------:R-:W4:Y:S04]  /*17880*/  LDL.LU R14, [R1+0xd8] ;  /* 0x0000d800010e7983 */ /* 0x000f280000300800 */
[----:B------:R0:W-:Y:S01]  /*17890*/  STL [R1+0xabc], R13 ;  /* 0x000abc0d01007387 */ /* 0x0001e20000100800 */
[----:B-----5:R-:W-:Y:S02]  /*178a0*/  LEA R4, P5, R20, R25, 0x1 ;  /* 0x0000001914047211 */ /* 0x020fe400078a08ff */
[----:B0-----:R-:W-:-:S03]  /*178b0*/  LEA.HI.X.SX32 R13, R29, R26, 0x1, P3 ;  /* 0x0000001a1d0d7211 */ /* 0x001fc600018f0eff */
[----:B------:R0:W-:Y:S04]  /*178c0*/  STL [R1+0xaf8], R4 ;  /* 0x000af80401007387 */ /* 0x0001e80000100800 */
[----:B------:R-:W5:Y:S04]  /*178d0*/  LDL.LU R29, [R1+0xd4] ;  /* 0x0000d400011d7983 */ /* 0x000f680000300800 */
[----:B------:R1:W-:Y:S01]  /*178e0*/  STL [R1+0xac4], R13 ;  /* 0x000ac40d01007387 */ /* 0x0003e20000100800 */
[----:B0-----:R-:W-:Y:S02]  /*178f0*/  LEA R4, P3, R10, R25, 0x1 ;  /* 0x000000190a047211 */ /* 0x001fe400078608ff */
[----:B-1----:R-:W-:-:S03]  /*17900*/  LEA.HI.X.SX32 R13, R28, R26, 0x1, P2 ;  /* 0x0000001a1c0d7211 */ /* 0x002fc600010f0eff */
[----:B------:R0:W-:Y:S04]  /*17910*/  STL [R1+0xb00], R4 ;  /* 0x000b000401007387 */ /* 0x0001e80000100800 */
[----:B------:R-:W5:Y:S01]  /*17920*/  LDL.LU R28, [R1+0xd0] ;  /* 0x0000d000011c7983 */ /* 0x000f620000300800 */
[----:B------:R-:W-:-:S03]  /*17930*/  LEA.HI.X.SX32 R19, R23, R26, 0x1, P1 ;  /* 0x0000001a17137211 */ /* 0x000fc600008f0eff */
[----:B------:R-:W-:Y:S01]  /*17940*/  STL [R1+0xacc], R13 ;  /* 0x000acc0d01007387 */ /* 0x000fe20000100800 */
[----:B0-----:R-:W-:-:S05]  /*17950*/  LEA R4, P2, R12, R25, 0x1 ;  /* 0x000000190c047211 */ /* 0x001fca00078408ff */
[----:B------:R0:W-:Y:S04]  /*17960*/  STL [R1+0xb08], R4 ;  /* 0x000b080401007387 */ /* 0x0001e80000100800 */
[----:B------:R-:W-:Y:S01]  /*17970*/  STL [R1+0xad4], R19 ;  /* 0x000ad41301007387 */ /* 0x000fe20000100800 */
[----:B0-----:R-:W-:-:S03]  /*17980*/  LEA.HI.X.SX32 R4, R3, R26, 0x1, P0 ;  /* 0x0000001a03047211 */ /* 0x001fc600000f0eff */
[----:B------:R-:W5:Y:S01]  /*17990*/  LDL.LU R3, [R1+0xcc] ;  /* 0x0000cc0001037983 */ /* 0x000f620000300800 */
        /* <DEDUP_REMOVED lines=20> */
[----:B--2---:R-:W-:-:S05]  /*17ae0*/  LEA R13, P5, R8, R25, 0x1 ;  /* 0x00000019080d7211 */ /* 0x004fca00078a08ff */
[----:B------:R0:W-:Y:S04]  /*17af0*/  STL [R1+0xb30], R13 ;  /* 0x000b300d01007387 */ /* 0x0001e80000100800 */
[----:B------:R1:W-:Y:S01]  /*17b00*/  STL [R1+0xafc], R4 ;  /* 0x000afc0401007387 */ /* 0x0003e20000100800 */
[----:B------:R-:W-:Y:S02]  /*17b10*/  LEA.HI.X.SX32 R10, R12, R26, 0x1, P2 ;  /* 0x0000001a0c0a7211 */ /* 0x000fe400010f0eff */
[----:B0-----:R-:W-:-:S05]  /*17b20*/  LEA R13, P3, R7, R25, 0x1 ;  /* 0x00000019070d7211 */ /* 0x001fca00078608ff */
[----:B------:R-:W-:Y:S04]  /*17b30*/  STL [R1+0xb38], R13 ;  /* 0x000b380d01007387 */ /* 0x000fe80000100800 */
[----:B------:R-:W2:Y:S04]  /*17b40*/  LDL.LU R20, [R1+0xb4] ;  /* 0x0000b40001147983 */ /* 0x000ea80000300800 */
[----:B------:R0:W-:Y:S01]  /*17b50*/  STL [R1+0xb04], R10 ;  /* 0x000b040a01007387 */ /* 0x0001e20000100800 */
[----:B-1----:R-:W-:-:S05]  /*17b60*/  LEA R4, P2, R6, R25, 0x1 ;  /* 0x0000001906047211 */ /* 0x002fca00078408ff */
[----:B------:R3:W-:Y:S04]  /*17b70*/  STL [R1+0xb40], R4 ;  /* 0x000b400401007387 */ /* 0x0007e80000100800 */
[----:B0-----:R-:W2:Y:S01]  /*17b80*/  LDL.LU R10, [R1+0xb0] ;  /* 0x0000b000010a7983 */ /* 0x001ea20000300800 */
[----:B------:R-:W-:-:S05]  /*17b90*/  LEA.HI.X.SX32 R12, R18, R26, 0x1, P1 ;  /* 0x0000001a120c7211 */ /* 0x000fca00008f0eff */
[----:B------:R0:W-:Y:S01]  /*17ba0*/  STL [R1+0xb0c], R12 ;  /* 0x000b0c0c01007387 */ /* 0x0001e20000100800 */
[----:B------:R-:W-:Y:S02]  /*17bb0*/  LEA.HI.X.SX32 R13, R16, R26, 0x1, P0 ;  /* 0x0000001a100d7211 */ /* 0x000fe400000f0eff */
[----:B---3--:R-:W-:-:S05]  /*17bc0*/  LEA R4, P1, R5, R25, 0x1 ;  /* 0x0000001905047211 */ /* 0x008fca00078208ff */
[----:B------:R-:W-:Y:S04]  /*17bd0*/  STL [R1+0xb48], R4 ;  /* 0x000b480401007387 */ /* 0x000fe80000100800 */
[----:B0-----:R-:W3:Y:S04]  /*17be0*/  LDL.LU R12, [R1+0xac] ;  /* 0x0000ac00010c7983 */ /* 0x001ee80000300800 */
[----:B------:R0:W-:Y:S02]  /*17bf0*/  STL [R1+0xb14], R13 ;  /* 0x000b140d01007387 */ /* 0x0001e40000100800 */
[----:B0-----:R-:W-:-:S02]  /*17c00*/  LEA.HI.X.SX32 R13, R17, R26, 0x1, P4 ;  /* 0x0000001a110d7211 */ /* 0x001fc400020f0eff */
[----:B----4-:R-:W-:-:S05]  /*17c10*/  LEA R4, P0, R14, R25, 0x1 ;  /* 0x000000190e047211 */ /* 0x010fca00078008ff */
[----:B------:R5:W-:Y:S04]  /*17c20*/  STL [R1+0xb50], R4 ;  /* 0x000b500401007387 */ /* 0x000be80000100800 */
[----:B------:R-:W4:Y:S04]  /*17c30*/  LDL.LU R18, [R1+0xa8] ;  /* 0x0000a80001127983 */ /* 0x000f280000300800 */
[----:B------:R0:W-:Y:S01]  /*17c40*/  STL [R1+0xb1c], R13 ;  /* 0x000b1c0d01007387 */ /* 0x0001e20000100800 */
[----:B-----5:R-:W-:-:S05]  /*17c50*/  LEA R4, P4, R29, R25, 0x1 ;  /* 0x000000191d047211 */ /* 0x020fca00078808ff */
[----:B------:R1:W-:Y:S04]  /*17c60*/  STL [R1+0xb58], R4 ;  /* 0x000b580401007387 */ /* 0x0003e80000100800 */
[----:B------:R-:W5:Y:S01]  /*17c70*/  LDL.LU R16, [R1+0xa4] ;  /* 0x0000a40001107983 */ /* 0x000f620000300800 */
[----:B0-----:R-:W-:-:S05]  /*17c80*/  LEA.HI.X.SX32 R13, R15, R26, 0x1, P6 ;  /* 0x0000001a0f0d7211 */ /* 0x001fca00030f0eff */
[----:B------:R-:W-:Y:S01]  /*17c90*/  STL [R1+0xb24], R13 ;  /* 0x000b240d01007387 */ /* 0x000fe20000100800 */
[----:B-1----:R-:W-:-:S05]  /*17ca0*/  LEA R4, P6, R28, R25, 0x1 ;  /* 0x000000191c047211 */ /* 0x002fca00078c08ff */
[----:B------:R0:W-:Y:S04]  /*17cb0*/  STL [R1+0xb60], R4 ;  /* 0x000b600401007387 */ /* 0x0001e80000100800 */
[----:B------:R-:W5:Y:S01]  /*17cc0*/  LDL.LU R17, [R1+0xa0] ;  /* 0x0000a00001117983 */ /* 0x000f620000300800 */
[-C--:B------:R-:W-:Y:S02]  /*17cd0*/  LEA.HI.X.SX32 R8, R8, R26.reuse, 0x1, P5 ;  /* 0x0000001a08087211 */ /* 0x080fe400028f0eff */
[----:B------:R-:W-:-:S03]  /*17ce0*/  LEA.HI.X.SX32 R7, R7, R26, 0x1, P3 ;  /* 0x0000001a07077211 */ /* 0x000fc600018f0eff */
[----:B------:R1:W-:Y:S04]  /*17cf0*/  STL [R1+0xb2c], R8 ;  /* 0x000b2c0801007387 */ /* 0x0003e80000100800 */
[----:B------:R-:W5:Y:S01]  /*17d00*/  LDL.LU R15, [R1+0x9c] ;  /* 0x00009c00010f7983 */ /* 0x000f620000300800 */
[----:B0-----:R-:W-:-:S05]  /*17d10*/  LEA R4, P5, R3, R25, 0x1 ;  /* 0x0000001903047211 */ /* 0x001fca00078a08ff */
[----:B------:R0:W-:Y:S04]  /*17d20*/  STL [R1+0xb68], R4 ;  /* 0x000b680401007387 */ /* 0x0001e80000100800 */
[----:B------:R0:W-:Y:S04]  /*17d30*/  STL [R1+0xb34], R7 ;  /* 0x000b340701007387 */ /* 0x0001e80000100800 */
[----:B-1----:R-:W5:Y:S01]  /*17d40*/  LDL.LU R8, [R1+0x98] ;  /* 0x0000980001087983 */ /* 0x002f620000300800 */
[----:B------:R-:W-:Y:S02]  /*17d50*/  LEA.HI.X.SX32 R6, R6, R26, 0x1, P2 ;  /* 0x0000001a06067211 */ /* 0x000fe400010f0eff */
[----:B0-----:R-:W-:-:S05]  /*17d60*/  LEA R4, P3, R24, R25, 0x1 ;  /* 0x0000001918047211 */ /* 0x001fca00078608ff */
[----:B------:R0:W-:Y:S04]  /*17d70*/  STL [R1+0xb70], R4 ;  /* 0x000b700401007387 */ /* 0x0001e80000100800 */
[----:B------:R1:W-:Y:S04]  /*17d80*/  STL [R1+0xb3c], R6 ;  /* 0x000b3c0601007387 */ /* 0x0003e80000100800 */
[----:B------:R-:W5:Y:S01]  /*17d90*/  LDL.LU R7, [R1+0x94] ;  /* 0x0000940001077983 */ /* 0x000f620000300800 */
[----:B0-----:R-:W-:Y:S02]  /*17da0*/  LEA R4, P2, R23, R25, 0x1 ;  /* 0x0000001917047211 */ /* 0x001fe400078408ff */
[----:B-1----:R-:W-:-:S03]  /*17db0*/  LEA.HI.X.SX32 R6, R5, R26, 0x1, P1 ;  /* 0x0000001a05067211 */ /* 0x002fc600008f0eff */
[----:B------:R0:W-:Y:S04]  /*17dc0*/  STL [R1+0xb78], R4 ;  /* 0x000b780401007387 */ /* 0x0001e80000100800 */
[----:B------:R-:W5:Y:S04]  /*17dd0*/  LDL.LU R5, [R1+0x90] ;  /* 0x0000900001057983 */ /* 0x000f680000300800 */
[----:B------:R1:W-:Y:S01]  /*17de0*/  STL [R1+0xb44], R6 ;  /* 0x000b440601007387 */ /* 0x0003e20000100800 */
[----:B0-----:R-:W-:Y:S02]  /*17df0*/  LEA R4, P1, R22, R25, 0x1 ;  /* 0x0000001916047211 */ /* 0x001fe400078208ff */
[----:B-1----:R-:W-:-:S03]  /*17e00*/  LEA.HI.X.SX32 R6, R14, R26, 0x1, P0 ;  /* 0x0000001a0e067211 */ /* 0x002fc600000f0eff */
[----:B------:R0:W-:Y:S04]  /*17e10*/  STL [R1+0xb80], R4 ;  /* 0x000b800401007387 */ /* 0x0001e80000100800 */
[----:B------:R-:W5:Y:S04]  /*17e20*/  LDL.LU R14, [R1+0x8c] ;  /* 0x00008c00010e7983 */ /* 0x000f680000300800 */
[----:B------:R1:W-:Y:S01]  /*17e30*/  STL [R1+0xb4c], R6 ;  /* 0x000b4c0601007387 */ /* 0x0003e20000100800 */
[----:B0-----:R-:W-:Y:S02]  /*17e40*/  LEA R4, P0, R21, R25, 0x1 ;  /* 0x0000001915047211 */ /* 0x001fe400078008ff */
[----:B-1----:R-:W-:-:S03]  /*17e50*/  LEA.HI.X.SX32 R6, R29, R26, 0x1, P4 ;  /* 0x0000001a1d067211 */ /* 0x002fc600020f0eff */
[----:B------:R-:W-:Y:S04]  /*17e60*/  STL [R1+0xb88], R4 ;  /* 0x000b880401007387 */ /* 0x000fe80000100800 */
[----:B------:R-:W5:Y:S04]  /*17e70*/  LDL.LU R29, [R1+0x88] ;  /* 0x00008800011d7983 */ /* 0x000f680000300800 */
[----:B------:R0:W-:Y:S02]  /*17e80*/  STL [R1+0xb54], R6 ;  /* 0x000b540601007387 */ /* 0x0001e40000100800 */
[----:B0-----:R-:W-:-:S02]  /*17e90*/  LEA.HI.X.SX32 R6, R28, R26, 0x1, P6 ;  /* 0x0000001a1c067211 */ /* 0x001fc400030f0eff */
[----:B------:R-:W5:Y:S01]  /*17ea0*/  LDL.LU R28, [R1+0x84] ;  /* 0x00008400011c7983 */ /* 0x000f620000300800 */
[----:B--2---:R-:W-:-:S05]  /*17eb0*/  LEA R4, P4, R20, R25, 0x1 ;  /* 0x0000001914047211 */ /* 0x004fca00078808ff */
[----:B------:R-:W-:Y:S04]  /*17ec0*/  STL [R1+0xb90], R4 ;  /* 0x000b900401007387 */ /* 0x000fe80000100800 */
[----:B------:R0:W-:Y:S02]  /*17ed0*/  STL [R1+0xb5c], R6 ;  /* 0x000b5c0601007387 */ /* 0x0001e40000100800 */
[----:B0-----:R-:W-:Y:S02]  /*17ee0*/  LEA.HI.X.SX32 R6, R3, R26, 0x1, P5 ;  /* 0x0000001a03067211 */ /* 0x001fe400028f0eff */
[----:B------:R-:W2:Y:S01]  /*17ef0*/  LDL.LU R3, [R1+0x80] ;  /* 0x0000800001037983 */ /* 0x000ea20000300800 */
[----:B------:R-:W-:-:S05]  /*17f00*/  LEA R4, P6, R10, R25, 0x1 ;  /* 0x000000190a047211 */ /* 0x000fca00078c08ff */
[----:B------:R-:W-:Y:S04]  /*17f10*/  STL [R1+0xb98], R4 ;  /* 0x000b980401007387 */ /* 0x000fe80000100800 */
[----:B------:R0:W-:Y:S04]  /*17f20*/  STL [R1+0xb64], R6 ;  /* 0x000b640601007387 */ /* 0x0001e80000100800 */
[----:B0-----:R-:W2:Y:S01]  /*17f30*/  LDL.LU R6, [R1+0x7c] ;  /* 0x00007c0001067983 */ /* 0x001ea20000300800 */
[-C--:B------:R-:W-:Y:S02]  /*17f40*/  LEA.HI.X.SX32 R19, R24, R26.reuse, 0x1, P3 ;  /* 0x0000001a18137211 */ /* 0x080fe400018f0eff */
[----:B------:R-:W-:-:S02]  /*17f50*/  LEA.HI.X.SX32 R13, R23, R26, 0x1, P2 ;  /* 0x0000001a170d7211 */ /* 0x000fc400010f0eff */
[----:B------:R-:W-:Y:S02]  /*17f60*/  LEA.HI.X.SX32 R22, R22, R26, 0x1, P1 ;  /* 0x0000001a16167211 */ /* 0x000fe400008f0eff */
[----:B---3--:R-:W-:-:S05]  /*17f70*/  LEA R4, P5, R12, R25, 0x1 ;  /* 0x000000190c047211 */ /* 0x008fca00078a08ff */
[----:B------:R-:W-:Y:S04]  /*17f80*/  STL [R1+0xba0], R4 ;  /* 0x000ba00401007387 */ /* 0x000fe80000100800 */
[----:B------:R0:W-:Y:S04]  /*17f90*/  STL [R1+0xb6c], R19 ;  /* 0x000b6c1301007387 */ /* 0x0001e80000100800 */
[----:B0-----:R-:W3:Y:S01]  /*17fa0*/  LDL.LU R19, [R1+0x78] ;  /* 0x0000780001137983 */ /* 0x001ee20000300800 */
[----:B----4-:R-:W-:-:S05]  /*17fb0*/  LEA R4, P3, R18, R25, 0x1 ;  /* 0x0000001912047211 */ /* 0x010fca00078608ff */
[----:B------:R5:W-:Y:S04]  /*17fc0*/  STL [R1+0xba8], R4 ;  /* 0x000ba80401007387 */ /* 0x000be80000100800 */
[----:B------:R-:W-:Y:S01]  /*17fd0*/  STL [R1+0xb74], R13 ;  /* 0x000b740d01007387 */ /* 0x000fe20000100800 */
[----:B-----5:R-:W-:-:S05]  /*17fe0*/  LEA R4, P2, R16, R25, 0x1 ;  /* 0x0000001910047211 */ /* 0x020fca00078408ff */
[----:B------:R0:W-:Y:S04]  /*17ff0*/  STL [R1+0xbb0], R4 ;  /* 0x000bb00401007387 */ /* 0x0001e80000100800 */
[----:B0-----:R-:W4:Y:S04]  /*18000*/  LDL.LU R4, [R1+0x74] ;  /* 0x0000740001047983 */ /* 0x001f280000300800 */
[----:B------:R0:W-:Y:S01]  /*18010*/  STL [R1+0xb7c], R22 ;  /* 0x000b7c1601007387 */ /* 0x0001e20000100800 */
[----:B------:R-:W-:Y:S02]  /*18020*/  LEA R13, P1, R17, R25, 0x1 ;  /* 0x00000019110d7211 */ /* 0x000fe400078208ff */
[----:B0-----:R-:W-:-:S03]  /*18030*/  LEA.HI.X.SX32 R22, R21, R26, 0x1, P0 ;  /* 0x0000001a15167211 */ /* 0x001fc600000f0eff */
[----:B------:R0:W-:Y:S04]  /*18040*/  STL [R1+0xbb8], R13 ;  /* 0x000bb80d01007387 */ /* 0x0001e80000100800 */
[----:B------:R-:W-:Y:S04]  /*18050*/  STL [R1+0xb84], R22 ;  /* 0x000b841601007387 */ /* 0x000fe80000100800 */
[----:B------:R-:W5:Y:S01]  /*18060*/  LDL.LU R24, [R1+0x70] ;  /* 0x0000700001187983 */ /* 0x000f620000300800 */
[----:B------:R-:W-:Y:S02]  /*18070*/  LEA R21, P0, R15, R25, 0x1 ;  /* 0x000000190f157211 */ /* 0x000fe400078008ff */
[----:B0-----:R-:W-:-:S03]  /*18080*/  LEA.HI.X.SX32 R13, R20, R26, 0x1, P4 ;  /* 0x0000001a140d7211 */ /* 0x001fc600020f0eff */
[----:B------:R-:W-:Y:S04]  /*18090*/  STL [R1+0xbc0], R21 ;  /* 0x000bc01501007387 */ /* 0x000fe80000100800 */
[----:B------:R0:W-:Y:S01]  /*180a0*/  STL [R1+0xb8c], R13 ;  /* 0x000b8c0d01007387 */ /* 0x0001e20000100800 */
[----:B------:R-:W-:-:S05]  /*180b0*/  LEA R20, P4, R8, R25, 0x1 ;  /* 0x0000001908147211 */ /* 0x000fca00078808ff */
[----:B------:R-:W-:Y:S04]  /*180c0*/  STL [R1+0xbc8], R20 ;  /* 0x000bc81401007387 */ /* 0x000fe80000100800 */
[----:B------:R-:W5:Y:S01]  /*180d0*/  LDL.LU R23, [R1+0x6c] ;  /* 0x00006c0001177983 */ /* 0x000f620000300800 */
[----:B0-----:R-:W-:-:S05]  /*180e0*/  LEA.HI.X.SX32 R13, R10, R26, 0x1, P6 ;  /* 0x0000001a0a0d7211 */ /* 0x001fca00030f0eff */
[----:B------:R0:W-:Y:S01]  /*180f0*/  STL [R1+0xb94], R13 ;  /* 0x000b940d01007387 */ /* 0x0001e20000100800 */
[----:B------:R-:W-:-:S05]  /*18100*/  LEA R10, P6, R7, R25, 0x1 ;  /* 0x00000019070a7211 */ /* 0x000fca00078c08ff */
[----:B------:R1:W-:Y:S01]  /*18110*/  STL [R1+0xbd0], R10 ;  /* 0x000bd00a01007387 */ /* 0x0003e20000100800 */
[----:B0-----:R-:W-:-:S05]  /*18120*/  LEA.HI.X.SX32 R13, R12, R26, 0x1, P5 ;  /* 0x0000001a0c0d7211 */ /* 0x001fca00028f0eff */
[----:B------:R0:W-:Y:S04]  /*18130*/  STL [R1+0xb9c], R13 ;  /* 0x000b9c0d01007387 */ /* 0x0001e80000100800 */
[----:B------:R-:W5:Y:S01]  /*18140*/  LDL.LU R22, [R1+0x68] ;  /* 0x0000680001167983 */ /* 0x000f620000300800 */
[----:B------:R-:W-:Y:S02]  /*18150*/  LEA R12, P5, R5, R25, 0x1 ;  /* 0x00000019050c7211 */ /* 0x000fe400078a08ff */
[----:B-1----:R-:W-:-:S03]  /*18160*/  LEA.HI.X.SX32 R10, R18, R26, 0x1, P3 ;  /* 0x0000001a120a7211 */ /* 0x002fc600018f0eff */
[----:B------:R1:W-:Y:S04]  /*18170*/  STL [R1+0xbd8], R12 ;  /* 0x000bd80c01007387 */ /* 0x0003e80000100800 */
[----:B------:R-:W-:Y:S01]  /*18180*/  STL [R1+0xba4], R10 ;  /* 0x000ba40a01007387 */ /* 0x000fe20000100800 */
[----:B0-----:R-:W-:-:S05]  /*18190*/  LEA R13, P3, R14, R25, 0x1 ;  /* 0x000000190e0d7211 */ /* 0x001fca00078608ff */
[----:B------:R0:W-:Y:S04]  /*181a0*/  STL [R1+0xbe0], R13 ;  /* 0x000be00d01007387 */ /* 0x0001e80000100800 */
[----:B------:R-:W5:Y:S01]  /*181b0*/  LDL.LU R21, [R1+0x5c] ;  /* 0x00005c0001157983 */ /* 0x000f620000300800 */
[-C--:B-1----:R-:W-:Y:S02]  /*181c0*/  LEA.HI.X.SX32 R12, R16, R26.reuse, 0x1, P2 ;  /* 0x0000001a100c7211 */ /* 0x082fe400010f0eff */
[----:B0-----:R-:W-:-:S03]  /*181d0*/  LEA.HI.X.SX32 R13, R17, R26, 0x1, P1 ;  /* 0x0000001a110d7211 */ /* 0x001fc600008f0eff */
[----:B------:R-:W-:Y:S01]  /*181e0*/  STL [R1+0xbac], R12 ;  /* 0x000bac0c01007387 */ /* 0x000fe20000100800 */
[----:B------:R-:W-:-:S05]  /*181f0*/  LEA R10, P2, R29, R25, 0x1 ;  /* 0x000000191d0a7211 */ /* 0x000fca00078408ff */
[----:B------:R0:W-:Y:S04]  /*18200*/  STL [R1+0xbe8], R10 ;  /* 0x000be80a01007387 */ /* 0x0001e80000100800 */
[----:B------:R-:W-:Y:S04]  /*18210*/  STL [R1+0xbb4], R13 ;  /* 0x000bb40d01007387 */ /* 0x000fe80000100800 */
[----:B------:R-:W5:Y:S01]  /*18220*/  LDL.LU R20, [R1+0x58] ;  /* 0x0000580001147983 */ /* 0x000f620000300800 */
[----:B0-----:R-:W-:Y:S02]  /*18230*/  LEA R10, P1, R28, R25, 0x1 ;  /* 0x000000191c0a7211 */ /* 0x001fe400078208ff */
[----:B------:R-:W-:-:S03]  /*18240*/  LEA.HI.X.SX32 R12, R15, R26, 0x1, P0 ;  /* 0x0000001a0f0c7211 */ /* 0x000fc600000f0eff */
[----:B------:R-:W-:Y:S04]  /*18250*/  STL [R1+0xbf0], R10 ;  /* 0x000bf00a01007387 */ /* 0x000fe80000100800 */
[----:B------:R0:W-:Y:S01]  /*18260*/  STL [R1+0xbbc], R12 ;  /* 0x000bbc0c01007387 */ /* 0x0001e20000100800 */
[-C--:B------:R-:W-:Y:S02]  /*18270*/  LEA.HI.X.SX32 R7, R7, R26.reuse, 0x1, P6 ;  /* 0x0000001a07077211 */ /* 0x080fe400030f0eff */
[----:B0-----:R-:W-:Y:S02]  /*18280*/  LEA.HI.X.SX32 R12, R8, R26, 0x1, P4 ;  /* 0x0000001a080c7211 */ /* 0x001fe400020f0eff */
[----:B--2---:R-:W-:-:S05]  /*18290*/  LEA R10, P0, R3, R25, 0x1 ;  /* 0x00000019030a7211 */ /* 0x004fca00078008ff */
[----:B------:R0:W-:Y:S04]  /*182a0*/  STL [R1+0xbf8], R10 ;  /* 0x000bf80a01007387 */ /* 0x0001e80000100800 */
[----:B0-----:R-:W2:Y:S01]  /*182b0*/  LDL.LU R10, [R1+0x54] ;  /* 0x00005400010a7983 */ /* 0x001ea20000300800 */
[----:B------:R-:W-:-:S03]  /*182c0*/  LEA R8, P4, R6, R25, 0x1 ;  /* 0x0000001906087211 */ /* 0x000fc600078808ff */
[----:B------:R0:W-:Y:S04]  /*182d0*/  STL [R1+0xbc4], R12 ;  /* 0x000bc40c01007387 */ /* 0x0001e80000100800 */
[----:B------:R-:W-:Y:S04]  /*182e0*/  STL [R1+0xc00], R8 ;  /* 0x000c000801007387 */ /* 0x000fe80000100800 */
[----:B0-----:R-:W2:Y:S04]  /*182f0*/  LDL.LU R12, [R1+0x50] ;  /* 0x00005000010c7983 */ /* 0x001ea80000300800 */
[----:B------:R0:W-:Y:S04]  /*18300*/  STL [R1+0xbcc], R7 ;  /* 0x000bcc0701007387 */ /* 0x0001e80000100800 */
[----:B------:R-:W2:Y:S01]  /*18310*/  LDL.LU R18, [R1+0x4c] ;  /* 0x00004c0001127983 */ /* 0x000ea20000300800 */
[----:B0-----:R-:W-:-:S02]  /*18320*/  LEA.HI.X.SX32 R7, R5, R26, 0x1, P5 ;  /* 0x0000001a05077211 */ /* 0x001fc400028f0eff */
[----:B---3--:R-:W-:-:S05]  /*18330*/  LEA R8, P6, R19, R25, 0x1 ;  /* 0x0000001913087211 */ /* 0x008fca00078c08ff */
[----:B------:R-:W-:Y:S04]  /*18340*/  STL [R1+0xc08], R8 ;  /* 0x000c080801007387 */ /* 0x000fe80000100800 */
[----:B------:R-:W3:Y:S04]  /*18350*/  LDL.LU R16, [R1+0x48] ;  /* 0x0000480001107983 */ /* 0x000ee80000300800 */
[----:B------:R0:W-:Y:S04]  /*18360*/  STL [R1+0xbd4], R7 ;  /* 0x000bd40701007387 */ /* 0x0001e80000100800 */
[----:B------:R-:W3:Y:S01]  /*18370*/  LDL.LU R17, [R1+0x44] ;  /* 0x0000440001117983 */ /* 0x000ee20000300800 */
[----:B0-----:R-:W-:-:S02]  /*18380*/  LEA.HI.X.SX32 R7, R14, R26, 0x1, P3 ;  /* 0x0000001a0e077211 */ /* 0x001fc400018f0eff */
[----:B----4-:R-:W-:-:S05]  /*18390*/  LEA R5, P5, R4, R25, 0x1 ;  /* 0x0000001904057211 */ /* 0x010fca00078a08ff */
[----:B------:R5:W-:Y:S04]  /*183a0*/  STL [R1+0xc10], R5 ;  /* 0x000c100501007387 */ /* 0x000be80000100800 */
[----:B------:R-:W4:Y:S04]  /*183b0*/  LDL.LU R15, [R1+0x40] ;  /* 0x00004000010f7983 */ /* 0x000f280000300800 */
[----:B------:R0:W-:Y:S04]  /*183c0*/  STL [R1+0xbdc], R7 ;  /* 0x000bdc0701007387 */ /* 0x0001e80000100800 */
[----:B------:R-:W4:Y:S01]  /*183d0*/  LDL.LU R8, [R1+0x3c] ;  /* 0x00003c0001087983 */ /* 0x000f220000300800 */
[----:B-----5:R-:W-:-:S02]  /*183e0*/  LEA R5, P3, R24, R25, 0x1 ;  /* 0x0000001918057211 */ /* 0x020fc400078608ff */
[----:B0-----:R-:W-:-:S03]  /*183f0*/  LEA.HI.X.SX32 R7, R29, R26, 0x1, P2 ;  /* 0x0000001a1d077211 */ /* 0x001fc600010f0eff */
[----:B------:R0:W-:Y:S04]  /*18400*/  STL [R1+0xc18], R5 ;  /* 0x000c180501007387 */ /* 0x0001e80000100800 */
[----:B0-----:R-:W5:Y:S04]  /*18410*/  LDL.LU R5, [R1+0x38] ;  /* 0x0000380001057983 */ /* 0x001f680000300800 */
[----:B------:R0:W-:Y:S04]  /*18420*/  STL [R1+0xbe4], R7 ;  /* 0x000be40701007387 */ /* 0x0001e80000100800 */
[----:B------:R-:W5:Y:S01]  /*18430*/  LDL.LU R29, [R1+0x20] ;  /* 0x00002000011d7983 */ /* 0x000f620000300800 */
[----:B------:R-:W-:-:S02]  /*18440*/  LEA R13, P2, R23, R25, 0x1 ;  /* 0x00000019170d7211 */ /* 0x000fc400078408ff */
[----:B0-----:R-:W-:-:S03]  /*18450*/  LEA.HI.X.SX32 R7, R28, R26, 0x1, P1 ;  /* 0x0000001a1c077211 */ /* 0x001fc600008f0eff */
[----:B------:R0:W-:Y:S04]  /*18460*/  STL [R1+0xc20], R13 ;  /* 0x000c200d01007387 */ /* 0x0001e80000100800 */
[----:B------:R-:W5:Y:S04]  /*18470*/  LDL.LU R28, [R1+0x18] ;  /* 0x00001800011c7983 */ /* 0x000f680000300800 */
[----:B------:R1:W-:Y:S04]  /*18480*/  STL [R1+0xbec], R7 ;  /* 0x000bec0701007387 */ /* 0x0003e80000100800 */
[----:B------:R-:W5:Y:S01]  /*18490*/  LDL.LU R14, [R1+0x14] ;  /* 0x00001400010e7983 */ /* 0x000f620000300800 */
[----:B0-----:R-:W-:-:S02]  /*184a0*/  LEA R13, P1, R22, R25, 0x1 ;  /* 0x00000019160d7211 */ /* 0x001fc400078208ff */
[----:B-1----:R-:W-:-:S03]  /*184b0*/  LEA.HI.X.SX32 R7, R3, R26, 0x1, P0 ;  /* 0x0000001a03077211 */ /* 0x002fc600000f0eff */
[----:B------:R0:W-:Y:S04]  /*184c0*/  STL [R1+0xc28], R13 ;  /* 0x000c280d01007387 */ /* 0x0001e80000100800 */
[----:B------:R-:W5:Y:S04]  /*184d0*/  LDL.LU R3, [R1+0x10] ;  /* 0x0000100001037983 */ /* 0x000f680000300800 */
[----:B------:R1:W-:Y:S04]  /*184e0*/  STL [R1+0xbf4], R7 ;  /* 0x000bf40701007387 */ /* 0x0003e80000100800 */
[----:B0-----:R-:W5:Y:S01]  /*184f0*/  LDL.LU R13, [R1+0xc] ;  /* 0x00000c00010d7983 */ /* 0x001f620000300800 */
[----:B-1----:R-:W-:-:S02]  /*18500*/  LEA.HI.X.SX32 R7, R6, R26, 0x1, P4 ;  /* 0x0000001a06077211 */ /* 0x002fc400020f0eff */
[----:B------:R-:W-:-:S05]  /*18510*/  LEA R27, P0, R21, R25, 0x1 ;  /* 0x00000019151b7211 */ /* 0x000fca00078008ff */
[----:B------:R-:W-:Y:S04]  /*18520*/  STL [R1+0xc30], R27 ;  /* 0x000c301b01007387 */ /* 0x000fe80000100800 */
[----:B------:R-:W5:Y:S04]  /*18530*/  LDL.LU R6, [R1+0x8] ;  /* 0x0000080001067983 */ /* 0x000f680000300800 */
[----:B------:R0:W-:Y:S04]  /*18540*/  STL [R1+0xbfc], R7 ;  /* 0x000bfc0701007387 */ /* 0x0001e80000100800 */
[----:B0-----:R-:W5:Y:S01]  /*18550*/  LDL.LU R7, [R1+0x4] ;  /* 0x0000040001077983 */ /* 0x001f620000300800 */
[----:B------:R-:W-:-:S05]  /*18560*/  LEA R27, P4, R20, R25, 0x1 ;  /* 0x00000019141b7211 */ /* 0x000fca00078808ff */
[----:B------:R0:W-:Y:S04]  /*18570*/  STL [R1+0xc38], R27 ;  /* 0x000c381b01007387 */ /* 0x0001e80000100800 */
[----:B0-----:R-:W5:Y:S01]  /*18580*/  LDL.LU R27, [R1] ;  /* 0x00000000011b7983 */ /* 0x001f620000300800 */
[-C--:B------:R-:W-:Y:S02]  /*18590*/  LEA.HI.X.SX32 R19, R19, R26.reuse, 0x1, P6 ;  /* 0x0000001a13137211 */ /* 0x080fe400030f0eff */
[----:B------:R-:W-:-:S03]  /*185a0*/  LEA.HI.X.SX32 R4, R4, R26, 0x1, P5 ;  /* 0x0000001a04047211 */ /* 0x000fc600028f0eff */
[----:B------:R2:W-:Y:S01]  /*185b0*/  STL [R1+0xc04], R19 ;  /* 0x000c041301007387 */ /* 0x0005e20000100800 */
[-C--:B------:R-:W-:Y:S02]  /*185c0*/  LEA.HI.X.SX32 R24, R24, R26.reuse, 0x1, P3 ;  /* 0x0000001a18187211 */ /* 0x080fe400018f0eff */
[-C--:B------:R-:W-:Y:S02]  /*185d0*/  LEA.HI.X.SX32 R23, R23, R26.reuse, 0x1, P2 ;  /* 0x0000001a17177211 */ /* 0x080fe400010f0eff */
[----:B------:R-:W-:Y:S02]  /*185e0*/  LEA.HI.X.SX32 R22, R22, R26, 0x1, P1 ;  /* 0x0000001a16167211 */ /* 0x000fe400008f0eff */
[----:B--2---:R-:W-:-:S05]  /*185f0*/  LEA R19, P6, R10, R25, 0x1 ;  /* 0x000000190a137211 */ /* 0x004fca00078c08ff */
[----:B------:R0:W-:Y:S04]  /*18600*/  STL [R1+0xc40], R19 ;  /* 0x000c401301007387 */ /* 0x0001e80000100800 */
[----:B0-----:R-:W2:Y:S04]  /*18610*/  LDL.LU R19, [R1+0xe5c] ;  /* 0x000e5c0001137983 */ /* 0x001ea80000300800 */
[----:B------:R0:W-:Y:S02]  /*18620*/  STL [R1+0xc0c], R4 ;  /* 0x000c0c0401007387 */ /* 0x0001e40000100800 */
[----:B0-----:R-:W-:-:S05]  /*18630*/  LEA R4, P5, R12, R25, 0x1 ;  /* 0x000000190c047211 */ /* 0x001fca00078a08ff */
[----:B------:R0:W-:Y:S04]  /*18640*/  STL [R1+0xc48], R4 ;  /* 0x000c480401007387 */ /* 0x0001e80000100800 */
[----:B0-----:R-:W2:Y:S04]  /*18650*/  LDL.LU R4, [R1+0xe58] ;  /* 0x000e580001047983 */ /* 0x001ea80000300800 */
[----:B------:R0:W-:Y:S02]  /*18660*/  STL [R1+0xc14], R24 ;  /* 0x000c141801007387 */ /* 0x0001e40000100800 */
[----:B0-----:R-:W-:-:S05]  /*18670*/  LEA R24, P3, R18, R25, 0x1 ;  /* 0x0000001912187211 */ /* 0x001fca00078608ff */
[----:B------:R0:W-:Y:S04]  /*18680*/  STL [R1+0xc50], R24 ;  /* 0x000c501801007387 */ /* 0x0001e80000100800 */
[----:B0-----:R-:W2:Y:S04]  /*18690*/  LDL.LU R24, [R1+0xe54] ;  /* 0x000e540001187983 */ /* 0x001ea80000300800 */
[----:B------:R3:W-:Y:S02]  /*186a0*/  STL [R1+0xc1c], R23 ;  /* 0x000c1c1701007387 */ /* 0x0007e40000100800 */
[----:B---3--:R-:W-:-:S05]  /*186b0*/  LEA R23, P2, R16, R25, 0x1 ;  /* 0x0000001910177211 */ /* 0x008fca00078408ff */
[----:B------:R0:W-:Y:S01]  /*186c0*/  STL [R1+0xc58], R23 ;  /* 0x000c581701007387 */ /* 0x0001e20000100800 */
[----:B------:R-:W-:-:S03]  /*186d0*/  LEA.HI.X.SX32 R21, R21, R26, 0x1, P0 ;  /* 0x0000001a15157211 */ /* 0x000fc600000f0eff */
[----:B0-----:R-:W3:Y:S04]  /*186e0*/  LDL.LU R23, [R1+0xe50] ;  /* 0x000e500001177983 */ /* 0x001ee80000300800 */
[----:B------:R0:W-:Y:S02]  /*186f0*/  STL [R1+0xc24], R22 ;  /* 0x000c241601007387 */ /* 0x0001e40000100800 */
[----:B0-----:R-:W-:-:S05]  /*18700*/  LEA R22, P1, R17, R25, 0x1 ;  /* 0x0000001911167211 */ /* 0x001fca00078208ff */
[----:B------:R0:W-:Y:S01]  /*18710*/  STL [R1+0xc60], R22 ;  /* 0x000c601601007387 */ /* 0x0001e20000100800 */
[----:B------:R-:W-:-:S03]  /*18720*/  LEA.HI.X.SX32 R20, R20, R26, 0x1, P4 ;  /* 0x0000001a14147211 */ /* 0x000fc600020f0eff */
[----:B0-----:R-:W2:Y:S04]  /*18730*/  LDL.LU R22, [R1+0xe4c] ;  /* 0x000e4c0001167983 */ /* 0x001ea80000300800 */
[----:B------:R4:W-:Y:S02]  /*18740*/  STL [R1+0xc2c], R21 ;  /* 0x000c2c1501007387 */ /* 0x0009e40000100800 */
[----:B----4-:R-:W-:-:S05]  /*18750*/  LEA R21, P0, R15, R25, 0x1 ;  /* 0x000000190f157211 */ /* 0x010fca00078008ff */
[----:B------:R0:W-:Y:S01]  /*18760*/  STL [R1+0xc68], R21 ;  /* 0x000c681501007387 */ /* 0x0001e20000100800 */
[----:B------:R-:W-:-:S03]  /*18770*/  LEA.HI.X.SX32 R10, R10, R26, 0x1, P6 ;  /* 0x0000001a0a0a7211 */ /* 0x000fc600030f0eff */
[----:B0-----:R-:W4:Y:S04]  /*18780*/  LDL.LU R21, [R1+0xe48] ;  /* 0x000e480001157983 */ /* 0x001f280000300800 */
[----:B------:R0:W-:Y:S02]  /*18790*/  STL [R1+0xc34], R20 ;  /* 0x000c341401007387 */ /* 0x0001e40000100800 */
[----:B0-----:R-:W-:-:S05]  /*187a0*/  LEA R20, P4, R8, R25, 0x1 ;  /* 0x0000001908147211 */ /* 0x001fca00078808ff */
[----:B------:R0:W-:Y:S01]  /*187b0*/  STL [R1+0xc70], R20 ;  /* 0x000c701401007387 */ /* 0x0001e20000100800 */
[----:B------:R-:W-:-:S03]  /*187c0*/  LEA.HI.X.SX32 R12, R12, R26, 0x1, P5 ;  /* 0x0000001a0c0c7211 */ /* 0x000fc600028f0eff */
[----:B0-----:R-:W2:Y:S04]  /*187d0*/  LDL.LU R20, [R1+0xe44] ;  /* 0x000e440001147983 */ /* 0x001ea80000300800 */
[----:B------:R5:W-:Y:S02]  /*187e0*/  STL [R1+0xc3c], R10 ;  /* 0x000c3c0a01007387 */ /* 0x000be40000100800 */
[----:B-----5:R-:W-:-:S05]  /*187f0*/  LEA R10, P6, R5, R25, 0x1 ;  /* 0x00000019050a7211 */ /* 0x020fca00078c08ff */
[----:B------:R0:W-:Y:S01]  /*18800*/  STL [R1+0xc78], R10 ;  /* 0x000c780a01007387 */ /* 0x0001e20000100800 */
[----:B------:R-:W-:-:S03]  /*18810*/  LEA.HI.X.SX32 R18, R18, R26, 0x1, P3 ;  /* 0x0000001a12127211 */ /* 0x000fc600018f0eff */
[----:B0-----:R-:W5:Y:S04]  /*18820*/  LDL.LU R10, [R1+0xe40] ;  /* 0x000e4000010a7983 */ /* 0x001f680000300800 */
[----:B------:R0:W-:Y:S02]  /*18830*/  STL [R1+0xc44], R12 ;  /* 0x000c440c01007387 */ /* 0x0001e40000100800 */
[----:B0-----:R-:W-:-:S05]  /*18840*/  LEA R12, P5, R29, R25, 0x1 ;  /* 0x000000191d0c7211 */ /* 0x001fca00078a08ff */
[----:B------:R0:W-:Y:S01]  /*18850*/  STL [R1+0xc80], R12 ;  /* 0x000c800c01007387 */ /* 0x0001e20000100800 */
[----:B------:R-:W-:-:S03]  /*18860*/  LEA.HI.X.SX32 R16, R16, R26, 0x1, P2 ;  /* 0x0000001a10107211 */ /* 0x000fc600010f0eff */
[----:B0-----:R-:W2:Y:S04]  /*18870*/  LDL.LU R12, [R1+0xe3c] ;  /* 0x000e3c00010c7983 */ /* 0x001ea80000300800 */
        /* <DEDUP_REMOVED lines=32> */
[----:B0-----:R-:W2:Y:S01]  /*18a80*/  LDL.LU R29, [R1+0xe20] ;  /* 0x000e2000011d7983 */ /* 0x001ea20000300800 */
[----:B------:R-:W-:-:S05]  /*18a90*/  LEA.HI.X.SX32 R28, R28, R26, 0x1, P3 ;  /* 0x0000001a1c1c7211 */ /* 0x000fca00018f0eff */
[----:B------:R2:W-:Y:S02]  /*18aa0*/  STL [R1+0xc84], R28 ;  /* 0x000c841c01007387 */ /* 0x0005e40000100800 */
[----:B--2---:R-:W-:-:S05]  /*18ab0*/  LEA R28, P3, R29, R25, 0x1 ;  /* 0x000000191d1c7211 */ /* 0x004fca00078608ff */
        /* <DEDUP_REMOVED lines=12> */
[-C--:B------:R-:W-:Y:S02]  /*18b80*/  LEA.HI.X.SX32 R13, R13, R26.reuse, 0x1, P0 ;  /* 0x0000001a0d0d7211 */ /* 0x080fe400000f0eff */
[----:B------:R-:W-:-:S03]  /*18b90*/  LEA.HI.X.SX32 R6, R6, R26, 0x1, P4 ;  /* 0x0000001a06067211 */ /* 0x000fc600020f0eff */
[----:B------:R2:W-:Y:S02]  /*18ba0*/  STL [R1+0xc9c], R13 ;  /* 0x000c9c0d01007387 */ /* 0x0005e40000100800 */
[----:B--2---:R-:W-:-:S05]  /*18bb0*/  LEA R13, P0, R3, R25, 0x1 ;  /* 0x00000019030d7211 */ /* 0x004fca00078008ff */
        /* <DEDUP_REMOVED lines=12> */
[----:B------:R2:W-:Y:S01]  /*18c80*/  STL [R1+0xcb4], R27 ;  /* 0x000cb41b01007387 */ /* 0x0005e20000100800 */
[-C--:B------:R-:W-:Y:S02]  /*18c90*/  LEA.HI.X.SX32 R29, R29, R26.reuse, 0x1, P3 ;  /* 0x0000001a1d1d7211 */ /* 0x080fe400018f0eff */
[----:B------:R-:W-:Y:S01]  /*18ca0*/  LEA.HI.X.SX32 R28, R28, R26, 0x1, P2 ;  /* 0x0000001a1c1c7211 */ /* 0x000fe200010f0eff */
[----:B------:R-:W-:Y:S02]  /*18cb0*/  IMAD R11, R11, c[0x0][0x190], RZ ;  /* 0x000064000b0b7a24 */ /* 0x000fe400078e02ff */
[----:B------:R-:W-:Y:S01]  /*18cc0*/  IMAD R9, R9, c[0x0][0x190], RZ ;  /* 0x0000640009097a24 */ /* 0x000fe200078e02ff */
[----:B--2---:R-:W-:-:S05]  /*18cd0*/  LEA R27, P5, R7, R25, 0x1 ;  /* 0x00000019071b7211 */ /* 0x004fca00078a08ff */
[----:B------:R0:W-:Y:S04]  /*18ce0*/  STL [R1+0xcf0], R27 ;  /* 0x000cf01b01007387 */ /* 0x0001e80000100800 */
[----:B------:R1:W-:Y:S01]  /*18cf0*/  STL [R1+0xcbc], R29 ;  /* 0x000cbc1d01007387 */ /* 0x0003e20000100800 */
[-C--:B0-----:R-:W-:Y:S02]  /*18d00*/  LEA R27, P3, R8, R25.reuse, 0x1 ;  /* 0x00000019081b7211 */ /* 0x081fe400078608ff */
[----:B-1----:R-:W-:-:S03]  /*18d10*/  LEA R29, P2, R17, R25, 0x1 ;  /* 0x00000019111d7211 */ /* 0x002fc600078408ff */
[----:B------:R0:W-:Y:S04]  /*18d20*/  STL [R1+0xcf8], R27 ;  /* 0x000cf81b01007387 */ /* 0x0001e80000100800 */
[----:B------:R1:W-:Y:S01]  /*18d30*/  STL [R1+0xcc4], R28 ;  /* 0x000cc41c01007387 */ /* 0x0003e20000100800 */
[----:B0-----:R-:W-:-:S03]  /*18d40*/  LEA.HI.X.SX32 R27, R14, R26, 0x1, P1 ;  /* 0x0000001a0e1b7211 */ /* 0x001fc600008f0eff */
[----:B------:R-:W-:Y:S01]  /*18d50*/  STL [R1+0xd60], R29 ;  /* 0x000d601d01007387 */ /* 0x000fe20000100800 */
[-C--:B------:R-:W-:Y:S02]  /*18d60*/  LEA.HI.X.SX32 R14, R3, R26.reuse, 0x1, P0 ;  /* 0x0000001a030e7211 */ /* 0x080fe400000f0eff */
[----:B-1----:R-:W-:Y:S01]  /*18d70*/  LEA R28, P1, R15, R25, 0x1 ;  /* 0x000000190f1c7211 */ /* 0x002fe200078208ff */
[----:B------:R0:W-:Y:S01]  /*18d80*/  STL [R1+0xccc], R27 ;  /* 0x000ccc1b01007387 */ /* 0x0001e20000100800 */
[----:B------:R-:W-:-:S03]  /*18d90*/  LEA.HI.X.SX32 R3, R5, R26, 0x1, P4 ;  /* 0x0000001a05037211 */ /* 0x000fc600020f0eff */
[----:B------:R-:W-:Y:S01]  /*18da0*/  STL [R1+0xd00], R28 ;  /* 0x000d001c01007387 */ /* 0x000fe20000100800 */
[----:B------:R-:W-:-:S03]  /*18db0*/  LEA.HI.X.SX32 R5, R6, R26, 0x1, P6 ;  /* 0x0000001a06057211 */ /* 0x000fc600030f0eff */
[----:B------:R1:W-:Y:S01]  /*18dc0*/  STL [R1+0xcd4], R14 ;  /* 0x000cd40e01007387 */ /* 0x0003e20000100800 */
[----:B0-----:R-:W-:Y:S02]  /*18dd0*/  LEA R27, P0, R16, R25, 0x1 ;  /* 0x00000019101b7211 */ /* 0x001fe400078008ff */
[----:B------:R-:W-:-:S03]  /*18de0*/  LEA.HI.X.SX32 R6, R7, R26, 0x1, P5 ;  /* 0x0000001a07067211 */ /* 0x000fc600028f0eff */
[----:B------:R-:W-:Y:S01]  /*18df0*/  STL [R1+0xd08], R27 ;  /* 0x000d081b01007387 */ /* 0x000fe20000100800 */
[----:B-1----:R-:W-:-:S03]  /*18e00*/  LEA R14, P4, R18, R25, 0x1 ;  /* 0x00000019120e7211 */ /* 0x002fc600078808ff */
[----:B------:R0:W-:Y:S04]  /*18e10*/  STL [R1+0xcdc], R3 ;  /* 0x000cdc0301007387 */ /* 0x0001e80000100800 */
[----:B------:R-:W-:Y:S04]  /*18e20*/  STL [R1+0xd10], R14 ;  /* 0x000d100e01007387 */ /* 0x000fe80000100800 */
[----:B------:R5:W-:Y:S01]  /*18e30*/  STL [R1+0xce4], R5 ;  /* 0x000ce40501007387 */ /* 0x000be20000100800 */
[----:B0-----:R-:W-:-:S05]  /*18e40*/  LEA R3, P6, R12, R25, 0x1 ;  /* 0x000000190c037211 */ /* 0x001fca00078c08ff */
[----:B------:R0:W-:Y:S01]  /*18e50*/  STL [R1+0xd18], R3 ;  /* 0x000d180301007387 */ /* 0x0001e20000100800 */
[----:B-----5:R-:W-:-:S03]  /*18e60*/  LEA R5, P5, R10, R25, 0x1 ;  /* 0x000000190a057211 */ /* 0x020fc600078a08ff */
[----:B------:R1:W-:Y:S04]  /*18e70*/  STL [R1+0xcec], R6 ;  /* 0x000cec0601007387 */ /* 0x0003e80000100800 */
[----:B------:R-:W2:Y:S01]  /*18e80*/  LDL.LU R27, [R1+0x414] ;  /* 0x00041400011b7983 */ /* 0x000ea20000300800 */
[----:B0-----:R-:W-:-:S03]  /*18e90*/  LEA.HI.X.SX32 R3, R8, R26, 0x1, P3 ;  /* 0x0000001a08037211 */ /* 0x001fc600018f0eff */
[----:B------:R0:W-:Y:S01]  /*18ea0*/  STL [R1+0xd20], R5 ;  /* 0x000d200501007387 */ /* 0x0001e20000100800 */
[----:B-1----:R-:W-:-:S03]  /*18eb0*/  LEA R6, P3, R20, R25, 0x1 ;  /* 0x0000001914067211 */ /* 0x002fc600078608ff */
[----:B------:R4:W-:Y:S01]  /*18ec0*/  STL [R1+0xcf4], R3 ;  /* 0x000cf40301007387 */ /* 0x0009e20000100800 */
[----:B0-----:R-:W-:-:S03]  /*18ed0*/  LEA.HI.X.SX32 R5, R17, R26, 0x1, P2 ;  /* 0x0000001a11057211 */ /* 0x001fc600010f0eff */
[----:B------:R0:W-:Y:S01]  /*18ee0*/  STL [R1+0xd28], R6 ;  /* 0x000d280601007387 */ /* 0x0001e20000100800 */
[----:B----4-:R-:W-:-:S03]  /*18ef0*/  LEA R3, P2, R21, R25, 0x1 ;  /* 0x0000001915037211 */ /* 0x010fc600078408ff */
[----:B------:R1:W-:Y:S01]  /*18f00*/  STL [R1+0xd5c], R5 ;  /* 0x000d5c0501007387 */ /* 0x0003e20000100800 */
[----:B0-----:R-:W-:-:S03]  /*18f10*/  LEA.HI.X.SX32 R6, R15, R26, 0x1, P1 ;  /* 0x0000001a0f067211 */ /* 0x001fc600008f0eff */
[----:B------:R0:W-:Y:S01]  /*18f20*/  STL [R1+0xd30], R3 ;  /* 0x000d300301007387 */ /* 0x0001e20000100800 */
[----:B-1----:R-:W-:-:S03]  /*18f30*/  LEA R5, P1, R22, R25, 0x1 ;  /* 0x0000001916057211 */ /* 0x002fc600078208ff */
[----:B------:R3:W-:Y:S04]  /*18f40*/  STL [R1+0xcfc], R6 ;  /* 0x000cfc0601007387 */ /* 0x0007e80000100800 */
[----:B------:R1:W-:Y:S01]  /*18f50*/  STL [R1+0xd38], R5 ;  /* 0x000d380501007387 */ /* 0x0003e20000100800 */
[----:B0-----:R-:W-:Y:S02]  /*18f60*/  LEA.HI.X.SX32 R3, R16, R26, 0x1, P0 ;  /* 0x0000001a10037211 */ /* 0x001fe400000f0eff */
[----:B---3--:R-:W-:-:S03]  /*18f70*/  LEA R6, P0, R23, R25, 0x1 ;  /* 0x0000001917067211 */ /* 0x008fc600078008ff */
[----:B------:R0:W-:Y:S01]  /*18f80*/  STL [R1+0xd04], R3 ;  /* 0x000d040301007387 */ /* 0x0001e20000100800 */
[----:B-1----:R-:W-:-:S03]  /*18f90*/  LEA.HI.X.SX32 R5, R18, R26, 0x1, P4 ;  /* 0x0000001a12057211 */ /* 0x002fc600020f0eff */
[----:B------:R1:W-:Y:S04]  /*18fa0*/  STL [R1+0xd40], R6 ;  /* 0x000d400601007387 */ /* 0x0003e80000100800 */
[----:B------:R3:W-:Y:S01]  /*18fb0*/  STL [R1+0xd0c], R5 ;  /* 0x000d0c0501007387 */ /* 0x0007e20000100800 */
[----:B0-----:R-:W-:Y:S02]  /*18fc0*/  LEA R3, P4, R13, R25, 0x1 ;  /* 0x000000190d037211 */ /* 0x001fe400078808ff */
[----:B-1----:R-:W-:-:S03]  /*18fd0*/  LEA.HI.X.SX32 R6, R12, R26, 0x1, P6 ;  /* 0x0000001a0c067211 */ /* 0x002fc600030f0eff */
[----:B------:R0:W-:Y:S01]  /*18fe0*/  STL [R1+0xd44], R3 ;  /* 0x000d440301007387 */ /* 0x0001e20000100800 */
[----:B---3--:R-:W-:-:S03]  /*18ff0*/  LEA R5, P6, R24, R25, 0x1 ;  /* 0x0000001918057211 */ /* 0x008fc600078c08ff */
[----:B------:R1:W-:Y:S04]  /*19000*/  STL [R1+0xd14], R6 ;  /* 0x000d140601007387 */ /* 0x0003e80000100800 */
[----:B------:R3:W-:Y:S01]  /*19010*/  STL [R1+0xd48], R5 ;  /* 0x000d480501007387 */ /* 0x0007e20000100800 */
[----:B0-----:R-:W-:Y:S02]  /*19020*/  LEA.HI.X.SX32 R3, R10, R26, 0x1, P5 ;  /* 0x0000001a0a037211 */ /* 0x001fe400028f0eff */
[----:B-1----:R-:W-:-:S03]  /*19030*/  LEA R6, P5, R4, R25, 0x1 ;  /* 0x0000001904067211 */ /* 0x002fc600078a08ff */
[----:B------:R0:W-:Y:S01]  /*19040*/  STL [R1+0xd1c], R3 ;  /* 0x000d1c0301007387 */ /* 0x0001e20000100800 */
[----:B---3--:R-:W-:-:S03]  /*19050*/  LEA.HI.X.SX32 R5, R20, R26, 0x1, P3 ;  /* 0x0000001a14057211 */ /* 0x008fc600018f0eff */
        /* <DEDUP_REMOVED lines=17> */
[----:B---3--:R-:W-:-:S03]  /*19170*/  LEA.HI.X.SX32 R5, R24, R26, 0x1, P6 ;  /* 0x0000001a18057211 */ /* 0x008fc600030f0eff */
[----:B------:R-:W-:Y:S04]  /*19180*/  STL [R1+0x568], R6 ;  /* 0x0005680601007387 */ /* 0x000fe80000100800 */
[----:B------:R-:W3:Y:S01]  /*19190*/  LDL.LU R23, [R1+0x454] ;  /* 0x0004540001177983 */ /* 0x000ee20000300800 */
[----:B0-----:R-:W-:-:S03]  /*191a0*/  LEA.HI.X.SX32 R3, R4, R26, 0x1, P5 ;  /* 0x0000001a04037211 */ /* 0x001fc600028f0eff */
[----:B------:R-:W-:Y:S04]  /*191b0*/  STL [R1+0x56c], R5 ;  /* 0x00056c0501007387 */ /* 0x000fe80000100800 */
[----:B------:R-:W4:Y:S04]  /*191c0*/  LDL.LU R22, [R1+0x460] ;  /* 0x0004600001167983 */ /* 0x000f280000300800 */
[----:B------:R0:W-:Y:S04]  /*191d0*/  STL [R1+0x570], R3 ;  /* 0x0005700301007387 */ /* 0x0001e80000100800 */
[----:B------:R-:W5:Y:S04]  /*191e0*/  LDL.LU R21, [R1+0x418] ;  /* 0x0004180001157983 */ /* 0x000f680000300800 */
[----:B------:R-:W5:Y:S01]  /*191f0*/  LDL.LU R20, [R1+0x41c] ;  /* 0x00041c0001147983 */ /* 0x000f620000300800 */
[----:B0-----:R-:W-:-:S03]  /*19200*/  LEA.HI.X.SX32 R3, R19, R26, 0x1, P3 ;  /* 0x0000001a13037211 */ /* 0x001fc600018f0eff */
[----:B------:R-:W0:Y:S01]  /*19210*/  S2R R29, SR_TID.X ;  /* 0x00000000001d7919 */ /* 0x000e220000002100 */
[----:B------:R-:W-:-:S03]  /*19220*/  LEA.HI.X.SX32 R2, R2, R26, 0x1, P2 ;  /* 0x0000001a02027211 */ /* 0x000fc600010f0eff */
[----:B------:R1:W-:Y:S04]  /*19230*/  STL [R1+0x574], R3 ;  /* 0x0005740301007387 */ /* 0x0003e80000100800 */
[----:B------:R-:W5:Y:S04]  /*19240*/  LDL.LU R12, [R1+0x420] ;  /* 0x00042000010c7983 */ /* 0x000f680000300800 */
[----:B------:R-:W5:Y:S01]  /*19250*/  LDL.LU R18, [R1+0x424] ;  /* 0x0004240001127983 */ /* 0x000f620000300800 */
[----:B-1----:R-:W-:-:S03]  /*19260*/  LEA.HI.X.SX32 R3, R11, R26, 0x1, P1 ;  /* 0x0000001a0b037211 */ /* 0x002fc600008f0eff */
[----:B------:R1:W-:Y:S04]  /*19270*/  STL [R1+0x578], R2 ;  /* 0x0005780201007387 */ /* 0x0003e80000100800 */
[----:B------:R-:W5:Y:S04]  /*19280*/  LDL.LU R16, [R1+0x428] ;  /* 0x0004280001107983 */ /* 0x000f680000300800 */
[----:B------:R-:W-:Y:S01]  /*19290*/  STL [R1+0x57c], R3 ;  /* 0x00057c0301007387 */ /* 0x000fe20000100800 */
[----:B-1----:R-:W-:-:S03]  /*192a0*/  LEA.HI.X.SX32 R2, R9, R26, 0x1, P0 ;  /* 0x0000001a09027211 */ /* 0x002fc600000f0eff */
[----:B------:R-:W5:Y:S04]  /*192b0*/  LDL.LU R15, [R1+0x42c] ;  /* 0x00042c00010f7983 */ /* 0x000f680000300800 */
[----:B------:R1:W-:Y:S04]  /*192c0*/  STL [R1+0x464], R2 ;  /* 0x0004640201007387 */ /* 0x0003e80000100800 */
[----:B------:R-:W5:Y:S01]  /*192d0*/  LDL.LU R17, [R1+0x430] ;  /* 0x0004300001117983 */ /* 0x000f620000300800 */
[----:B0-----:R-:W-:-:S03]  /*192e0*/  SHF.R.U32.HI R19, RZ, 0x5, R29 ;  /* 0x00000005ff137819 */ /* 0x001fc6000001161d */
[----:B------:R-:W5:Y:S01]  /*192f0*/  LDL.LU R5, [R1+0x438] ;  /* 0x0004380001057983 */ /* 0x000f620000300800 */
[----:B------:R-:W-:-:S03]  /*19300*/  SGXT.U32 R19, R19, 0x1 ;  /* 0x000000011313781a */ /* 0x000fc60000000000 */
[----:B------:R-:W5:Y:S01]  /*19310*/  LDL.LU R8, [R1+0x434] ;  /* 0x0004340001087983 */ /* 0x000f620000300800 */
[----:B------:R-:W-:-:S03]  /*19320*/  LOP3.LUT R25, R19, 0x3e, RZ, 0xfc, !PT ;  /* 0x0000003e13197812 */ /* 0x000fc600078efcff */
[----:B------:R-:W5:Y:S01]  /*19330*/  LDL.LU R6, [R1+0x43c] ;  /* 0x00043c0001067983 */ /* 0x000f620000300800 */
[----:B------:R-:W-:-:S03]  /*19340*/  LOP3.LUT R24, R19, 0x3e, RZ, 0xfc, !PT ;  /* 0x0000003e13187812 */ /* 0x000fc600078efcff */
[----:B------:R-:W5:Y:S01]  /*19350*/  LDL.LU R7, [R1+0x440] ;  /* 0x0004400001077983 */ /* 0x000f620000300800 */
[----:B------:R-:W-:Y:S02]  /*19360*/  IMAD.MOV R29, RZ, RZ, -c[0x0][0x188] ;  /* 0x80006200ff1d7624 */ /* 0x000fe400078e02ff */
[----:B------:R-:W-:Y:S01]  /*19370*/  IMAD R25, R25, c[0x0][0x188], RZ ;  /* 0x0000620019197a24 */ /* 0x000fe200078e02ff */
[----:B------:R-:W5:Y:S01]  /*19380*/  LDL.LU R14, [R1+0x44c] ;  /* 0x00044c00010e7983 */ /* 0x000f620000300800 */
[----:B------:R-:W-:Y:S02]  /*19390*/  IMAD R24, R24, c[0x0][0x188], RZ ;  /* 0x0000620018187a24 */ /* 0x000fe400078e02ff */
[C---:B------:R-:W-:Y:S01]  /*193a0*/  IMAD R25, R29.reuse, 0x2, R25 ;  /* 0x000000021d197824 */ /* 0x040fe200078e0219 */
[----:B------:R-:W5:Y:S01]  /*193b0*/  LDL.LU R28, [R1+0x444] ;  /* 0x00044400011c7983 */ /* 0x000f620000300800 */
[C---:B------:R-:W-:Y:S02]  /*193c0*/  IMAD R24, R29.reuse, 0x2, R24 ;  /* 0x000000021d187824 */ /* 0x040fe400078e0218 */
[----:B------:R-:W-:-:S02]  /*193d0*/  IMAD R25, R29, 0x2, R25 ;  /* 0x000000021d197824 */ /* 0x000fc400078e0219 */
[----:B------:R-:W5:Y:S01]  /*193e0*/  LDL.LU R29, [R1+0x448] ;  /* 0x00044800011d7983 */ /* 0x000f620000300800 */
[C---:B------:R-:W-:Y:S01]  /*193f0*/  IMAD R10, R19.reuse, c[0x0][0x188], RZ ;  /* 0x00006200130a7a24 */ /* 0x040fe200078e02ff */
[----:B------:R-:W-:Y:S02]  /*19400*/  LOP3.LUT R19, R19, 0x3e, RZ, 0xfc, !PT ;  /* 0x0000003e13137812 */ /* 0x000fe400078efcff */
[----:B-1----:R-:W-:-:S03]  /*19410*/  LEA R2, P0, R0, c[0x0][0x160], 0x1 ;  /* 0x0000580000027a11 */ /* 0x002fc600078008ff */
[----:B------:R-:W-:Y:S01]  /*19420*/  IMAD R19, R19, c[0x0][0x188], RZ ;  /* 0x0000620013137a24 */ /* 0x000fe200078e02ff */
[----:B------:R-:W-:Y:S02]  /*19430*/  LEA.HI.X.SX32 R0, R0, c[0x0][0x164], 0x1, P0 ;  /* 0x0000590000007a11 */ /* 0x000fe400000f0eff */
[-C--:B------:R-:W-:Y:S02]  /*19440*/  LEA R9, P2, R24, R2.reuse, 0x1 ;  /* 0x0000000218097211 */ /* 0x080fe400078408ff */
[-C--:B------:R-:W-:Y:S02]  /*19450*/  LEA R11, P0, R19, R2.reuse, 0x1 ;  /* 0x00000002130b7211 */ /* 0x080fe400078008ff */
[----:B------:R-:W-:-:S03]  /*19460*/  LEA R26, P5, R25, R2, 0x1 ;  /* 0x00000002191a7211 */ /* 0x000fc600078a08ff */
[----:B------:R3:W-:Y:S04]  /*19470*/  STL [R1+0x46c], R11 ;  /* 0x00046c0b01007387 */ /* 0x0007e80000100800 */
[----:B------:R4:W-:Y:S04]  /*19480*/  STL [R1+0x474], R9 ;  /* 0x0004740901007387 */ /* 0x0009e80000100800 */
[----:B------:R5:W-:Y:S01]  /*19490*/  STL [R1+0x47c], R26 ;  /* 0x00047c1a01007387 */ /* 0x000be20000100800 */
[----:B------:R-:W-:-:S04]  /*194a0*/  IMAD.MOV R13, RZ, RZ, -c[0x0][0x188] ;  /* 0x80006200ff0d7624 */ /* 0x000fc800078e02ff */
[----:B--2---:R-:W-:-:S04]  /*194b0*/  IMAD R3, R13, 0x2, R27 ;  /* 0x000000020d037824 */ /* 0x004fc800078e021b */
[----:B------:R-:W-:Y:S01]  /*194c0*/  IMAD R4, R13, 0x2, R3 ;  /* 0x000000020d047824 */ /* 0x000fe200078e0203 */
[-C--:B---3--:R-:W-:Y:S02]  /*194d0*/  LEA R11, P4, R23, R2.reuse, 0x1 ;  /* 0x00000002170b7211 */ /* 0x088fe400078808ff */
[----:B----4-:R-:W-:-:S03]  /*194e0*/  LEA R9, P3, R22, R2, 0x1 ;  /* 0x0000000216097211 */ /* 0x010fc600078608ff */
[----:B------:R0:W-:Y:S04]  /*194f0*/  STL [R1+0x484], R11 ;  /* 0x0004840b01007387 */ /* 0x0001e80000100800 */
[----:B------:R1:W-:Y:S01]  /*19500*/  STL [R1+0x48c], R9 ;  /* 0x00048c0901007387 */ /* 0x0003e20000100800 */
[----:B-----5:R-:W-:Y:S02]  /*19510*/  LEA R26, P1, R21, R2, 0x1 ;  /* 0x00000002151a7211 */ /* 0x020fe400078208ff */
[----:B0-----:R-:W-:Y:S02]  /*19520*/  LEA.HI.X.SX32 R11, R19, R0, 0x1, P0 ;  /* 0x00000000130b7211 */ /* 0x001fe400000f0eff */
[----:B-1----:R-:W-:Y:S01]  /*19530*/  LEA R9, P0, R20, R2, 0x1 ;  /* 0x0000000214097211 */ /* 0x002fe200078008ff */
[----:B------:R-:W-:Y:S01]  /*19540*/  STL [R1+0x494], R26 ;  /* 0x0004941a01007387 */ /* 0x000fe20000100800 */
[----:B------:R-:W-:-:S03]  /*19550*/  LEA.HI.X.SX32 R19, R24, R0, 0x1, P2 ;  /* 0x0000000018137211 */ /* 0x000fc600010f0eff */
[----:B------:R0:W-:Y:S04]  /*19560*/  STL [R1+0x468], R11 ;  /* 0x0004680b01007387 */ /* 0x0001e80000100800 */
[----:B------:R1:W-:Y:S01]  /*19570*/  STL [R1+0x49c], R9 ;  /* 0x00049c0901007387 */ /* 0x0003e20000100800 */
[----:B0-----:R-:W-:-:S03]  /*19580*/  LEA R11, P2, R12, R2, 0x1 ;  /* 0x000000020c0b7211 */ /* 0x001fc600078408ff */
[----:B------:R0:W-:Y:S01]  /*19590*/  STL [R1+0x470], R19 ;  /* 0x0004701301007387 */ /* 0x0001e20000100800 */
[----:B-1----:R-:W-:-:S03]  /*195a0*/  LEA.HI.X.SX32 R9, R25, R0, 0x1, P5 ;  /* 0x0000000019097211 */ /* 0x002fc600028f0eff */
[----:B------:R1:W-:Y:S04]  /*195b0*/  STL [R1+0x4a4], R11 ;  /* 0x0004a40b01007387 */ /* 0x0003e80000100800 */
[----:B------:R2:W-:Y:S01]  /*195c0*/  STL [R1+0x478], R9 ;  /* 0x0004780901007387 */ /* 0x0005e20000100800 */
[----:B0-----:R-:W-:Y:S02]  /*195d0*/  LEA R19, P5, R18, R2, 0x1 ;  /* 0x0000000212137211 */ /* 0x001fe400078a08ff */
[----:B-1----:R-:W-:-:S03]  /*195e0*/  LEA.HI.X.SX32 R11, R23, R0, 0x1, P4 ;  /* 0x00000000170b7211 */ /* 0x002fc600020f0eff */
[----:B------:R0:W-:Y:S01]  /*195f0*/  STL [R1+0x4ac], R19 ;  /* 0x0004ac1301007387 */ /* 0x0001e20000100800 */
[----:B--2---:R-:W-:-:S03]  /*19600*/  LEA R9, P4, R16, R2, 0x1 ;  /* 0x0000000210097211 */ /* 0x004fc600078808ff */
[----:B------:R1:W-:Y:S04]  /*19610*/  STL [R1+0x480], R11 ;  /* 0x0004800b01007387 */ /* 0x0003e80000100800 */
[----:B------:R2:W-:Y:S01]  /*19620*/  STL [R1+0x4b4], R9 ;  /* 0x0004b40901007387 */ /* 0x0005e20000100800 */
[----:B0-----:R-:W-:Y:S02]  /*19630*/  LEA.HI.X.SX32 R19, R22, R0, 0x1, P3 ;  /* 0x0000000016137211 */ /* 0x001fe400018f0eff */
[----:B-1----:R-:W-:-:S03]  /*19640*/  LEA R11, P3, R15, R2, 0x1 ;  /* 0x000000020f0b7211 */ /* 0x002fc600078608ff */
[----:B------:R0:W-:Y:S01]  /*19650*/  STL [R1+0x488], R19 ;  /* 0x0004881301007387 */ /* 0x0001e20000100800 */
[----:B--2---:R-:W-:-:S03]  /*19660*/  LEA.HI.X.SX32 R9, R21, R0, 0x1, P1 ;  /* 0x0000000015097211 */ /* 0x004fc600008f0eff */
[----:B------:R1:W-:Y:S04]  /*19670*/  STL [R1+0x4bc], R11 ;  /* 0x0004bc0b01007387 */ /* 0x0003e80000100800 */
[----:B------:R2:W-:Y:S01]  /*19680*/  STL [R1+0x490], R9 ;  /* 0x0004900901007387 */ /* 0x0005e20000100800 */
[----:B0-----:R-:W-:Y:S02]  /*19690*/  LEA R19, P1, R17, R2, 0x1 ;  /* 0x0000000211137211 */ /* 0x001fe400078208ff */
[----:B-1----:R-:W-:-:S03]  /*196a0*/  LEA.HI.X.SX32 R11, R20, R0, 0x1, P0 ;  /* 0x00000000140b7211 */ /* 0x002fc600000f0eff */
[----:B------:R-:W-:Y:S01]  /*196b0*/  STL [R1+0x4d8], R19 ;  /* 0x0004d81301007387 */ /* 0x000fe20000100800 */
[----:B--2---:R-:W-:-:S03]  /*196c0*/  LEA R9, P0, R5, R2, 0x1 ;  /* 0x0000000205097211 */ /* 0x004fc600078008ff */
[----:B------:R0:W-:Y:S01]  /*196d0*/  STL [R1+0x498], R11 ;  /* 0x0004980b01007387 */ /* 0x0001e20000100800 */
[----:B------:R-:W-:-:S03]  /*196e0*/  LEA.HI.X.SX32 R12, R12, R0, 0x1, P2 ;  /* 0x000000000c0c7211 */ /* 0x000fc600010f0eff */
        /* <DEDUP_REMOVED lines=22> */
[----:B------:R0:W-:Y:S04]  /*19850*/  STL [R1+0x4dc], R11 ;  /* 0x0004dc0b01007387 */ /* 0x0001e80000100800 */
[----:B------:R1:W-:Y:S01]  /*19860*/  STL [R1+0x510], R9 ;  /* 0x0005100901007387 */ /* 0x0003e20000100800 */
[-C--:B0-----:R-:W-:Y:S02]  /*19870*/  LEA.HI.X.SX32 R11, R8, R0.reuse, 0x1, P2 ;  /* 0x00000000080b7211 */ /* 0x081fe400010f0eff */
[----:B------:R-:W-:Y:S02]  /*19880*/  LEA.HI.X.SX32 R8, R6, R0, 0x1, P5 ;  /* 0x0000000006087211 */ /* 0x000fe400028f0eff */
[-C--:B-1----:R-:W-:Y:S01]  /*19890*/  LEA R9, P2, R27, R2.reuse, 0x1 ;  /* 0x000000021b097211 */ /* 0x082fe200078408ff */
[----:B------:R0:W-:Y:S04]  /*198a0*/  STL [R1+0x4e4], R11 ;  /* 0x0004e40b01007387 */ /* 0x0001e80000100800 */
[----:B------:R-:W-:Y:S04]  /*198b0*/  STL [R1+0x518], R9 ;  /* 0x0005180901007387 */ /* 0x000fe80000100800 */
[----:B------:R1:W-:Y:S01]  /*198c0*/  STL [R1+0x4ec], R8 ;  /* 0x0004ec0801007387 */ /* 0x0003e20000100800 */
[----:B0-----:R-:W-:-:S02]  /*198d0*/  LEA R11, P5, R3, R2, 0x1 ;  /* 0x00000002030b7211 */ /* 0x001fc400078a08ff */
[----:B-1----:R-:W-:Y:S02]  /*198e0*/  LEA.HI.X.SX32 R8, R7, R0, 0x1, P4 ;  /* 0x0000000007087211 */ /* 0x002fe400020f0eff */
[----:B------:R-:W-:Y:S01]  /*198f0*/  LEA R9, P4, R4, R2, 0x1 ;  /* 0x0000000204097211 */ /* 0x000fe200078808ff */
[----:B------:R-:W-:Y:S04]  /*19900*/  STL [R1+0x520], R11 ;  /* 0x0005200b01007387 */ /* 0x000fe80000100800 */
[----:B------:R0:W-:Y:S04]  /*19910*/  STL [R1+0x4f4], R8 ;  /* 0x0004f40801007387 */ /* 0x0001e80000100800 */
[----:B------:R1:W-:Y:S01]  /*19920*/  STL [R1+0x528], R9 ;  /* 0x0005280901007387 */ /* 0x0003e20000100800 */
[----:B0-----:R-:W-:-:S02]  /*19930*/  LEA.HI.X.SX32 R8, R14, R0, 0x1, P3 ;  /* 0x000000000e087211 */ /* 0x001fc400018f0eff */
[----:B------:R-:W-:Y:S02]  /*19940*/  LEA R11, P3, R10, R2, 0x1 ;  /* 0x000000020a0b7211 */ /* 0x000fe400078608ff */
[-C--:B-1----:R-:W-:Y:S01]  /*19950*/  LEA.HI.X.SX32 R9, R28, R0.reuse, 0x1, P1 ;  /* 0x000000001c097211 */ /* 0x082fe200008f0eff */
[----:B------:R-:W-:Y:S01]  /*19960*/  STL [R1+0x4fc], R8 ;  /* 0x0004fc0801007387 */ /* 0x000fe20000100800 */
[----:B------:R-:W-:Y:S01]  /*19970*/  LEA.HI.X.SX32 R12, R29, R0, 0x1, P0 ;  /* 0x000000001d0c7211 */ /* 0x000fe200000f0eff */
[C---:B------:R-:W-:Y:S02]  /*19980*/  IMAD R5, R13.reuse, 0x2, R4 ;  /* 0x000000020d057824 */ /* 0x040fe400078e0204 */
[----:B------:R-:W-:Y:S04]  /*19990*/  STL [R1+0x564], R11 ;  /* 0x0005640b01007387 */ /* 0x000fe80000100800 */
[----:B------:R0:W-:Y:S01]  /*199a0*/  STL [R1+0x504], R9 ;  /* 0x0005040901007387 */ /* 0x0001e20000100800 */
[----:B------:R-:W-:-:S03]  /*199b0*/  IMAD R6, R13, 0x2, R5 ;  /* 0x000000020d067824 */ /* 0x000fc600078e0205 */
[----:B------:R-:W-:Y:S01]  /*199c0*/  STL [R1+0x50c], R12 ;  /* 0x00050c0c01007387 */ /* 0x000fe20000100800 */
[-C--:B0-----:R-:W-:Y:S02]  /*199d0*/  LEA.HI.X.SX32 R9, R27, R0.reuse, 0x1, P2 ;  /* 0x000000001b097211 */ /* 0x081fe400010f0eff */
[----:B------:R-:W-:-:S03]  /*199e0*/  LEA.HI.X.SX32 R11, R3, R0, 0x1, P5 ;  /* 0x00000000030b7211 */ /* 0x000fc600028f0eff */
[----:B------:R0:W-:Y:S01]  /*199f0*/  STL [R1+0x514], R9 ;  /* 0x0005140901007387 */ /* 0x0001e20000100800 */
[----:B------:R-:W-:-:S03]  /*19a00*/  IMAD R7, R13, 0x2, R6 ;  /* 0x000000020d077824 */ /* 0x000fc600078e0206 */
[----:B------:R1:W-:Y:S01]  /*19a10*/  STL [R1+0x51c], R11 ;  /* 0x00051c0b01007387 */ /* 0x0003e20000100800 */
[----:B0-----:R-:W-:Y:S02]  /*19a20*/  LEA.HI.X.SX32 R9, R4, R0, 0x1, P4 ;  /* 0x0000000004097211 */ /* 0x001fe400020f0eff */
[-C--:B------:R-:W-:Y:S01]  /*19a30*/  LEA R4, P0, R5, R2.reuse, 0x1 ;  /* 0x0000000205047211 */ /* 0x080fe200078008ff */
[----:B------:R-:W-:Y:S01]  /*19a40*/  IMAD R8, R13, 0x2, R7 ;  /* 0x000000020d087824 */ /* 0x000fe200078e0207 */
[----:B-1----:R-:W-:Y:S01]  /*19a50*/  LEA R11, P1, R6, R2, 0x1 ;  /* 0x00000002060b7211 */ /* 0x002fe200078208ff */
[----:B------:R-:W-:Y:S01]  /*19a60*/  STL [R1+0x524], R9 ;  /* 0x0005240901007387 */ /* 0x000fe20000100800 */
[----:B------:R-:W-:-:S03]  /*19a70*/  LEA.HI.X.SX32 R5, R5, R0, 0x1, P0 ;  /* 0x0000000005057211 */ /* 0x000fc600000f0eff */
[----:B------:R0:W-:Y:S01]  /*19a80*/  STL [R1+0x530], R4 ;  /* 0x0005300401007387 */ /* 0x0001e20000100800 */
[C---:B------:R-:W-:Y:S01]  /*19a90*/  IMAD R3, R13.reuse, 0x2, R8 ;  /* 0x000000020d037824 */ /* 0x040fe200078e0208 */
[-C--:B------:R-:W-:Y:S02]  /*19aa0*/  LEA.HI.X.SX32 R6, R6, R0.reuse, 0x1, P1 ;  /* 0x0000000006067211 */ /* 0x080fe400008f0eff */
[----:B------:R-:W-:Y:S01]  /*19ab0*/  STL [R1+0x538], R11 ;  /* 0x0005380b01007387 */ /* 0x000fe20000100800 */
[----:B0-----:R-:W-:Y:S01]  /*19ac0*/  LEA.HI.X.SX32 R4, R10, R0, 0x1, P3 ;  /* 0x000000000a047211 */ /* 0x001fe200018f0eff */
[----:B------:R-:W-:Y:S01]  /*19ad0*/  IMAD R9, R13, 0x2, R3 ;  /* 0x000000020d097824 */ /* 0x000fe200078e0203 */
[----:B------:R-:W-:-:S03]  /*19ae0*/  LEA R10, P1, R8, R2, 0x1 ;  /* 0x00000002080a7211 */ /* 0x000fc600078208ff */
[----:B------:R0:W-:Y:S04]  /*19af0*/  STL [R1+0x560], R4 ;  /* 0x0005600401007387 */ /* 0x0001e80000100800 */
[----:B------:R1:W-:Y:S04]  /*19b00*/  STL [R1+0x52c], R5 ;  /* 0x00052c0501007387 */ /* 0x0003e80000100800 */
[----:B------:R2:W-:Y:S01]  /*19b10*/  STL [R1+0x534], R6 ;  /* 0x0005340601007387 */ /* 0x0005e20000100800 */
[----:B0-----:R-:W-:Y:S01]  /*19b20*/  IMAD R4, R13, 0x2, R9 ;  /* 0x000000020d047824 */ /* 0x001fe200078e0209 */
[----:B-1----:R-:W-:-:S02]  /*19b30*/  LEA R5, P0, R7, R2, 0x1 ;  /* 0x0000000207057211 */ /* 0x002fc400078008ff */
[----:B------:R-:W0:Y:S01]  /*19b40*/  S2R R27, SR_TID.X ;  /* 0x00000000001b7919 */ /* 0x000e220000002100 */
[----:B--2---:R-:W-:-:S03]  /*19b50*/  LEA R6, P2, R3, R2, 0x1 ;  /* 0x0000000203067211 */ /* 0x004fc600078408ff */
[----:B------:R1:W-:Y:S04]  /*19b60*/  STL [R1+0x540], R5 ;  /* 0x0005400501007387 */ /* 0x0003e80000100800 */
[----:B------:R2:W-:Y:S04]  /*19b70*/  STL [R1+0x548], R10 ;  /* 0x0005480a01007387 */ /* 0x0005e80000100800 */
[----:B------:R3:W-:Y:S01]  /*19b80*/  STL [R1+0x550], R6 ;  /* 0x0005500601007387 */ /* 0x0007e20000100800 */
[----:B-1----:R-:W-:Y:S01]  /*19b90*/  IMAD R5, R13, 0x2, R4 ;  /* 0x000000020d057824 */ /* 0x002fe200078e0204 */
[----:B--2---:R-:W-:-:S02]  /*19ba0*/  LEA.HI.X.SX32 R10, R7, R0, 0x1, P0 ;  /* 0x00000000070a7211 */ /* 0x004fc400000f0eff */
[-C--:B------:R-:W-:Y:S02]  /*19bb0*/  LEA.HI.X.SX32 R7, R8, R0.reuse, 0x1, P1 ;  /* 0x0000000008077211 */ /* 0x080fe400008f0eff */
[----:B---3--:R-:W-:Y:S01]  /*19bc0*/  LEA.HI.X.SX32 R6, R3, R0, 0x1, P2 ;  /* 0x0000000003067211 */ /* 0x008fe200010f0eff */
[----:B------:R-:W-:Y:S01]  /*19bd0*/  STL [R1+0x53c], R10 ;  /* 0x00053c0a01007387 */ /* 0x000fe20000100800 */
[----:B------:R-:W-:Y:S01]  /*19be0*/  IMAD R3, R13, 0x2, R5 ;  /* 0x000000020d037824 */ /* 0x000fe200078e0205 */
[-C--:B------:R-:W-:Y:S02]  /*19bf0*/  LEA R8, P0, R9, R2.reuse, 0x1 ;  /* 0x0000000209087211 */ /* 0x080fe400078008ff */
[----:B------:R1:W-:Y:S04]  /*19c00*/  STL [R1+0x544], R7 ;  /* 0x0005440701007387 */ /* 0x0003e80000100800 */
[----:B------:R2:W-:Y:S01]  /*19c10*/  STL [R1+0x54c], R6 ;  /* 0x00054c0601007387 */ /* 0x0005e20000100800 */
[----:B-1----:R-:W-:-:S03]  /*19c20*/  LEA R7, P1, R4, R2, 0x1 ;  /* 0x0000000204077211 */ /* 0x002fc600078208ff */
[----:B------:R-:W-:Y:S01]  /*19c30*/  STL [R1+0x554], R8 ;  /* 0x0005540801007387 */ /* 0x000fe20000100800 */
[-C--:B--2---:R-:W-:Y:S02]  /*19c40*/  LEA R6, P2, R5, R2.reuse, 0x1 ;  /* 0x0000000205067211 */ /* 0x084fe400078408ff */
[----:B------:R-:W-:Y:S01]  /*19c50*/  LEA R2, P3, R3, R2, 0x1 ;  /* 0x0000000203027211 */ /* 0x000fe200078608ff */
[----:B------:R-:W-:Y:S01]  /*19c60*/  STL [R1+0x558], R7 ;  /* 0x0005580701007387 */ /* 0x000fe20000100800 */
[----:B------:R-:W-:-:S03]  /*19c70*/  LEA.HI.X.SX32 R4, R4, R0, 0x1, P1 ;  /* 0x0000000004047211 */ /* 0x000fc600008f0eff */
[----:B------:R1:W-:Y:S04]  /*19c80*/  STL [R1+0x55c], R6 ;  /* 0x00055c0601007387 */ /* 0x0003e80000100800 */
[----:B------:R2:W-:Y:S01]  /*19c90*/  STL [R1+0x4d4], R2 ;  /* 0x0004d40201007387 */ /* 0x0005e20000100800 */
[-C--:B-1----:R-:W-:Y:S02]  /*19ca0*/  LEA.HI.X.SX32 R6, R9, R0.reuse, 0x1, P0 ;  /* 0x0000000009067211 */ /* 0x082fe400000f0eff */
[----:B--2---:R-:W-:-:S03]  /*19cb0*/  LEA.HI.X.SX32 R2, R5, R0, 0x1, P2 ;  /* 0x0000000005027211 */ /* 0x004fc600010f0eff */
[----:B------:R-:W-:Y:S01]  /*19cc0*/  STL [R1+0x4c4], R6 ;  /* 0x0004c40601007387 */ /* 0x000fe20000100800 */
[----:B------:R-:W-:-:S03]  /*19cd0*/  LEA.HI.X.SX32 R0, R3, R0, 0x1, P3 ;  /* 0x0000000003007211 */ /* 0x000fc600018f0eff */
[----:B------:R-:W-:Y:S04]  /*19ce0*/  STL [R1+0x4cc], R4 ;  /* 0x0004cc0401007387 */ /* 0x000fe80000100800 */
[----:B------:R0:W-:Y:S04]  /*19cf0*/  STL [R1+0x4d0], R2 ;  /* 0x0004d00201007387 */ /* 0x0001e80000100800 */
[----:B------:R1:W-:Y:S01]  /*19d00*/  STL [R1+0x4c8], R0 ;  /* 0x0004c80001007387 */ /* 0x0003e20000100800 */
[----:B0-----:R-:W-:-:S03]  /*19d10*/  IMAD.SHL.U32 R2, R27, 0x20, RZ ;  /* 0x000000201b027824 */ /* 0x001fc600078e00ff */
[----:B------:R1:W-:Y:S04]  /*19d20*/  STL [R1+0x450], RZ ;  /* 0x000450ff01007387 */ /* 0x0003e80000100800 */
[----:B------:R1:W-:Y:S04]  /*19d30*/  STL [R1+0x454], RZ ;  /* 0x000454ff01007387 */ /* 0x0003e80000100800 */
[----:B------:R1:W-:Y:S04]  /*19d40*/  STL [R1+0xd88], R2 ;  /* 0x000d880201007387 */ /* 0x0003e80000100800 */
        /* <DEDUP_REMOVED lines=91> */
[----:B------:R-:W-:Y:S01]  /*1a300*/  LOP3.LUT R13, R27, 0x3f, RZ, 0xc0, !PT ;  /* 0x0000003f1b0d7812 */ /* 0x000fe200078ec0ff */
[----:B------:R-:W-:-:S02]  /*1a310*/  USHF.L.U32 UR4, UR7, 0x6, URZ ;  /* 0x0000000607047899 */ /* 0x000fc4000800063f */
[----:B------:R-:W-:Y:S02]  /*1a320*/  USHF.L.U32 UR5, UR6, 0x6, URZ ;  /* 0x0000000606057899 */ /* 0x000fe4000800063f */
[----:B------:R-:W-:Y:S01]  /*1a330*/  IMAD.SHL.U32 R28, R13, 0x2, RZ ;  /* 0x000000020d1c7824 */ /* 0x000fe200078e00ff */
[----:B------:R-:W-:Y:S02]  /*1a340*/  USHF.R.S32.HI UR7, URZ, 0x1f, UR4 ;  /* 0x0000001f3f077899 */ /* 0x000fe40008011404 */
[----:B------:R-:W-:Y:S02]  /*1a350*/  USHF.R.S32.HI UR6, URZ, 0x1f, UR5 ;  /* 0x0000001f3f067899 */ /* 0x000fe40008011405 */
[----:B------:R-:W-:Y:S02]  /*1a360*/  USHF.L.U32 UR12, UR5, 0x1, URZ ;  /* 0x00000001050c7899 */ /* 0x000fe4000800063f */
[----:B------:R-:W-:Y:S02]  /*1a370*/  USHF.L.U32 UR9, UR4, 0x1, URZ ;  /* 0x0000000104097899 */ /* 0x000fe4000800063f */
[----:B-1----:R-:W-:-:S05]  /*1a380*/  IMAD.MOV.U32 R13, RZ, RZ, 0x3f ;  /* 0x0000003fff0d7424 */ /* 0x002fca00078e00ff */
[----:B------:R-:W-:-:S04]  /*1a390*/  IADD3 R13, R13, c[0x0][0x180], RZ ;  /* 0x000060000d0d7a10 */ /* 0x000fc80007ffe0ff */
[----:B------:R-:W-:-:S04]  /*1a3a0*/  SHF.R.S32.HI R27, RZ, 0x1f, R13 ;  /* 0x0000001fff1b7819 */ /* 0x000fc8000001140d */
[----:B------:R-:W-:Y:S02]  /*1a3b0*/  LEA.HI R27, R27, R13, RZ, 0x6 ;  /* 0x0000000d1b1b7211 */ /* 0x000fe400078f30ff */
[----:B------:R-:W2:Y:S01]  /*1a3c0*/  LDL R13, [R1+0xd68] ;  /* 0x000d6800010d7983 */ /* 0x000ea20000100800 */
[----:B------:R-:W-:Y:S01]  /*1a3d0*/  USHF.L.U64.HI UR7, UR4, 0x1, UR7 ;  /* 0x0000000104077899 */ /* 0x000fe20008010207 */
[----:B------:R-:W-:Y:S01]  /*1a3e0*/  SHF.R.S32.HI R3, RZ, 0x6, R27 ;  /* 0x00000006ff037819 */ /* 0x000fe2000001141b */
[----:B------:R-:W-:Y:S01]  /*1a3f0*/  USHF.L.U64.HI UR6, UR5, 0x1, UR6 ;  /* 0x0000000105067899 */ /* 0x000fe20008010206 */
[----:B------:R-:W-:Y:S04]  /*1a400*/  STL [R1+0x354], RZ ;  /* 0x000354ff01007387 */ /* 0x000fe80000100800 */
[----:B------:R-:W-:Y:S04]  /*1a410*/  STL [R1+0x358], RZ ;  /* 0x000358ff01007387 */ /* 0x000fe80000100800 */
[----:B------:R-:W-:Y:S01]  /*1a420*/  STL [R1+0x35c], RZ ;  /* 0x00035cff01007387 */ /* 0x000fe20000100800 */
[----:B--2---:R-:W-:-:S05]  /*1a430*/  LOP3.LUT R0, R13, 0x200, R2, 0xf8, !PT ;  /* 0x000002000d007812 */ /* 0x004fca00078ef802 */
        /* <DEDUP_REMOVED lines=9> */
[----:B------:R-:W2:Y:S01]  /*1a4d0*/  LDL R13, [R1+0x2d4] ;  /* 0x0002d400010d7983 */ /* 0x000ea20000100800 */
[C---:B------:R-:W-:Y:S01]  /*1a4e0*/  LOP3.LUT R2, R28.reuse, 0x20, RZ, 0x3c, !PT ;  /* 0x000000201c027812 */ /* 0x040fe200078e3cff */
[----:B------:R-:W-:Y:S01]  /*1a4f0*/  UMOV UR4, URZ ;  /* 0x0000003f00047c82 */ /* 0x000fe20008000000 */
[----:B------:R-:W-:Y:S01]  /*1a500*/  LOP3.LUT R2, R28, 0x50, RZ, 0x3c, !PT ;  /* 0x000000501c027812 */ /* 0x000fe200078e3cff */
[----:B------:R1:W-:Y:S01]  /*1a510*/  STL [R1+0x320], RZ ;  /* 0x000320ff01007387 */ /* 0x0003e20000100800 */
[----:B0-----:R-:W-:-:S02]  /*1a520*/  LOP3.LUT R0, R0, 0x20, RZ, 0x3c, !PT ;  /* 0x0000002000007812 */ /* 0x001fc400078e3cff */
[C---:B------:R-:W-:Y:S01]  /*1a530*/  LOP3.LUT R3, R28.reuse, 0x10, RZ, 0x3c, !PT ;  /* 0x000000101c037812 */ /* 0x040fe200078e3cff */
[----:B------:R1:W-:Y:S01]  /*1a540*/  STL [R1+0x324], RZ ;  /* 0x000324ff01007387 */ /* 0x0003e20000100800 */
[C---:B------:R-:W-:Y:S02]  /*1a550*/  LOP3.LUT R4, R28.reuse, 0x30, RZ, 0x3c, !PT ;  /* 0x000000301c047812 */ /* 0x040fe400078e3cff */
[C---:B------:R-:W-:Y:S01]  /*1a560*/  LOP3.LUT R3, R28.reuse, 0x40, RZ, 0x3c, !PT ;  /* 0x000000401c037812 */ /* 0x040fe200078e3cff */
[----:B------:R1:W-:Y:S01]  /*1a570*/  STL [R1+0x328], RZ ;  /* 0x000328ff01007387 */ /* 0x0003e20000100800 */
[C---:B------:R-:W-:Y:S02]  /*1a580*/  LOP3.LUT R4, R28.reuse, 0x60, RZ, 0x3c, !PT ;  /* 0x000000601c047812 */ /* 0x040fe400078e3cff */
[----:B------:R-:W-:Y:S01]  /*1a590*/  LOP3.LUT R3, R28, 0x70, RZ, 0x3c, !PT ;  /* 0x000000701c037812 */ /* 0x000fe200078e3cff */
        /* <DEDUP_REMOVED lines=21> */
[----:B--2---:R-:W-:-:S05]  /*1a6f0*/  LOP3.LUT R2, R13, 0x40, RZ, 0x3c, !PT ;  /* 0x000000400d027812 */ /* 0x004fca00078e3cff */
[----:B------:R1:W-:Y:S04]  /*1a700*/  STL [R1+0xd84], R2 ;  /* 0x000d840201007387 */ /* 0x0003e80000100800 */
[----:B------:R1:W-:Y:S02]  /*1a710*/  STL [R1+0x460], R0 ;  /* 0x0004600001007387 */ /* 0x0003e40000100800 */
.L_x_3:
[----:B-----5:R-:W2:Y:S04]  /*1a720*/  LDL R3, [R1+0x560] ;  /* 0x0005600001037983 */ /* 0x020ea80000100800 */
[----:B-1----:R-:W2:Y:S04]  /*1a730*/  LDL R2, [R1+0x564] ;  /* 0x0005640001027983 */ /* 0x002ea80000100800 */
[----:B------:R-:W0:Y:S01]  /*1a740*/  S2R R4, SR_TID.X ;  /* 0x0000000000047919 */ /* 0x000e220000002100 */
[----:B------:R-:W-:-:S02]  /*1a750*/  UMOV UR5, 0xffffffc0 ;  /* 0xffffffc000057882 */ /* 0x000fc40000000000 */
[----:B------:R-:W-:Y:S01]  /*1a760*/  ULDC UR8, c[0x0][0x180] ;  /* 0x0000600000087ab9 */ /* 0x000fe20000000800 */
[----:B------:R-:W3:Y:S01]  /*1a770*/  LDL R5, [R1+0x4d4] ;  /* 0x0004d40001057983 */ /* 0x000ee20000100800 */
[----:B------:R-:W-:Y:S01]  /*1a780*/  UIMAD UR5, UR4, UR5, UR8 ;  /* 0x00000005040572a4 */ /* 0x000fe2000f8e0208 */
[----:B------:R-:W-:Y:S02]  /*1a790*/  PRMT R11, RZ, 0x7610, R11 ;  /* 0x00007610ff0b7816 */ /* 0x000fe4000000000b */
[----:B------:R1:W-:Y:S04]  /*1a7a0*/  STL [R1+0x1ba0], R16 ;  /* 0x001ba01001007387 */ /* 0x0003e80000100800 */
[----:B-1----:R-:W4:Y:S01]  /*1a7b0*/  LDL R16, [R1+0x4c8] ;  /* 0x0004c80001107983 */ /* 0x002f220000100800 */
[----:B------:R-:W-:-:S03]  /*1a7c0*/  PRMT R21, RZ, 0x7610, R21 ;  /* 0x00007610ff157816 */ /* 0x000fc60000000015 */
[----:B------:R-:W-:Y:S01]  /*1a7d0*/  STL [R1+0x1b9c], R25 ;  /* 0x001b9c1901007387 */ /* 0x000fe20000100800 */
[----:B0-----:R-:W-:-:S03]  /*1a7e0*/  SHF.R.U32.HI R12, RZ, 0x5, R4 ;  /* 0x00000005ff0c7819 */ /* 0x001fc60000011604 */
[----:B------:R0:W-:Y:S01]  /*1a7f0*/  STL [R1+0x1b98], R17 ;  /* 0x001b981101007387 */ /* 0x0001e20000100800 */
[----:B------:R-:W-:-:S03]  /*1a800*/  SGXT.U32 R12, R12, 0x1 ;  /* 0x000000010c0c781a */ /* 0x000fc60000000000 */
[----:B------:R-:W-:Y:S01]  /*1a810*/  STL [R1+0x1b94], R29 ;  /* 0x001b941d01007387 */ /* 0x000fe20000100800 */
[----:B------:R-:W-:-:S03]  /*1a820*/  ISETP.GE.AND P0, PT, R12, UR5, PT ;  /* 0x000000050c007c0c */ /* 0x000fc6000bf06270 */
[----:B------:R-:W-:Y:S04]  /*1a830*/  STL [R1+0x1b90], R6 ;  /* 0x001b900601007387 */ /* 0x000fe80000100800 */
[----:B------:R-:W-:Y:S04]  /*1a840*/  STL [R1+0x1b8c], R18 ;  /* 0x001b8c1201007387 */ /* 0x000fe80000100800 */
[----:B------:R-:W-:Y:S04]  /*1a850*/  STL [R1+0x1b88], R27 ;  /* 0x001b881b01007387 */ /* 0x000fe80000100800 */
[----:B------:R1:W-:Y:S04]  /*1a860*/  STL [R1+0x1b84], R19 ;  /* 0x001b841301007387 */ /* 0x0003e80000100800 */
[----:B------:R-:W-:Y:S04]  /*1a870*/  STL [R1+0x1b80], R26 ;  /* 0x001b801a01007387 */ /* 0x000fe80000100800 */
[----:B------:R-:W-:Y:S04]  /*1a880*/  STL [R1+0x1b7c], R13 ;  /* 0x001b7c0d01007387 */ /* 0x000fe80000100800 */
[----:B------:R-:W-:Y:S04]  /*1a890*/  STL [R1+0x1b78], R20 ;  /* 0x001b781401007387 */ /* 0x000fe80000100800 */
[----:B------:R-:W-:Y:S04]  /*1a8a0*/  STL [R1+0x1b74], R24 ;  /* 0x001b741801007387 */ /* 0x000fe80000100800 */
[----:B------:R-:W-:Y:S04]  /*1a8b0*/  STL [R1+0x1b70], R0 ;  /* 0x001b700001007387 */ /* 0x000fe80000100800 */
[----:B------:R-:W-:Y:S04]  /*1a8c0*/  STL [R1+0x1b6c], R10 ;  /* 0x001b6c0a01007387 */ /* 0x000fe80000100800 */
[----:B------:R-:W-:Y:S04]  /*1a8d0*/  STL [R1+0x1a90], R28 ;  /* 0x001a901c01007387 */ /* 0x000fe80000100800 */
[----:B------:R-:W0:Y:S04]  /*1a8e0*/  S2R R7, SR_TID.X ;  /* 0x0000000000077919 */ /* 0x000e280000002100 */
[----:B------:R-:W-:Y:S04]  /*1a8f0*/  STL [R1+0x1a94], R28 ;  /* 0x001a941c01007387 */ /* 0x000fe80000100800 */
[----:B------:R-:W-:Y:S04]  /*1a900*/  STL [R1+0x1a98], R28 ;  /* 0x001a981c01007387 */ /* 0x000fe80000100800 */
[----:B------:R-:W-:Y:S04]  /*1a910*/  STL [R1+0x1a9c], R28 ;  /* 0x001a9c1c01007387 */ /* 0x000fe80000100800 */
[----:B------:R-:W-:Y:S04]  /*1a920*/  STL [R1+0x1aa0], R28 ;  /* 0x001aa01c01007387 */ /* 0x000fe80000100800 */
[----:B------:R-:W-:Y:S04]  /*1a930*/  STL [R1+0x1aa4], R28 ;  /* 0x001aa41c01007387 */ /* 0x000fe80000100800 */
[----:B------:R-:W-:Y:S01]  /*1a940*/  STL [R1+0x1aa8], R28 ;  /* 0x001aa81c01007387 */ /* 0x000fe20000100800 */
[----:B0-----:R-:W-:-:S03]  /*1a950*/  SHF.R.U32.HI R7, RZ, 0x5, R7 ;  /* 0x00000005ff077819 */ /* 0x001fc60000011607 */
[----:B------:R-:W-:Y:S01]  /*1a960*/  STL [R1+0x1aac], R28 ;  /* 0x001aac1c01007387 */ /* 0x000fe20000100800 */
[----:B------:R-:W-:-:S03]  /*1a970*/  SGXT.U32 R7, R7, 0x1 ;  /* 0x000000010707781a */ /* 0x000fc60000000000 */
[----:B------:R-:W-:Y:S01]  /*1a980*/  STL [R1+0x1ab0], R28 ;  /* 0x001ab01c01007387 */ /* 0x000fe20000100800 */
[C---:B------:R-:W-:Y:S02]  /*1a990*/  LOP3.LUT R17, R7.reuse, 0x2, RZ, 0xfc, !PT ;  /* 0x0000000207117812 */ /* 0x040fe400078efcff */
[----:B------:R-:W-:Y:S01]  /*1a9a0*/  LOP3.LUT R7, R7, 0x4, RZ, 0xfc, !PT ;  /* 0x0000000407077812 */ /* 0x000fe200078efcff */
[----:B------:R-:W-:Y:S01]  /*1a9b0*/  STL [R1+0x1ab4], R28 ;  /* 0x001ab41c01007387 */ /* 0x000fe20000100800 */
[----:B------:R-:W-:Y:S02]  /*1a9c0*/  ISETP.GE.AND P1, PT, R17, UR5, PT ;  /* 0x0000000511007c0c */ /* 0x000fe4000bf26270 */
[----:B------:R-:W-:Y:S01]  /*1a9d0*/  ISETP.GE.AND P2, PT, R7, UR5, PT ;  /* 0x0000000507007c0c */ /* 0x000fe2000bf46270 */
[----:B------:R-:W-:Y:S04]  /*1a9e0*/  STL [R1+0x1ab8], R28 ;  /* 0x001ab81c01007387 */ /* 0x000fe80000100800 */
        /* <DEDUP_REMOVED lines=43> */
[----:B--2---:R3:W2:Y:S01]  /*1aca0*/  @!P0 LDG.E.U16 R11, [R2.64] ;  /* 0x0000000a020b8981 */ /* 0x0046a2000c1e1500 */
[----:B-1----:R-:W-:-:S02]  /*1acb0*/  PRMT R19, RZ, 0x7610, R19 ;  /* 0x00007610ff137816 */ /* 0x002fc40000000013 */
[----:B------:R-:W-:Y:S01]  /*1acc0*/  PRMT R25, RZ, 0x7610, R25 ;  /* 0x00007610ff197816 */ /* 0x000fe20000000019 */
[----:B------:R-:W1:Y:S01]  /*1acd0*/  S2R R7, SR_TID.X ;  /* 0x0000000000077919 */ /* 0x000e620000002100 */
[----:B---3--:R-:W-:Y:S01]  /*1ace0*/  @!P1 IMAD.MOV.U32 R2, RZ, RZ, R5 ;  /* 0x000000ffff029224 */ /* 0x008fe200078e0005 */
[----:B0-----:R-:W-:Y:S01]  /*1acf0*/  SHF.R.U32.HI R9, RZ, 0x5, R9 ;  /* 0x00000005ff097819 */ /* 0x001fe20000011609 */
[----:B----4-:R-:W-:-:S03]  /*1ad00*/  @!P1 IMAD.MOV.U32 R3, RZ, RZ, R16 ;  /* 0x000000ffff039224 */ /* 0x010fc600078e0010 */
[----:B------:R-:W-:Y:S02]  /*1ad10*/  SGXT.U32 R9, R9, 0x1 ;  /* 0x000000010909781a */ /* 0x000fe40000000000 */
[----:B------:R0:W3:Y:S02]  /*1ad20*/  @!P1 LDG.E.U16 R21, [R2.64] ;  /* 0x0000000a02159981 */ /* 0x0000e4000c1e1500 */
[----:B------:R-:W-:Y:S02]  /*1ad30*/  LOP3.LUT R9, R9, 0x6, RZ, 0xfc, !PT ;  /* 0x0000000609097812 */ /* 0x000fe400078efcff */
[----:B-1----:R-:W-:Y:S02]  /*1ad40*/  SHF.R.U32.HI R7, RZ, 0x5, R7 ;  /* 0x00000005ff077819 */ /* 0x002fe40000011607 */
[----:B------:R-:W-:Y:S02]  /*1ad50*/  ISETP.GE.AND P3, PT, R9, UR5, PT ;  /* 0x0000000509007c0c */ /* 0x000fe4000bf66270 */
[----:B------:R-:W-:Y:S01]  /*1ad60*/  SGXT.U32 R7, R7, 0x1 ;  /* 0x000000010707781a */ /* 0x000fe20000000000 */
[----:B--2---:R-:W-:Y:S04]  /*1ad70*/  STL [R1+0x1b60], R11 ;  /* 0x001b600b01007387 */ /* 0x004fe80000100800 */
[----:B------:R-:W-:Y:S04]  /*1ad80*/  STL [R1+0x1b68], R11 ;  /* 0x001b680b01007387 */ /* 0x000fe80000100800 */
[----:B0-----:R-:W2:Y:S04]  /*1ad90*/  LDL R2, [R1+0x4d0] ;  /* 0x0004d00001027983 */ /* 0x001ea80000100800 */
[----:B------:R-:W2:Y:S04]  /*1ada0*/  LDL R3, [R1+0x55c] ;  /* 0x00055c0001037983 */ /* 0x000ea80000100800 */
[----:B------:R-:W4:Y:S04]  /*1adb0*/  LDL R17, [R1+0x4c4] ;  /* 0x0004c40001117983 */ /* 0x000f280000100800 */
[----:B------:R-:W4:Y:S04]  /*1adc0*/  LDL R9, [R1+0x554] ;  /* 0x0005540001097983 */ /* 0x000f280000100800 */
[----:B------:R-:W4:Y:S04]  /*1add0*/  LDL R6, [R1+0x54c] ;  /* 0x00054c0001067983 */ /* 0x000f280000100800 */
[----:B------:R-:W4:Y:S04]  /*1ade0*/  LDL R5, [R1+0x550] ;  /* 0x0005500001057983 */ /* 0x000f280000100800 */
[----:B---3--:R-:W-:Y:S01]  /*1adf0*/  STL [R1+0x1a8c], R21 ;  /* 0x001a8c1501007387 */ /* 0x008fe20000100800 */
[----:B--2---:R-:W-:-:S04]  /*1ae00*/  @!P2 LOP3.LUT R3, R3, R2, RZ, 0x3c, !PT ;  /* 0x000000020303a212 */ /* 0x004fc800078e3cff */
[----:B------:R-:W-:-:S04]  /*1ae10*/  @!P2 LOP3.LUT R2, R3, R2, RZ, 0x3c, !PT ;  /* 0x000000020302a212 */ /* 0x000fc800078e3cff */
[----:B------:R-:W-:-:S05]  /*1ae20*/  @!P2 LOP3.LUT R3, R3, R2, RZ, 0x3c, !PT ;  /* 0x000000020303a212 */ /* 0x000fca00078e3cff */
[----:B------:R0:W2:Y:S04]  /*1ae30*/  @!P2 LDG.E.U16 R19, [R2.64] ;  /* 0x0000000a0213a981 */ /* 0x0000a8000c1e1500 */
[----:B0-----:R-:W3:Y:S04]  /*1ae40*/  LDL R2, [R1+0x4cc] ;  /* 0x0004cc0001027983 */ /* 0x001ee80000100800 */
[----:B------:R-:W3:Y:S01]  /*1ae50*/  LDL R3, [R1+0x558] ;  /* 0x0005580001037983 */ /* 0x000ee20000100800 */
[----:B------:R-:W-:-:S04]  /*1ae60*/  LOP3.LUT R7, R7, 0x8, RZ, 0xfc, !PT ;  /* 0x0000000807077812 */ /* 0x000fc800078efcff */
[----:B------:R-:W-:Y:S02]  /*1ae70*/  ISETP.GE.AND P0, PT, R7, UR5, PT ;  /* 0x0000000507007c0c */ /* 0x000fe4000bf06270 */
[----:B------:R-:W0:Y:S04]  /*1ae80*/  S2R R7, SR_TID.X ;  /* 0x0000000000077919 */ /* 0x000e280000002100 */
[----:B------:R-:W1:Y:S01]  /*1ae90*/  S2R R16, SR_TID.X ;  /* 0x0000000000107919 */ /* 0x000e620000002100 */
[----:B---3--:R-:W-:-:S04]  /*1aea0*/  @!P3 LOP3.LUT R3, R3, R2, RZ, 0x3c, !PT ;  /* 0x000000020303b212 */ /* 0x008fc800078e3cff */
[----:B------:R-:W-:-:S04]  /*1aeb0*/  @!P3 LOP3.LUT R2, R3, R2, RZ, 0x3c, !PT ;  /* 0x000000020302b212 */ /* 0x000fc800078e3cff */
[----:B------:R-:W-:-:S05]  /*1aec0*/  @!P3 LOP3.LUT R3, R3, R2, RZ, 0x3c, !PT ;  /* 0x000000020303b212 */ /* 0x000fca00078e3cff */
[----:B------:R4:W3:Y:S01]  /*1aed0*/  @!P3 LDG.E.U16 R25, [R2.64] ;  /* 0x0000000a0219b981 */ /* 0x0008e2000c1e1500 */
[----:B0-----:R-:W-:-:S04]  /*1aee0*/  SHF.R.U32.HI R7, RZ, 0x5, R7 ;  /* 0x00000005ff077819 */ /* 0x001fc80000011607 */
[----:B------:R-:W-:-:S04]  /*1aef0*/  SGXT.U32 R7, R7, 0x1 ;  /* 0x000000010707781a */ /* 0x000fc80000000000 */
[----:B------:R-:W-:Y:S02]  /*1af00*/  LOP3.LUT R7, R7, 0xa, RZ, 0xfc, !PT ;  /* 0x0000000a07077812 */ /* 0x000fe400078efcff */
[----:B-1----:R-:W-:Y:S02]  /*1af10*/  SHF.R.U32.HI R16, RZ, 0x5, R16 ;  /* 0x00000005ff107819 */ /* 0x002fe40000011610 */
[----:B------:R-:W-:Y:S01]  /*1af20*/  ISETP.GE.AND P1, PT, R7, UR5, PT ;  /* 0x0000000507007c0c */ /* 0x000fe2000bf26270 */
[----:B----4-:R-:W-:Y:S01]  /*1af30*/  @!P0 IMAD.MOV.U32 R2, RZ, RZ, R9 ;  /* 0x000000ffff028224 */ /* 0x010fe200078e0009 */
[----:B------:R-:W-:Y:S01]  /*1af40*/  SGXT.U32 R16, R16, 0x1 ;  /* 0x000000011010781a */ /* 0x000fe20000000000 */
[----:B------:R-:W-:Y:S01]  /*1af50*/  @!P0 IMAD.MOV.U32 R3, RZ, RZ, R17 ;  /* 0x000000ffff038224 */ /* 0x000fe200078e0011 */
[----:B------:R-:W-:Y:S02]  /*1af60*/  PRMT R14, RZ, 0x7610, R14 ;  /* 0x00007610ff0e7816 */ /* 0x000fe4000000000e */
[----:B------:R-:W-:-:S02]  /*1af70*/  LOP3.LUT R16, R16, 0xc, RZ, 0xfc, !PT ;  /* 0x0000000c10107812 */ /* 0x000fc400078efcff */
[----:B------:R-:W-:Y:S02]  /*1af80*/  PRMT R22, RZ, 0x7610, R22 ;  /* 0x00007610ff167816 */ /* 0x000fe40000000016 */
[----:B------:R0:W4:Y:S01]  /*1af90*/  @!P0 LDG.E.U16 R14, [R2.64] ;  /* 0x0000000a020e8981 */ /* 0x000122000c1e1500 */
[----:B------:R-:W-:-:S03]  /*1afa0*/  ISETP.GE.AND P2, PT, R16, UR5, PT ;  /* 0x0000000510007c0c */ /* 0x000fc6000bf46270 */
[----:B--2---:R-:W-:Y:S04]  /*1afb0*/  STL [R1+0xc], R19 ;  /* 0x00000c1301007387 */ /* 0x004fe80000100800 */
[----:B------:R-:W2:Y:S01]  /*1afc0*/  LDL.LU R16, [R1+0x1ba0] ;  /* 0x001ba00001107983 */ /* 0x000ea20000300800 */
[----:B0-----:R-:W-:Y:S02]  /*1afd0*/  @!P1 IMAD.MOV.U32 R2, RZ, RZ, R5 ;  /* 0x000000ffff029224 */ /* 0x001fe400078e0005 */
[----:B------:R-:W-:-:S05]  /*1afe0*/  @!P1 IMAD.MOV.U32 R3, RZ, RZ, R6 ;  /* 0x000000ffff039224 */ /* 0x000fca00078e0006 */
[----:B------:R0:W2:Y:S04]  /*1aff0*/  @!P1 LDG.E.U16 R22, [R2.64] ;  /* 0x0000000a02169981 */ /* 0x0000a8000c1e1500 */
[----:B---3--:R1:W-:Y:S04]  /*1b000*/  STL [R1+0x54], R25 ;  /* 0x0000541901007387 */ /* 0x0083e80000100800 */
[----:B-1----:R-:W3:Y:S04]  /*1b010*/  LDL.LU R25, [R1+0x1b9c] ;  /* 0x001b9c0001197983 */ /* 0x002ee80000300800 */
[----:B0-----:R-:W2:Y:S04]  /*1b020*/  LDL R2, [R1+0x544] ;  /* 0x0005440001027983 */ /* 0x001ea80000100800 */
[----:B------:R-:W2:Y:S01]  /*1b030*/  LDL R3, [R1+0x548] ;  /* 0x0005480001037983 */ /* 0x000ea20000100800 */
[----:B------:R-:W-:-:S03]  /*1b040*/  PRMT R8, RZ, 0x7610, R8 ;  /* 0x00007610ff087816 */ /* 0x000fc60000000008 */
[----:B------:R-:W0:Y:S04]  /*1b050*/  S2R R7, SR_TID.X ;  /* 0x0000000000077919 */ /* 0x000e280000002100 */
[----:B------:R-:W3:Y:S04]  /*1b060*/  LDL R9, [R1+0x538] ;  /* 0x0005380001097983 */ /* 0x000ee80000100800 */
[----:B------:R-:W3:Y:S04]  /*1b070*/  LDL R6, [R1+0x52c] ;  /* 0x00052c0001067983 */ /* 0x000ee80000100800 */
[----:B------:R-:W3:Y:S01]  /*1b080*/  LDL R5, [R1+0x530] ;  /* 0x0005300001057983 */ /* 0x000ee20000100800 */
[----:B0-----:R-:W-:-:S02]  /*1b090*/  SHF.R.U32.HI R19, RZ, 0x5, R7 ;  /* 0x00000005ff137819 */ /* 0x001fc40000011607 */
[----:B------:R-:W-:-:S04]  /*1b0a0*/  SHF.R.U32.HI R7, RZ, 0x5, R7 ;  /* 0x00000005ff077819 */ /* 0x000fc80000011607 */
[----:B------:R-:W-:Y:S02]  /*1b0b0*/  SGXT.U32 R7, R7, 0x1 ;  /* 0x000000010707781a */ /* 0x000fe40000000000 */
[----:B--2---:R-:W-:-:S04]  /*1b0c0*/  @!P2 LOP3.LUT R3, R3, R2, RZ, 0x3c, !PT ;  /* 0x000000020303a212 */ /* 0x004fc800078e3cff */
[----:B------:R-:W-:-:S04]  /*1b0d0*/  @!P2 LOP3.LUT R2, R3, R2, RZ, 0x3c, !PT ;  /* 0x000000020302a212 */ /* 0x000fc800078e3cff */
[----:B------:R-:W-:-:S05]  /*1b0e0*/  @!P2 LOP3.LUT R3, R3, R2, RZ, 0x3c, !PT ;  /* 0x000000020303a212 */ /* 0x000fca00078e3cff */
[----:B------:R0:W2:Y:S01]  /*1b0f0*/  @!P2 LDG.E.U16 R8, [R2.64] ;  /* 0x0000000a0208a981 */ /* 0x0000a2000c1e1500 */
[----:B------:R-:W-:-:S04]  /*1b100*/  LOP3.LUT R7, R7, 0x10, RZ, 0xfc, !PT ;  /* 0x0000001007077812 */ /* 0x000fc800078efcff */
[----:B------:R-:W-:Y:S02]  /*1b110*/  ISETP.GE.AND P0, PT, R7, UR5, PT ;  /* 0x0000000507007c0c */ /* 0x000fe4000bf06270 */
[----:B------:R-:W1:Y:S01]  /*1b120*/  S2R R7, SR_TID.X ;  /* 0x0000000000077919 */ /* 0x000e620000002100 */
[----:B------:R-:W-:-:S04]  /*1b130*/  SGXT.U32 R19, R19, 0x1 ;  /* 0x000000011313781a */ /* 0x000fc80000000000 */
[----:B------:R-:W-:-:S04]  /*1b140*/  LOP3.LUT R19, R19, 0xe, RZ, 0xfc, !PT ;  /* 0x0000000e13137812 */ /* 0x000fc800078efcff */
[----:B------:R-:W-:Y:S02]  /*1b150*/  ISETP.GE.AND P3, PT, R19, UR5, PT ;  /* 0x0000000513007c0c */ /* 0x000fe4000bf66270 */
[----:B------:R-:W3:Y:S01]  /*1b160*/  LDL R19, [R1+0x534] ;  /* 0x0005340001137983 */ /* 0x000ee20000100800 */
[----:B-1----:R-:W-:-:S04]  /*1b170*/  SHF.R.U32.HI R7, RZ, 0x5, R7 ;  /* 0x00000005ff077819 */ /* 0x002fc80000011607 */
[----:B------:R-:W-:-:S04]  /*1b180*/  SGXT.U32 R7, R7, 0x1 ;  /* 0x000000010707781a */ /* 0x000fc80000000000 */
[----:B------:R-:W-:Y:S01]  /*1b190*/  LOP3.LUT R17, R7, 0x12, RZ, 0xfc, !PT ;  /* 0x0000001207117812 */ /* 0x000fe200078efcff */
[----:B------:R-:W-:Y:S03]  /*1b1a0*/  STL [R1+0x1a88], R22 ;  /* 0x001a881601007387 */ /* 0x000fe60000100800 */
[----:B------:R-:W-:Y:S02]  /*1b1b0*/  ISETP.GE.AND P1, PT, R17, UR5, PT ;  /* 0x0000000511007c0c */ /* 0x000fe4000bf26270 */
[----:B------:R-:W3:Y:S04]  /*1b1c0*/  LDL.LU R17, [R1+0x1b98] ;  /* 0x001b980001117983 */ /* 0x000ee80000300800 */
[----:B0-----:R-:W3:Y:S04]  /*1b1d0*/  LDL R2, [R1+0x53c] ;  /* 0x00053c0001027983 */ /* 0x001ee80000100800 */
[----:B--2---:R-:W-:Y:S04]  /*1b1e0*/  STL [R1+0x10], R8 ;  /* 0x0000100801007387 */ /* 0x004fe80000100800 */
[----:B------:R-:W3:Y:S01]  /*1b1f0*/  LDL R3, [R1+0x540] ;  /* 0x0005400001037983 */ /* 0x000ee20000100800 */
[----:B------:R-:W-:-:S02]  /*1b200*/  PRMT R29, RZ, 0x7610, R29 ;  /* 0x00007610ff1d7816 */ /* 0x000fc4000000001d */
[----:B---3--:R-:W-:-:S04]  /*1b210*/  @!P3 LOP3.LUT R3, R3, R2, RZ, 0x3c, !PT ;  /* 0x000000020303b212 */ /* 0x008fc800078e3cff */
[----:B------:R-:W-:-:S04]  /*1b220*/  @!P3 LOP3.LUT R2, R3, R2, RZ, 0x3c, !PT ;  /* 0x000000020302b212 */ /* 0x000fc800078e3cff */
[----:B------:R-:W-:-:S05]  /*1b230*/  @!P3 LOP3.LUT R3, R3, R2, RZ, 0x3c, !PT ;  /* 0x000000020303b212 */ /* 0x000fca00078e3cff */
[----:B------:R0:W2:Y:S01]  /*1b240*/  @!P3 LDG.E.U16 R29, [R2.64] ;  /* 0x0000000a021db981 */ /* 0x0000a2000c1e1500 */
[----:B------:R-:W-:Y:S02]  /*1b250*/  PRMT R15, RZ, 0x7610, R15 ;  /* 0x00007610ff0f7816 */ /* 0x000fe4000000000f */
[----:B------:R-:W-:Y:S01]  /*1b260*/  PRMT R23, RZ, 0x7610, R23 ;  /* 0x00007610ff177816 */ /* 0x000fe20000000017 */
[----:B0-----:R-:W-:Y:S02]  /*1b270*/  @!P0 IMAD.MOV.U32 R2, RZ, RZ, R9 ;  /* 0x000000ffff028224 */ /* 0x001fe400078e0009 */
[----:B------:R-:W-:-:S05]  /*1b280*/  @!P0 IMAD.MOV.U32 R3, RZ, RZ, R19 ;  /* 0x000000ffff038224 */ /* 0x000fca00078e0013 */
[----:B------:R0:W3:Y:S02]  /*1b290*/  @!P0 LDG.E.U16 R15, [R2.64] ;  /* 0x0000000a020f8981 */ /* 0x0000e4000c1e1500 */
[----:B0-----:R-:W-:Y:S02]  /*1b2a0*/  @!P1 IMAD.MOV.U32 R2, RZ, RZ, R5 ;  /* 0x000000ffff029224 */ /* 0x001fe400078e0005 */
[----:B------:R-:W-:-:S05]  /*1b2b0*/  @!P1 IMAD.MOV.U32 R3, RZ, RZ, R6 ;  /* 0x000000ffff039224 */ /* 0x000fca00078e0006 */
[----:B------:R0:W3:Y:S04]  /*1b2c0*/  @!P1 LDG.E.U16 R23, [R2.64] ;  /* 0x0000000a02179981 */ /* 0x0000e8000c1e1500 */
[----:B------:R-:W1:Y:S04]  /*1b2d0*/  S2R R7, SR_TID.X ;  /* 0x0000000000077919 */ /* 0x000e680000002100 */
[----:B--2---:R2:W-:Y:S04]  /*1b2e0*/  STL [R1+0x64], R29 ;  /* 0x0000641d01007387 */ /* 0x0045e80000100800 */
[----:B--2---:R-:W2:Y:S04]  /*1b2f0*/  LDL.LU R29, [R1+0x1b94] ;  /* 0x001b9400011d7983 */ /* 0x004ea80000300800 */
[----:B0-----:R-:W2:Y:S04]  /*1b300*/  LDL R2, [R1+0x524] ;  /* 0x0005240001027983 */ /* 0x001ea80000100800 */
[----:B------:R-:W2:Y:S01]  /*1b310*/  LDL R3, [R1+0x528] ;  /* 0x0005280001037983 */ /* 0x000ea20000100800 */
[----:B-1----:R-:W-:-:S02]  /*1b320*/  SHF.R.U32.HI R7, RZ, 0x5, R7 ;  /* 0x00000005ff077819 */ /* 0x002fc40000011607 */
[----:B------:R-:W-:Y:S01]  /*1b330*/  PRMT R18, RZ, 0x7610, R18 ;  /* 0x00007610ff127816 */ /* 0x000fe20000000012 */
[----:B------:R-:W0:Y:S01]  /*1b340*/  S2R R9, SR_TID.X ;  /* 0x0000000000097919 */ /* 0x000e220000002100 */
[----:B------:R-:W-:-:S03]  /*1b350*/  SGXT.U32 R7, R7, 0x1 ;  /* 0x000000010707781a */ /* 0x000fc60000000000 */
[----:B------:R-:W3:Y:S01]  /*1b360*/  LDL R19, [R1+0x518] ;  /* 0x0005180001137983 */ /* 0x000ee20000100800 */
[----:B------:R-:W-:-:S03]  /*1b370*/  LOP3.LUT R8, R7, 0x14, RZ, 0xfc, !PT ;  /* 0x0000001407087812 */ /* 0x000fc600078efcff */
[----:B------:R-:W3:Y:S01]  /*1b380*/  LDL R5, [R1+0x510] ;  /* 0x0005100001057983 */ /* 0x000ee20000100800 */
[----:B------:R-:W-:-:S03]  /*1b390*/  ISETP.GE.AND P2, PT, R8, UR5, PT ;  /* 0x0000000508007c0c */ /* 0x000fc6000bf46270 */
[----:B------:R-:W1:Y:S04]  /*1b3a0*/  S2R R7, SR_TID.X ;  /* 0x0000000000077919 */ /* 0x000e680000002100 */
[----:B------:R-:W0:Y:S06]  /*1b3b0*/  S2R R8, SR_TID.X ;  /* 0x0000000000087919 */ /* 0x000e2c0000002100 */
[----:B--2---:R-:W-:-:S04]  /*1b3c0*/  @!P2 LOP3.LUT R3, R3, R2, RZ, 0x3c, !PT ;  /* 0x000000020303a212 */ /* 0x004fc800078e3cff */
[----:B------:R-:W-:-:S04]  /*1b3d0*/  @!P2 LOP3.LUT R2, R3, R2, RZ, 0x3c, !PT ;  /* 0x000000020302a212 */ /* 0x000fc800078e3cff */
[----:B------:R-:W-:-:S05]  /*1b3e0*/  @!P2 LOP3.LUT R3, R3, R2, RZ, 0x3c, !PT ;  /* 0x000000020303a212 */ /* 0x000fca00078e3cff */
[----:B------:R-:W2:Y:S01]  /*1b3f0*/  @!P2 LDG.E.U16 R18, [R2.64] ;  /* 0x0000000a0212a981 */ /* 0x000ea2000c1e1500 */
[----:B-1----:R-:W-:Y:S02]  /*1b400*/  SHF.R.U32.HI R7, RZ, 0x5, R7 ;  /* 0x00000005ff077819 */ /* 0x002fe40000011607 */
[----:B0-----:R-:W-:Y:S02]  /*1b410*/  SHF.R.U32.HI R8, RZ, 0x5, R8 ;  /* 0x00000005ff087819 */ /* 0x001fe40000011608 */
[----:B------:R-:W-:Y:S02]  /*1b420*/  SHF.R.U32.HI R6, RZ, 0x5, R9 ;  /* 0x00000005ff067819 */ /* 0x000fe40000011609 */
[----:B------:R-:W-:Y:S02]  /*1b430*/  SGXT.U32 R7, R7, 0x1 ;  /* 0x000000010707781a */ /* 0x000fe40000000000 */
[----:B------:R-:W-:Y:S02]  /*1b440*/  SGXT.U32 R8, R8, 0x1 ;  /* 0x000000010808781a */ /* 0x000fe40000000000 */
[----:B------:R-:W-:-:S02]  /*1b450*/  SGXT.U32 R6, R6, 0x1 ;  /* 0x000000010606781a */ /* 0x000fc40000000000 */
[----:B------:R-:W-:Y:S02]  /*1b460*/  LOP3.LUT R7, R7, 0x16, RZ, 0xfc, !PT ;  /* 0x0000001607077812 */ /* 0x000fe400078efcff */
[----:B------:R-:W-:Y:S02]  /*1b470*/  LOP3.LUT R8, R8, 0x18, RZ, 0xfc, !PT ;  /* 0x0000001808087812 */ /* 0x000fe400078efcff */
[----:B------:R-:W-:Y:S02]  /*1b480*/  LOP3.LUT R6, R6, 0x1a, RZ, 0xfc, !PT ;  /* 0x0000001a06067812 */ /* 0x000fe400078efcff */
[----:B------:R-:W-:Y:S02]  /*1b490*/  ISETP.GE.AND P3, PT, R7, UR5, PT ;  /* 0x0000000507007c0c */ /* 0x000fe4000bf66270 */
[----:B------:R-:W3:Y:S01]  /*1b4a0*/  LDL R7, [R1+0x520] ;  /* 0x0005200001077983 */ /* 0x000ee20000100800 */
[----:B------:R-:W-:Y:S02]  /*1b4b0*/  ISETP.GE.AND P0, PT, R8, UR5, PT ;  /* 0x0000000508007c0c */ /* 0x000fe4000bf06270 */
[----:B------:R-:W-:Y:S01]  /*1b4c0*/  ISETP.GE.AND P1, PT, R6, UR5, PT ;  /* 0x0000000506007c0c */ /* 0x000fe2000bf26270 */
[----:B------:R-:W3:Y:S04]  /*1b4d0*/  LDL R8, [R1+0x50c] ;  /* 0x00050c0001087983 */ /* 0x000ee80000100800 */
[----:B------:R-:W4:Y:S04]  /*1b4e0*/  LDL.LU R6, [R1+0x1b90] ;  /* 0x001b900001067983 */ /* 0x000f280000300800 */
[----:B--2---:R0:W-:Y:S04]  /*1b4f0*/  STL [R1+0x1c], R18 ;  /* 0x00001c1201007387 */ /* 0x0041e80000100800 */
[----:B0-----:R-:W2:Y:S04]  /*1b500*/  LDL.LU R18, [R1+0x1b8c] ;  /* 0x001b8c0001127983 */ /* 0x001ea80000300800 */
[----:B------:R-:W2:Y:S01]  /*1b510*/  LDL R3, [R1+0x51c] ;  /* 0x00051c0001037983 */ /* 0x000ea20000100800 */
[----:B------:R-:W-:-:S04]  /*1b520*/  SHF.R.U32.HI R9, RZ, 0x5, R9 ;  /* 0x00000005ff097819 */ /* 0x000fc80000011609 */
[----:B------:R-:W-:-:S04]  /*1b530*/  SGXT.U32 R9, R9, 0x1 ;  /* 0x000000010909781a */ /* 0x000fc80000000000 */
[----:B------:R-:W-:Y:S02]  /*1b540*/  LOP3.LUT R2, R9, 0x1c, RZ, 0xfc, !PT ;  /* 0x0000001c09027812 */ /* 0x000fe400078efcff */
[----:B------:R-:W-:Y:S02]  /*1b550*/  PRMT R27, RZ, 0x7610, R27 ;  /* 0x00007610ff1b7816 */ /* 0x000fe4000000001b */
[----:B------:R-:W-:Y:S01]  /*1b560*/  ISETP.GE.AND P2, PT, R2, UR5, PT ;  /* 0x0000000502007c0c */ /* 0x000fe2000bf46270 */
[----:B---3--:R-:W-:-:S05]  /*1b570*/  @!P3 IMAD.MOV.U32 R2, RZ, RZ, R7 ;  /* 0x000000ffff02b224 */ /* 0x008fca00078e0007 */
[----:B--2---:R-:W2:Y:S04]  /*1b580*/  @!P3 LDG.E.U16 R27, [R2.64] ;  /* 0x0000000a021bb981 */ /* 0x004ea8000c1e1500 */
[----:B------:R-:W0:Y:S04]  /*1b590*/  S2R R9, SR_TID.X ;  /* 0x0000000000097919 */ /* 0x000e280000002100 */
[----:B--2---:R1:W-:Y:S04]  /*1b5a0*/  STL [R1+0x68], R27 ;  /* 0x0000681b01007387 */ /* 0x0043e80000100800 */
[----:B-1----:R-:W2:Y:S04]  /*1b5b0*/  LDL.LU R27, [R1+0x1b88] ;  /* 0x001b8800011b7983 */ /* 0x002ea80000300800 */
[----:B------:R-:W3:Y:S01]  /*1b5c0*/  LDL R3, [R1+0x514] ;  /* 0x0005140001037983 */ /* 0x000ee20000100800 */
[----:B0-----:R-:W-:-:S04]  /*1b5d0*/  SHF.R.U32.HI R7, RZ, 0x5, R9 ;  /* 0x00000005ff077819 */ /* 0x001fc80000011609 */
[----:B------:R-:W-:-:S04]  /*1b5e0*/  SGXT.U32 R7, R7, 0x1 ;  /* 0x000000010707781a */ /* 0x000fc80000000000 */
[----:B------:R-:W-:Y:S02]  /*1b5f0*/  LOP3.LUT R2, R7, 0x1e, RZ, 0xfc, !PT ;  /* 0x0000001e07027812 */ /* 0x000fe400078efcff */
[----:B------:R-:W-:Y:S01]  /*1b600*/  PRMT R16, RZ, 0x7610, R16 ;  /* 0x00007610ff107816 */ /* 0x000fe20000000010 */
[----:B------:R-:W2:Y:S01]  /*1b610*/  LDL R7, [R1+0x500] ;  /* 0x0005000001077983 */ /* 0x000ea20000100800 */
[----:B------:R-:W-:Y:S01]  /*1b620*/  ISETP.GE.AND P3, PT, R2, UR5, PT ;  /* 0x0000000502007c0c */ /* 0x000fe2000bf66270 */
[----:B------:R-:W-:Y:S01]  /*1b630*/  @!P0 IMAD.MOV.U32 R2, RZ, RZ, R19 ;  /* 0x000000ffff028224 */ /* 0x000fe200078e0013 */
[----:B------:R-:W-:-:S04]  /*1b640*/  PRMT R25, RZ, 0x7610, R25 ;  /* 0x00007610ff197816 */ /* 0x000fc80000000019 */
[----:B---3--:R0:W3:Y:S02]  /*1b650*/  @!P0 LDG.E.U16 R16, [R2.64] ;  /* 0x0000000a02108981 */ /* 0x0080e4000c1e1500 */
[----:B0-----:R-:W-:Y:S02]  /*1b660*/  @!P1 IMAD.MOV.U32 R2, RZ, RZ, R5 ;  /* 0x000000ffff029224 */ /* 0x001fe400078e0005 */
[----:B------:R-:W-:Y:S01]  /*1b670*/  @!P1 IMAD.MOV.U32 R3, RZ, RZ, R8 ;  /* 0x000000ffff039224 */ /* 0x000fe200078e0008 */
[----:B------:R-:W-:Y:S01]  /*1b680*/  PRMT R26, RZ, 0x7610, R26 ;  /* 0x00007610ff1a7816 */ /* 0x000fe2000000001a */
[----:B------:R-:W0:Y:S04]  /*1b690*/  S2R R5, SR_TID.X ;  /* 0x0000000000057919 */ /* 0x000e280000002100 */
[----:B------:R1:W2:Y:S01]  /*1b6a0*/  @!P1 LDG.E.U16 R25, [R2.64] ;  /* 0x0000000a02199981 */ /* 0x0002a2000c1e1500 */
[----:B------:R-:W-:-:S03]  /*1b6b0*/  SHF.R.U32.HI R9, RZ, 0x5, R9 ;  /* 0x00000005ff097819 */ /* 0x000fc60000011609 */
[----:B------:R-:W2:Y:S04]  /*1b6c0*/  LDL R8, [R1+0x4f0] ;  /* 0x0004f00001087983 */ /* 0x000ea80000100800 */
[----:B-1----:R-:W2:Y:S04]  /*1b6d0*/  LDL R2, [R1+0x504] ;  /* 0x0005040001027983 */ /* 0x002ea80000100800 */
[----:B------:R-:W2:Y:S02]  /*1b6e0*/  LDL R3, [R1+0x508] ;  /* 0x0005080001037983 */ /* 0x000ea40000100800 */
[----:B--2---:R-:W-:-:S04]  /*1b6f0*/  @!P2 LOP3.LUT R3, R3, R2, RZ, 0x3c, !PT ;  /* 0x000000020303a212 */ /* 0x004fc800078e3cff */
[----:B------:R-:W-:-:S04]  /*1b700*/  @!P2 LOP3.LUT R2, R3, R2, RZ, 0x3c, !PT ;  /* 0x000000020302a212 */ /* 0x000fc800078e3cff */
[----:B------:R-:W-:-:S05]  /*1b710*/  @!P2 LOP3.LUT R3, R3, R2, RZ, 0x3c, !PT ;  /* 0x000000020303a212 */ /* 0x000fca00078e3cff */
[----:B------:R-:W2:Y:S01]  /*1b720*/  @!P2 LDG.E.U16 R26, [R2.64] ;  /* 0x0000000a021aa981 */ /* 0x000ea2000c1e1500 */
[----:B0-----:R-:W-:Y:S02]  /*1b730*/  SHF.R.U32.HI R19, RZ, 0x5, R5 ;  /* 0x00000005ff137819 */ /* 0x001fe40000011605 */
[----:B------:R-:W-:Y:S02]  /*1b740*/  SGXT.U32 R9, R9, 0x1 ;  /* 0x000000010909781a */ /* 0x000fe40000000000 */
[----:B------:R-:W-:Y:S02]  /*1b750*/  SGXT.U32 R19, R19, 0x1 ;  /* 0x000000011313781a */ /* 0x000fe40000000000 */
[----:B------:R-:W-:Y:S02]  /*1b760*/  LOP3.LUT R9, R9, 0x20, RZ, 0xfc, !PT ;  /* 0x0000002009097812 */ /* 0x000fe400078efcff */
[----:B------:R-:W-:Y:S02]  /*1b770*/  LOP3.LUT R19, R19, 0x22, RZ, 0xfc, !PT ;  /* 0x0000002213137812 */ /* 0x000fe400078efcff */
[----:B------:R-:W-:-:S02]  /*1b780*/  ISETP.GE.AND P0, PT, R9, UR5, PT ;  /* 0x0000000509007c0c */ /* 0x000fc4000bf06270 */
[----:B------:R-:W3:Y:S01]  /*1b790*/  LDL R9, [R1+0x4ec] ;  /* 0x0004ec0001097983 */ /* 0x000ee20000100800 */
[----:B------:R-:W-:-:S03]  /*1b7a0*/  ISETP.GE.AND P1, PT, R19, UR5, PT ;  /* 0x0000000513007c0c */ /* 0x000fc6000bf26270 */
[----:B------:R-:W3:Y:S04]  /*1b7b0*/  LDL.LU R19, [R1+0x1b84] ;  /* 0x001b840001137983 */ /* 0x000ee80000300800 */
[----:B--2---:R0:W-:Y:S04]  /*1b7c0*/  STL [R1+0x18], R26 ;  /* 0x0000181a01007387 */ /* 0x0041e80000100800 */
[----:B0-----:R-:W2:Y:S04]  /*1b7d0*/  LDL.LU R26, [R1+0x1b80] ;  /* 0x001b8000011a7983 */ /* 0x001ea80000300800 */
[----:B------:R-:W2:Y:S01]  /*1b7e0*/  LDL R3, [R1+0x4fc] ;  /* 0x0004fc0001037983 */ /* 0x000ea20000100800 */
[----:B------:R-:W-:Y:S01]  /*1b7f0*/  PRMT R13, RZ, 0x7610, R13 ;  /* 0x00007610ff0d7816 */ /* 0x000fe2000000000d */
[----:B------:R-:W-:-:S02]  /*1b800*/  @!P3 IMAD.MOV.U32 R2, RZ, RZ, R7 ;  /* 0x000000ffff02b224 */ /* 0x000fc400078e0007 */
[----:B------:R-:W3:Y:S04]  /*1b810*/  LDL R7, [R1+0x4e8] ;  /* 0x0004e80001077983 */ /* 0x000ee80000100800 */
[----:B--2---:R-:W2:Y:S01]  /*1b820*/  @!P3 LDG.E.U16 R13, [R2.64] ;  /* 0x0000000a020db981 */ /* 0x004ea2000c1e1500 */
[----:B------:R-:W-:-:S04]  /*1b830*/  SHF.R.U32.HI R5, RZ, 0x5, R5 ;  /* 0x00000005ff057819 */ /* 0x000fc80000011605 */
[----:B------:R-:W-:-:S04]  /*1b840*/  SGXT.U32 R5, R5, 0x1 ;  /* 0x000000010505781a */ /* 0x000fc80000000000 */
[----:B------:R-:W-:-:S04]  /*1b850*/  LOP3.LUT R5, R5, 0x24, RZ, 0xfc, !PT ;  /* 0x0000002405057812 */ /* 0x000fc800078efcff */
[----:B------:R-:W-:Y:S02]  /*1b860*/  ISETP.GE.AND P2, PT, R5, UR5, PT ;  /* 0x0000000505007c0c */ /* 0x000fe4000bf46270 */
[----:B------:R-:W0:Y:S04]  /*1b870*/  S2R R5, SR_TID.X ;  /* 0x0000000000057919 */ /* 0x000e280000002100 */
[----:B--2---:R0:W-:Y:S04]  /*1b880*/  STL [R1+0x60], R13 ;  /* 0x0000600d01007387 */ /* 0x0041e80000100800 */
[----:B------:R-:W2:Y:S04]  /*1b890*/  LDL R2, [R1+0x4f4] ;  /* 0x0004f40001027983 */ /* 0x000ea80000100800 */
[----:B------:R-:W2:Y:S01]  /*1b8a0*/  LDL R3, [R1+0x4f8] ;  /* 0x0004f80001037983 */ /* 0x000ea20000100800 */
[----:B0-----:R-:W-:-:S02]  /*1b8b0*/  SHF.R.U32.HI R13, RZ, 0x5, R5 ;  /* 0x00000005ff0d7819 */ /* 0x001fc40000011605 */
[----:B------:R-:W-:Y:S02]  /*1b8c0*/  SHF.R.U32.HI R5, RZ, 0x5, R5 ;  /* 0x00000005ff057819 */ /* 0x000fe40000011605 */
[----:B------:R-:W-:Y:S02]  /*1b8d0*/  PRMT R17, RZ, 0x7610, R17 ;  /* 0x00007610ff117816 */ /* 0x000fe40000000011 */
[----:B------:R-:W-:Y:S02]  /*1b8e0*/  SGXT.U32 R5, R5, 0x1 ;  /* 0x000000010505781a */ /* 0x000fe40000000000 */
[----:B------:R-:W-:Y:S02]  /*1b8f0*/  SGXT.U32 R13, R13, 0x1 ;  /* 0x000000010d0d781a */ /* 0x000fe40000000000 */
[----:B------:R-:W-:Y:S02]  /*1b900*/  PRMT R29, RZ, 0x7610, R29 ;  /* 0x00007610ff1d7816 */ /* 0x000fe4000000001d */
[----:B------:R-:W-:-:S04]  /*1b910*/  LOP3.LUT R13, R13, 0x26, RZ, 0xfc, !PT ;  /* 0x000000260d0d7812 */ /* 0x000fc800078efcff */
[----:B------:R-:W-:Y:S02]  /*1b920*/  ISETP.GE.AND P3, PT, R13, UR5, PT ;  /* 0x000000050d007c0c */ /* 0x000fe4000bf66270 */
[----:B------:R-:W3:Y:S01]  /*1b930*/  LDL.LU R13, [R1+0x1b7c] ;  /* 0x001b7c00010d7983 */ /* 0x000ee20000300800 */
[----:B--2---:R-:W-:-:S04]  /*1b940*/  @!P0 LOP3.LUT R3, R3, R2, RZ, 0x3c, !PT ;  /* 0x0000000203038212 */ /* 0x004fc800078e3cff */
[----:B------:R-:W-:-:S04]  /*1b950*/  @!P0 LOP3.LUT R2, R3, R2, RZ, 0x3c, !PT ;  /* 0x0000000203028212 */ /* 0x000fc800078e3cff */
[----:B------:R-:W-:-:S05]  /*1b960*/  @!P0 LOP3.LUT R3, R3, R2, RZ, 0x3c, !PT ;  /* 0x0000000203038212 */ /* 0x000fca00078e3cff */
[----:B------:R0:W2:Y:S02]  /*1b970*/  @!P0 LDG.E.U16 R17, [R2.64] ;  /* 0x0000000a02118981 */ /* 0x0000a4000c1e1500 */
[----:B0-----:R-:W-:Y:S01]  /*1b980*/  LOP3.LUT R3, R5, 0x28, RZ, 0xfc, !PT ;  /* 0x0000002805037812 */ /* 0x001fe200078efcff */
[----:B------:R-:W-:Y:S01]  /*1b990*/  @!P1 IMAD.MOV.U32 R2, RZ, RZ, R8 ;  /* 0x000000ffff029224 */ /* 0x000fe200078e0008 */
[----:B------:R-:W0:Y:S02]  /*1b9a0*/  S2R R5, SR_TID.X ;  /* 0x0000000000057919 */ /* 0x000e240000002100 */
[----:B------:R-:W-:Y:S01]  /*1b9b0*/  ISETP.GE.AND P4, PT, R3, UR5, PT ;  /* 0x0000000503007c0c */ /* 0x000fe2000bf86270 */
[----:B---3--:R-:W-:Y:S01]  /*1b9c0*/  @!P1 IMAD.MOV.U32 R3, RZ, RZ, R9 ;  /* 0x000000ffff039224 */ /* 0x008fe200078e0009 */
[----:B----4-:R-:W-:Y:S01]  /*1b9d0*/  PRMT R6, RZ, 0x7610, R6 ;  /* 0x00007610ff067816 */ /* 0x010fe20000000006 */
[----:B------:R-:W3:Y:S04]  /*1b9e0*/  LDL R9, [R1+0x4c0] ;  /* 0x0004c00001097983 */ /* 0x000ee80000100800 */
[----:B------:R1:W4:Y:S04]  /*1b9f0*/  @!P1 LDG.E.U16 R29, [R2.64] ;  /* 0x0000000a021d9981 */ /* 0x000328000c1e1500 */
[----:B------:R-:W2:Y:S04]  /*1ba00*/  LDL R8, [R1+0x4d8] ;  /* 0x0004d80001087983 */ /* 0x000ea80000100800 */
[----:B-1----:R-:W2:Y:S01]  /*1ba10*/  LDL R3, [R1+0x4e4] ;  /* 0x0004e40001037983 */ /* 0x002ea20000100800 */
[----:B0-----:R-:W-:-:S04]  /*1ba20*/  SHF.R.U32.HI R5, RZ, 0x5, R5 ;  /* 0x00000005ff057819 */ /* 0x001fc80000011605 */
[----:B------:R-:W-:-:S04]  /*1ba30*/  SGXT.U32 R5, R5, 0x1 ;  /* 0x000000010505781a */ /* 0x000fc80000000000 */
[----:B------:R-:W-:-:S04]  /*1ba40*/  LOP3.LUT R2, R5, 0x2a, RZ, 0xfc, !PT ;  /* 0x0000002a05027812 */ /* 0x000fc800078efcff */
[----:B------:R-:W-:Y:S01]  /*1ba50*/  ISETP.GE.AND P1, PT, R2, UR5, PT ;  /* 0x0000000502007c0c */ /* 0x000fe2000bf26270 */
[----:B------:R-:W-:Y:S01]  /*1ba60*/  @!P2 IMAD.MOV.U32 R2, RZ, RZ, R7 ;  /* 0x000000ffff02a224 */ /* 0x000fe200078e0007 */
[----:B----4-:R-:W-:Y:S04]  /*1ba70*/  STL [R1+0x1a84], R29 ;  /* 0x001a841d01007387 */ /* 0x010fe80000100800 */
[----:B--2---:R0:W2:Y:S04]  /*1ba80*/  @!P2 LDG.E.U16 R6, [R2.64] ;  /* 0x0000000a0206a981 */ /* 0x0040a8000c1e1500 */
[----:B0-----:R-:W4:Y:S04]  /*1ba90*/  LDL R2, [R1+0x4dc] ;  /* 0x0004dc0001027983 */ /* 0x001f280000100800 */
[----:B------:R-:W4:Y:S01]  /*1baa0*/  LDL R3, [R1+0x4e0] ;  /* 0x0004e00001037983 */ /* 0x000f220000100800 */
[----:B------:R-:W-:-:S03]  /*1bab0*/  PRMT R20, RZ, 0x7610, R20 ;  /* 0x00007610ff147816 */ /* 0x000fc60000000014 */
[----:B------:R-:W0:Y:S01]  /*1bac0*/  S2R R5, SR_TID.X ;  /* 0x0000000000057919 */ /* 0x000e220000002100 */
[----:B----4-:R-:W-:-:S04]  /*1bad0*/  @!P3 LOP3.LUT R3, R3, R2, RZ, 0x3c, !PT ;  /* 0x000000020303b212 */ /* 0x010fc800078e3cff */
[----:B------:R-:W-:-:S04]  /*1bae0*/  @!P3 LOP3.LUT R2, R3, R2, RZ, 0x3c, !PT ;  /* 0x000000020302b212 */ /* 0x000fc800078e3cff */
[----:B------:R-:W-:-:S05]  /*1baf0*/  @!P3 LOP3.LUT R3, R3, R2, RZ, 0x3c, !PT ;  /* 0x000000020303b212 */ /* 0x000fca00078e3cff */
[----:B------:R1:W4:Y:S04]  /*1bb00*/  @!P3 LDG.E.U16 R20, [R2.64] ;  /* 0x0000000a0214b981 */ /* 0x000328000c1e1500 */
[----:B-1----:R-:W1:Y:S01]  /*1bb10*/  S2R R3, SR_TID.X ;  /* 0x0000000000037919 */ /* 0x002e620000002100 */
[----:B0-----:R-:W-:-:S04]  /*1bb20*/  SHF.R.U32.HI R5, RZ, 0x5, R5 ;  /* 0x00000005ff057819 */ /* 0x001fc80000011605 */
[----:B------:R-:W-:Y:S01]  /*1bb30*/  SGXT.U32 R5, R5, 0x1 ;  /* 0x000000010505781a */ /* 0x000fe20000000000 */
[----:B------:R-:W-:Y:S01]  /*1bb40*/  @!P4 IMAD.MOV.U32 R2, RZ, RZ, R8 ;  /* 0x000000ffff02c224 */ /* 0x000fe200078e0008 */
[----:B------:R-:W-:Y:S02]  /*1bb50*/  PRMT R18, RZ, 0x7610, R18 ;  /* 0x00007610ff127816 */ /* 0x000fe40000000012 */
[----:B------:R-:W-:Y:S02]  /*1bb60*/  LOP3.LUT R5, R5, 0x2c, RZ, 0xfc, !PT ;  /* 0x0000002c05057812 */ /* 0x000fe400078efcff */
[----:B-1----:R-:W-:-:S04]  /*1bb70*/  SHF.R.U32.HI R3, RZ, 0x5, R3 ;  /* 0x00000005ff037819 */ /* 0x002fc80000011603 */
[----:B------:R-:W-:-:S04]  /*1bb80*/  SGXT.U32 R3, R3, 0x1 ;  /* 0x000000010303781a */ /* 0x000fc80000000000 */
[----:B------:R-:W-:Y:S01]  /*1bb90*/  LOP3.LUT R3, R3, 0x2e, RZ, 0xfc, !PT ;  /* 0x0000002e03037812 */ /* 0x000fe200078efcff */
[----:B--2---:R0:W-:Y:S03]  /*1bba0*/  STL [R1+0x14], R6 ;  /* 0x0000140601007387 */ /* 0x0041e60000100800 */
[----:B------:R-:W-:Y:S01]  /*1bbb0*/  ISETP.GE.AND P2, PT, R3, UR5, PT ;  /* 0x0000000503007c0c */ /* 0x000fe2000bf46270 */
[----:B---3--:R-:W-:Y:S01]  /*1bbc0*/  @!P4 IMAD.MOV.U32 R3, RZ, RZ, R9 ;  /* 0x000000ffff03c224 */ /* 0x008fe200078e0009 */
[----:B------:R-:W-:Y:S02]  /*1bbd0*/  ISETP.GE.AND P0, PT, R5, UR5, PT ;  /* 0x0000000505007c0c */ /* 0x000fe4000bf06270 */
[----:B------:R-:W2:Y:S04]  /*1bbe0*/  LDL R5, [R1+0x4b4] ;  /* 0x0004b40001057983 */ /* 0x000ea80000100800 */
[----:B0-----:R-:W3:Y:S04]  /*1bbf0*/  LDL R6, [R1+0x4b0] ;  /* 0x0004b00001067983 */ /* 0x001ee80000100800 */
[----:B------:R0:W2:Y:S04]  /*1bc00*/  @!P4 LDG.E.U16 R18, [R2.64] ;  /* 0x0000000a0212c981 */ /* 0x0000a8000c1e1500 */
[----:B----4-:R1:W-:Y:S04]  /*1bc10*/  STL [R1+0x48], R20 ;  /* 0x0000481401007387 */ /* 0x0103e80000100800 */
[----:B-1----:R-:W4:Y:S04]  /*1bc20*/  LDL.LU R20, [R1+0x1b78] ;  /* 0x001b780001147983 */ /* 0x002f280000300800 */
[----:B0-----:R-:W2:Y:S04]  /*1bc30*/  LDL R2, [R1+0x4b8] ;  /* 0x0004b80001027983 */ /* 0x001ea80000100800 */
[----:B------:R-:W2:Y:S04]  /*1bc40*/  LDL R3, [R1+0x4bc] ;  /* 0x0004bc0001037983 */ /* 0x000ea80000100800 */
[----:B------:R-:W0:Y:S01]  /*1bc50*/  S2R R7, SR_TID.X ;  /* 0x0000000000077919 */ /* 0x000e220000002100 */
[----:B------:R-:W-:-:S02]  /*1bc60*/  PRMT R27, RZ, 0x7610, R27 ;  /* 0x00007610ff1b7816 */ /* 0x000fc4000000001b */
[----:B------:R-:W-:Y:S01]  /*1bc70*/  PRMT R24, RZ, 0x7610, R24 ;  /* 0x00007610ff187816 */ /* 0x000fe20000000018 */
[----:B------:R-:W3:Y:S04]  /*1bc80*/  LDL R9, [R1+0x4a0] ;  /* 0x0004a00001097983 */ /* 0x000ee80000100800 */
[----:B------:R-:W3:Y:S01]  /*1bc90*/  LDL R8, [R1+0x4a4] ;  /* 0x0004a40001087983 */ /* 0x000ee20000100800 */
[----:B0-----:R-:W-:-:S04]  /*1bca0*/  SHF.R.U32.HI R7, RZ, 0x5, R7 ;  /* 0x00000005ff077819 */ /* 0x001fc80000011607 */
[----:B------:R-:W-:-:S04]  /*1bcb0*/  SGXT.U32 R7, R7, 0x1 ;  /* 0x000000010707781a */ /* 0x000fc80000000000 */
[----:B------:R-:W-:-:S04]  /*1bcc0*/  LOP3.LUT R7, R7, 0x30, RZ, 0xfc, !PT ;  /* 0x0000003007077812 */ /* 0x000fc800078efcff */
[----:B------:R-:W-:Y:S02]  /*1bcd0*/  ISETP.GE.AND P3, PT, R7, UR5, PT ;  /* 0x0000000507007c0c */ /* 0x000fe4000bf66270 */
[----:B------:R-:W0:Y:S01]  /*1bce0*/  S2R R7, SR_TID.X ;  /* 0x0000000000077919 */ /* 0x000e220000002100 */
[----:B--2---:R-:W-:-:S04]  /*1bcf0*/  @!P1 LOP3.LUT R3, R3, R2, RZ, 0x3c, !PT ;  /* 0x0000000203039212 */ /* 0x004fc800078e3cff */
[----:B------:R-:W-:-:S04]  /*1bd00*/  @!P1 LOP3.LUT R2, R3, R2, RZ, 0x3c, !PT ;  /* 0x0000000203029212 */ /* 0x000fc800078e3cff */
[----:B------:R-:W-:-:S05]  /*1bd10*/  @!P1 LOP3.LUT R3, R3, R2, RZ, 0x3c, !PT ;  /* 0x0000000203039212 */ /* 0x000fca00078e3cff */
[----:B------:R0:W2:Y:S02]  /*1bd20*/  @!P1 LDG.E.U16 R27, [R2.64] ;  /* 0x0000000a021b9981 */ /* 0x0000a4000c1e1500 */
[----:B0-----:R-:W-:-:S04]  /*1bd30*/  SHF.R.U32.HI R3, RZ, 0x5, R7 ;  /* 0x00000005ff037819 */ /* 0x001fc80000011607 */
[----:B------:R-:W-:-:S04]  /*1bd40*/  SGXT.U32 R3, R3, 0x1 ;  /* 0x000000010303781a */ /* 0x000fc80000000000 */
[C---:B------:R-:W-:Y:S02]  /*1bd50*/  LOP3.LUT R7, R3.reuse, 0x32, RZ, 0xfc, !PT ;  /* 0x0000003203077812 */ /* 0x040fe400078efcff */
[----:B------:R-:W-:Y:S01]  /*1bd60*/  LOP3.LUT R3, R3, 0x34, RZ, 0xfc, !PT ;  /* 0x0000003403037812 */ /* 0x000fe200078efcff */
[----:B------:R-:W-:Y:S01]  /*1bd70*/  @!P0 IMAD.MOV.U32 R2, RZ, RZ, R5 ;  /* 0x000000ffff028224 */ /* 0x000fe200078e0005 */
[----:B------:R-:W-:Y:S01]  /*1bd80*/  ISETP.GE.AND P4, PT, R7, UR5, PT ;  /* 0x0000000507007c0c */ /* 0x000fe2000bf86270 */
[----:B------:R-:W2:Y:S01]  /*1bd90*/  LDL R5, [R1+0x494] ;  /* 0x0004940001057983 */ /* 0x000ea20000100800 */
[----:B------:R-:W-:Y:S01]  /*1bda0*/  ISETP.GE.AND P5, PT, R3, UR5, PT ;  /* 0x0000000503007c0c */ /* 0x000fe2000bfa6270 */
[----:B---3--:R-:W-:Y:S02]  /*1bdb0*/  @!P0 IMAD.MOV.U32 R3, RZ, RZ, R6 ;  /* 0x000000ffff038224 */ /* 0x008fe400078e0006 */
[----:B------:R-:W3:Y:S04]  /*1bdc0*/  LDL R7, [R1+0x49c] ;  /* 0x00049c0001077983 */ /* 0x000ee80000100800 */
[----:B------:R-:W2:Y:S04]  /*1bdd0*/  @!P0 LDG.E.U16 R24, [R2.64] ;  /* 0x0000000a02188981 */ /* 0x000ea8000c1e1500 */
[----:B------:R-:W3:Y:S04]  /*1bde0*/  LDL R6, [R1+0x490] ;  /* 0x0004900001067983 */ /* 0x000ee80000100800 */
[----:B--2---:R0:W-:Y:S04]  /*1bdf0*/  STL [R1+0x8], R24 ;  /* 0x0000081801007387 */ /* 0x0041e80000100800 */
[----:B0-----:R-:W2:Y:S04]  /*1be00*/  LDL.LU R24, [R1+0x1b74] ;  /* 0x001b740001187983 */ /* 0x001ea80000300800 */
[----:B------:R-:W2:Y:S04]  /*1be10*/  LDL R2, [R1+0x4a8] ;  /* 0x0004a80001027983 */ /* 0x000ea80000100800 */
[----:B------:R-:W2:Y:S01]  /*1be20*/  LDL R3, [R1+0x4ac] ;  /* 0x0004ac0001037983 */ /* 0x000ea20000100800 */
[----:B------:R-:W-:-:S02]  /*1be30*/  PRMT R0, RZ, 0x7610, R0 ;  /* 0x00007610ff007816 */ /* 0x000fc40000000000 */
[----:B------:R-:W-:Y:S02]  /*1be40*/  PRMT R19, RZ, 0x7610, R19 ;  /* 0x00007610ff137816 */ /* 0x000fe40000000013 */
[----:B--2---:R-:W-:-:S04]  /*1be50*/  @!P2 LOP3.LUT R3, R3, R2, RZ, 0x3c, !PT ;  /* 0x000000020303a212 */ /* 0x004fc800078e3cff */
[----:B------:R-:W-:-:S04]  /*1be60*/  @!P2 LOP3.LUT R2, R3, R2, RZ, 0x3c, !PT ;  /* 0x000000020302a212 */ /* 0x000fc800078e3cff */
[----:B------:R-:W-:-:S05]  /*1be70*/  @!P2 LOP3.LUT R3, R3, R2, RZ, 0x3c, !PT ;  /* 0x000000020303a212 */ /* 0x000fca00078e3cff */
[----:B------:R0:W2:Y:S04]  /*1be80*/  @!P2 LDG.E.U16 R0, [R2.64] ;  /* 0x0000000a0200a981 */ /* 0x0000a8000c1e1500 */
[----:B0-----:R-:W0:Y:S01]  /*1be90*/  S2R R3, SR_TID.X ;  /* 0x0000000000037919 */ /* 0x001e220000002100 */
[----:B------:R-:W-:Y:S01]  /*1bea0*/  @!P3 IMAD.MOV.U32 R2, RZ, RZ, R8 ;  /* 0x000000ffff02b224 */ /* 0x000fe200078e0008 */
[----:B0-----:R-:W-:-:S04]  /*1beb0*/  SHF.R.U32.HI R3, RZ, 0x5, R3 ;  /* 0x00000005ff037819 */ /* 0x001fc80000011603 */
[----:B------:R-:W-:-:S04]  /*1bec0*/  SGXT.U32 R3, R3, 0x1 ;  /* 0x000000010303781a */ /* 0x000fc80000000000 */
[----:B------:R-:W-:-:S04]  /*1bed0*/  LOP3.LUT R3, R3, 0x36, RZ, 0xfc, !PT ;  /* 0x0000003603037812 */ /* 0x000fc800078efcff */
[----:B------:R-:W-:Y:S01]  /*1bee0*/  ISETP.GE.AND P0, PT, R3, UR5, PT ;  /* 0x0000000503007c0c */ /* 0x000fe2000bf06270 */
[----:B------:R-:W-:-:S05]  /*1bef0*/  @!P3 IMAD.MOV.U32 R3, RZ, RZ, R9 ;  /* 0x000000ffff03b224 */ /* 0x000fca00078e0009 */
[----:B------:R0:W4:Y:S04]  /*1bf00*/  @!P3 LDG.E.U16 R19, [R2.64] ;  /* 0x0000000a0213b981 */ /* 0x000128000c1e1500 */
[----:B0-----:R-:W0:Y:S02]  /*1bf10*/  S2R R3, SR_TID.X ;  /* 0x0000000000037919 */ /* 0x001e240000002100 */
[----:B0-----:R-:W-:-:S04]  /*1bf20*/  SHF.R.U32.HI R3, RZ, 0x5, R3 ;  /* 0x00000005ff037819 */ /* 0x001fc80000011603 */
[----:B------:R-:W-:-:S04]  /*1bf30*/  SGXT.U32 R3, R3, 0x1 ;  /* 0x000000010303781a */ /* 0x000fc80000000000 */
[----:B------:R-:W-:Y:S01]  /*1bf40*/  LOP3.LUT R2, R3, 0x38, RZ, 0xfc, !PT ;  /* 0x0000003803027812 */ /* 0x000fe200078efcff */
[----:B--2---:R0:W-:Y:S04]  /*1bf50*/  STL [R1+0x28], R0 ;  /* 0x0000280001007387 */ /* 0x0041e80000100800 */
[----:B0-----:R-:W2:Y:S04]  /*1bf60*/  LDL.LU R0, [R1+0x1b70] ;  /* 0x001b700001007983 */ /* 0x001ea80000300800 */
[----:B------:R-:W2:Y:S01]  /*1bf70*/  LDL R3, [R1+0x498] ;  /* 0x0004980001037983 */ /* 0x000ea20000100800 */
[----:B------:R-:W-:-:S02]  /*1bf80*/  PRMT R26, RZ, 0x7610, R26 ;  /* 0x00007610ff1a7816 */ /* 0x000fc4000000001a */
[----:B------:R-:W-:Y:S01]  /*1bf90*/  ISETP.GE.AND P1, PT, R2, UR5, PT ;  /* 0x0000000502007c0c */ /* 0x000fe2000bf26270 */
[----:B---3--:R-:W-:Y:S01]  /*1bfa0*/  @!P4 IMAD.MOV.U32 R2, RZ, RZ, R7 ;  /* 0x000000ffff02c224 */ /* 0x008fe200078e0007 */
[----:B------:R-:W-:Y:S01]  /*1bfb0*/  PRMT R13, RZ, 0x7610, R13 ;  /* 0x00007610ff0d7816 */ /* 0x000fe2000000000d */
[----:B------:R-:W3:Y:S04]  /*1bfc0*/  LDL R9, [R1+0x488] ;  /* 0x0004880001097983 */ /* 0x000ee80000100800 */
[----:B------:R-:W3:Y:S01]  /*1bfd0*/  LDL R8, [R1+0x48c] ;  /* 0x00048c0001087983 */ /* 0x000ee20000100800 */
[----:B------:R-:W-:-:S03]  /*1bfe0*/  SHF.R.U32.HI R4, RZ, 0x5, R4 ;  /* 0x00000005ff047819 */ /* 0x000fc60000011604 */
[----:B------:R-:W3:Y:S04]  /*1bff0*/  LDL R7, [R1+0x480] ;  /* 0x0004800001077983 */ /* 0x000ee80000100800 */
[----:B--2---:R0:W2:Y:S02]  /*1c000*/  @!P4 LDG.E.U16 R26, [R2.64] ;  /* 0x0000000a021ac981 */ /* 0x0040a4000c1e1500 */
[----:B0-----:R-:W-:Y:S02]  /*1c010*/  @!P5 IMAD.MOV.U32 R2, RZ, RZ, R5 ;  /* 0x000000ffff02d224 */ /* 0x001fe400078e0005 */
[----:B------:R-:W-:Y:S01]  /*1c020*/  @!P5 IMAD.MOV.U32 R3, RZ, RZ, R6 ;  /* 0x000000ffff03d224 */ /* 0x000fe200078e0006 */
[----:B------:R-:W-:Y:S01]  /*1c030*/  SGXT.U32 R4, R4, 0x1 ;  /* 0x000000010404781a */ /* 0x000fe20000000000 */
[----:B------:R-:W2:Y:S04]  /*1c040*/  LDL R6, [R1+0x484] ;  /* 0x0004840001067983 */ /* 0x000ea80000100800 */
[----:B------:R0:W2:Y:S01]  /*1c050*/  @!P5 LDG.E.U16 R13, [R2.64] ;  /* 0x0000000a020dd981 */ /* 0x0000a2000c1e1500 */
[----:B------:R-:W-:-:S02]  /*1c060*/  LOP3.LUT R5, R4, 0x3a, RZ, 0xfc, !PT ;  /* 0x0000003a04057812 */ /* 0x000fc400078efcff */
[----:B------:R-:W-:Y:S02]  /*1c070*/  LOP3.LUT R4, R4, 0x3c, RZ, 0xfc, !PT ;  /* 0x0000003c04047812 */ /* 0x000fe400078efcff */
[----:B------:R-:W-:Y:S02]  /*1c080*/  ISETP.GE.AND P2, PT, R5, UR5, PT ;  /* 0x0000000505007c0c */ /* 0x000fe4000bf46270 */
[----:B------:R-:W-:Y:S01]  /*1c090*/  ISETP.GE.AND P3, PT, R4, UR5, PT ;  /* 0x0000000504007c0c */ /* 0x000fe2000bf66270 */
[----:B------:R-:W4:Y:S01]  /*1c0a0*/  LDL R5, [R1+0x478] ;  /* 0x0004780001057983 */ /* 0x000f220000100800 */
[----:B0-----:R-:W-:-:S03]  /*1c0b0*/  LOP3.LUT R3, R12, 0x3e, RZ, 0xfc, !PT ;  /* 0x0000003e0c037812 */ /* 0x001fc600078efcff */
[----:B------:R-:W4:Y:S01]  /*1c0c0*/  LDL R4, [R1+0x47c] ;  /* 0x00047c0001047983 */ /* 0x000f220000100800 */
[----:B------:R-:W-:Y:S01]  /*1c0d0*/  PRMT R10, RZ, 0x7610, R10 ;  /* 0x00007610ff0a7816 */ /* 0x000fe2000000000a */
[----:B---3--:R-:W-:Y:S01]  /*1c0e0*/  @!P0 IMAD.MOV.U32 R2, RZ, RZ, R8 ;  /* 0x000000ffff028224 */ /* 0x008fe200078e0008 */
[----:B------:R-:W-:Y:S01]  /*1c0f0*/  ISETP.GE.AND P4, PT, R3, UR5, PT ;  /* 0x0000000503007c0c */ /* 0x000fe2000bf86270 */
[----:B------:R-:W-:-:S05]  /*1c100*/  @!P0 IMAD.MOV.U32 R3, RZ, RZ, R9 ;  /* 0x000000ffff038224 */ /* 0x000fca00078e0009 */
[----:B------:R0:W3:Y:S04]  /*1c110*/  @!P0 LDG.E.U16 R10, [R2.64] ;  /* 0x0000000a020a8981 */ /* 0x0000e8000c1e1500 */
[----:B--2---:R1:W-:Y:S04]  /*1c120*/  STL [R1+0x4], R13 ;  /* 0x0000040d01007387 */ /* 0x0043e80000100800 */
[----:B------:R-:W2:Y:S04]  /*1c130*/  LDL R12, [R1+0x474] ;  /* 0x00047400010c7983 */ /* 0x000ea80000100800 */
[----:B------:R-:W2:Y:S04]  /*1c140*/  LDL R9, [R1+0x468] ;  /* 0x0004680001097983 */ /* 0x000ea80000100800 */
[----:B-1----:R-:W2:Y:S04]  /*1c150*/  LDL R13, [R1+0x470] ;  /* 0x00047000010d7983 */ /* 0x002ea80000100800 */
[----:B------:R-:W2:Y:S04]  /*1c160*/  LDL R8, [R1+0x46c] ;  /* 0x00046c0001087983 */ /* 0x000ea80000100800 */
[----:B0-----:R-:W0:Y:S01]  /*1c170*/  S2R R3, SR_TID.X ;  /* 0x0000000000037919 */ /* 0x001e220000002100 */
[----:B------:R-:W-:Y:S01]  /*1c180*/  PRMT R24, RZ, 0x7610, R24 ;  /* 0x00007610ff187816 */ /* 0x000fe20000000018 */
[----:B------:R-:W-:Y:S01]  /*1c190*/  @!P1 IMAD.MOV.U32 R2, RZ, RZ, R6 ;  /* 0x000000ffff029224 */ /* 0x000fe200078e0006 */
[----:B----4-:R-:W-:-:S02]  /*1c1a0*/  PRMT R20, RZ, 0x7610, R20 ;  /* 0x00007610ff147816 */ /* 0x010fc40000000014 */
[----:B------:R-:W-:Y:S02]  /*1c1b0*/  PRMT R0, RZ, 0x7610, R0 ;  /* 0x00007610ff007816 */ /* 0x000fe40000000000 */
[----:B------:R2:W4:Y:S01]  /*1c1c0*/  @!P2 LDG.E.U16 R24, [R4.64] ;  /* 0x0000000a0418a981 */ /* 0x000522000c1e1500 */
[----:B0-----:R-:W-:-:S04]  /*1c1d0*/  LOP3.LUT R3, R3, 0x3f, RZ, 0xc0, !PT ;  /* 0x0000003f03037812 */ /* 0x001fc800078ec0ff */
[----:B------:R-:W-:Y:S01]  /*1c1e0*/  ISETP.GE.AND P0, PT, R3, UR5, PT ;  /* 0x0000000503007c0c */ /* 0x000fe2000bf06270 */
[----:B------:R-:W-:-:S05]  /*1c1f0*/  @!P1 IMAD.MOV.U32 R3, RZ, RZ, R7 ;  /* 0x000000ffff039224 */ /* 0x000fca00078e0007 */
[----:B------:R0:W4:Y:S04]  /*1c200*/  @!P1 LDG.E.U16 R20, [R2.64] ;  /* 0x0000000a02149981 */ /* 0x000128000c1e1500 */
[----:B---3--:R1:W-:Y:S01]  /*1c210*/  STL [R1], R10 ;  /* 0x0000000a01007387 */ /* 0x0083e20000100800 */
[----:B0-----:R-:W-:-:S03]  /*1c220*/  PRMT R2, RZ, 0x7610, R2 ;  /* 0x00007610ff027816 */ /* 0x001fc60000000002 */
[----:B-1----:R-:W3:Y:S04]  /*1c230*/  LDL.LU R10, [R1+0x1b6c] ;  /* 0x001b6c00010a7983 */ /* 0x002ee80000300800 */
[----:B------:R-:W3:Y:S04]  /*1c240*/  LDL R7, [R1+0xd5c] ;  /* 0x000d5c0001077983 */ /* 0x000ee80000100800 */
[----:B------:R-:W3:Y:S01]  /*1c250*/  LDL R6, [R1+0xd60] ;  /* 0x000d600001067983 */ /* 0x000ee20000100800 */
[----:B--2---:R-:W-:Y:S02]  /*1c260*/  @!P3 IMAD.MOV.U32 R4, RZ, RZ, R12 ;  /* 0x000000ffff04b224 */ /* 0x004fe400078e000c */
[----:B------:R-:W-:-:S05]  /*1c270*/  @!P3 IMAD.MOV.U32 R5, RZ, RZ, R13 ;  /* 0x000000ffff05b224 */ /* 0x000fca00078e000d */
[----:B------:R0:W2:Y:S02]  /*1c280*/  @!P3 LDG.E.U16 R0, [R4.64] ;  /* 0x0000000a0400b981 */ /* 0x0000a4000c1e1500 */
[----:B0-----:R-:W-:Y:S02]  /*1c290*/  @!P4 IMAD.MOV.U32 R4, RZ, RZ, R8 ;  /* 0x000000ffff04c224 */ /* 0x001fe400078e0008 */
[----:B------:R-:W-:-:S05]  /*1c2a0*/  @!P4 IMAD.MOV.U32 R5, RZ, RZ, R9 ;  /* 0x000000ffff05c224 */ /* 0x000fca00078e0009 */
[----:B------:R-:W4:Y:S01]  /*1c2b0*/  @!P4 LDG.E.U16 R2, [R4.64] ;  /* 0x0000000a0402c981 */ /* 0x000f22000c1e1500 */
[----:B------:R-:W-:-:S03]  /*1c2c0*/  PRMT R3, RZ, 0x7610, R3 ;  /* 0x00007610ff037816 */ /* 0x000fc60000000003 */
[----:B------:R-:W-:Y:S06]  /*1c2d0*/  BAR.SYNC.DEFER_BLOCKING 0x0 ;  /* 0x0000000000007b1d */ /* 0x000fec0000010000 */
[----:B---3--:R0:W3:Y:S04]  /*1c2e0*/  @!P0 LDG.E.U16 R3, [R6.64] ;  /* 0x0000000a06038981 */ /* 0x0080e8000c1e1500 */
[----:B--2---:R-:W-:Y:S04]  /*1c2f0*/  STL [R1+0x1a6c], R0 ;  /* 0x001a6c0001007387 */ /* 0x004fe80000100800 */
[----:B------:R-:W-:Y:S04]  /*1c300*/  STL [R1+0x1a70], R0 ;  /* 0x001a700001007387 */ /* 0x000fe80000100800 */
[----:B------:R-:W-:Y:S04]  /*1c310*/  STL [R1+0x1a74], R0 ;  /* 0x001a740001007387 */ /* 0x000fe80000100800 */
[----:B------:R-:W2:Y:S04]  /*1c320*/  LDL R9, [R1+0xcfc] ;  /* 0x000cfc0001097983 */ /* 0x000ea80000100800 */
[----:B------:R-:W2:Y:S04]  /*1c330*/  LDL R8, [R1+0xd00] ;  /* 0x000d000001087983 */ /* 0x000ea80000100800 */
[----:B----4-:R-:W-:Y:S04]  /*1c340*/  STL [R1+0x1a38], R2 ;  /* 0x001a380201007387 */ /* 0x010fe80000100800 */
[----:B0-----:R-:W4:Y:S04]  /*1c350*/  LDL R6, [R1+0xd3c] ;  /* 0x000d3c0001067983 */ /* 0x001f280000100800 */
[----:B------:R-:W4:Y:S01]  /*1c360*/  LDL R7, [R1+0xd40] ;  /* 0x000d400001077983 */ /* 0x000f220000100800 */
[----:B------:R-:W-:-:S02]  /*1c370*/  PRMT R4, RZ, 0x7610, R4 ;  /* 0x00007610ff047816 */ /* 0x000fc40000000004 */
[----:B------:R-:W-:Y:S01]  /*1c380*/  PRMT R5, RZ, 0x7610, R5 ;  /* 0x00007610ff057816 */ /* 0x000fe20000000005 */
[----:B------:R-:W3:Y:S04]  /*1c390*/  LDL R13, [R1+0xc7c] ;  /* 0x000c7c00010d7983 */ /* 0x000ee80000100800 */
[----:B------:R-:W3:Y:S01]  /*1c3a0*/  LDL R12, [R1+0xc80] ;  /* 0x000c8000010c7983 */ /* 0x000ee20000100800 */
[----:B----4-:R-:W-:-:S03]  /*1c3b0*/  @!P0 LOP3.LUT R7, R7, R6, RZ, 0x3c, !PT ;  /* 0x0000000607078212 */ /* 0x010fc600078e3cff */
[----:B--2---:R0:W2:Y:S01]  /*1c3c0*/  @!P0 LDG.E.U16 R5, [R8.64] ;  /* 0x0000000a08058981 */ /* 0x0040a2000c1e1500 */
[----:B------:R-:W-:-:S04]  /*1c3d0*/  @!P0 LOP3.LUT R6, R7, R6, RZ, 0x3c, !PT ;  /* 0x0000000607068212 */ /* 0x000fc800078e3cff */
[----:B------:R-:W-:-:S05]  /*1c3e0*/  @!P0 LOP3.LUT R7, R7, R6, RZ, 0x3c, !PT ;  /* 0x0000000607078212 */ /* 0x000fca00078e3cff */
[----:B------:R-:W4:Y:S04]  /*1c3f0*/  @!P0 LDG.E.U16 R4, [R6.64] ;  /* 0x0000000a06048981 */ /* 0x000f28000c1e1500 */
[----:B---3--:R-:W-:Y:S04]  /*1c400*/  STL [R1+0x1a3c], R3 ;  /* 0x001a3c0301007387 */ /* 0x008fe80000100800 */
[----:B------:R-:W-:Y:S04]  /*1c410*/  STL [R1+0x1a40], R3 ;  /* 0x001a400301007387 */ /* 0x000fe80000100800 */
[----:B----4-:R-:W-:Y:S04]  /*1c420*/  STL [R1+0x1a44], R4 ;  /* 0x001a440401007387 */ /* 0x010fe80000100800 */
[----:B0-----:R-:W3:Y:S04]  /*1c430*/  LDL R8, [R1+0xcbc] ;  /* 0x000cbc0001087983 */ /* 0x001ee80000100800 */
[----:B------:R-:W3:Y:S01]  /*1c440*/  LDL R9, [R1+0xcc0] ;  /* 0x000cc00001097983 */ /* 0x000ee20000100800 */
[----:B------:R-:W-:-:S02]  /*1c450*/  PRMT R6, RZ, 0x7610, R6 ;  /* 0x00007610ff067816 */ /* 0x000fc40000000006 */
[----:B---3--:R-:W-:-:S04]  /*1c460*/  @!P0 LOP3.LUT R9, R9, R8, RZ, 0x3c, !PT ;  /* 0x0000000809098212 */ /* 0x008fc800078e3cff */
[----:B------:R-:W-:-:S04]  /*1c470*/  @!P0 LOP3.LUT R8, R9, R8, RZ, 0x3c, !PT ;  /* 0x0000000809088212 */ /* 0x000fc800078e3cff */
[----:B------:R-:W-:-:S05]  /*1c480*/  @!P0 LOP3.LUT R9, R9, R8, RZ, 0x3c, !PT ;  /* 0x0000000809098212 */ /* 0x000fca00078e3cff */
[----:B------:R-:W3:Y:S01]  /*1c490*/  @!P0 LDG.E.U16 R6, [R8.64] ;  /* 0x0000000a08068981 */ /* 0x000ee2000c1e1500 */
[----:B------:R-:W-:-:S03]  /*1c4a0*/  PRMT R7, RZ, 0x7610, R7 ;  /* 0x00007610ff077816 */ /* 0x000fc60000000007 */
[----:B--2---:R-:W-:Y:S04]  /*1c4b0*/  STL [R1+0x1a48], R5 ;  /* 0x001a480501007387 */ /* 0x004fe80000100800 */
[----:B------:R-:W-:Y:S04]  /*1c4c0*/  STL [R1+0x1a4c], R5 ;  /* 0x001a4c0501007387 */ /* 0x000fe80000100800 */
[----:B------:R-:W-:Y:S04]  /*1c4d0*/  STL [R1+0x1a78], R5 ;  /* 0x001a780501007387 */ /* 0x000fe80000100800 */
[----:B------:R-:W-:Y:S04]  /*1c4e0*/  STL [R1+0x1a7c], R5 ;  /* 0x001a7c0501007387 */ /* 0x000fe80000100800 */
[----:B------:R0:W2:Y:S04]  /*1c4f0*/  @!P0 LDG.E.U16 R7, [R12.64] ;  /* 0x0000000a0c078981 */ /* 0x0000a8000c1e1500 */
[----:B---3--:R-:W-:Y:S04]  /*1c500*/  STL [R1+0x1a50], R6 ;  /* 0x001a500601007387 */ /* 0x008fe80000100800 */
[----:B------:R-:W-:Y:S04]  /*1c510*/  STL [R1+0x1a54], R6 ;  /* 0x001a540601007387 */ /* 0x000fe80000100800 */
[----:B0-----:R-:W3:Y:S04]  /*1c520*/  LDL R12, [R1+0xc3c] ;  /* 0x000c3c00010c7983 */ /* 0x001ee80000100800 */
[----:B------:R-:W3:Y:S01]  /*1c530*/  LDL R13, [R1+0xc40] ;  /* 0x000c4000010d7983 */ /* 0x000ee20000100800 */
[----:B------:R-:W-:-:S03]  /*1c540*/  PRMT R8, RZ, 0x7610, R8 ;  /* 0x00007610ff087816 */ /* 0x000fc60000000008 */
[----:B--2---:R-:W-:Y:S04]  /*1c550*/  STL [R1+0x1a58], R7 ;  /* 0x001a580701007387 */ /* 0x004fe80000100800 */
[----:B------:R-:W-:Y:S04]  /*1c560*/  STL [R1+0x1a5c], R7 ;  /* 0x001a5c0701007387 */ /* 0x000fe80000100800 */
[----:B------:R-:W-:Y:S01]  /*1c570*/  STL [R1+0x1a80], R7 ;  /* 0x001a800701007387 */ /* 0x000fe20000100800 */
[----:B---3--:R-:W-:-:S04]  /*1c580*/  @!P0 LOP3.LUT R13, R13, R12, RZ, 0x3c, !PT ;  /* 0x0000000c0d0d8212 */ /* 0x008fc800078e3cff */
[----:B------:R-:W-:-:S04]  /*1c590*/  @!P0 LOP3.LUT R12, R13, R12, RZ, 0x3c, !PT ;  /* 0x0000000c0d0c8212 */ /* 0x000fc800078e3cff */
[----:B------:R-:W-:-:S05]  /*1c5a0*/  @!P0 LOP3.LUT R13, R13, R12, RZ, 0x3c, !PT ;  /* 0x0000000c0d0d8212 */ /* 0x000fca00078e3cff */
[----:B------:R0:W2:Y:S04]  /*1c5b0*/  @!P0 LDG.E.U16 R8, [R12.64] ;  /* 0x0000000a0c088981 */ /* 0x0000a8000c1e1500 */
[----:B0-----:R-:W3:Y:S04]  /*1c5c0*/  LDL R12, [R1+0xbfc] ;  /* 0x000bfc00010c7983 */ /* 0x001ee80000100800 */
[----:B------:R-:W3:Y:S01]  /*1c5d0*/  LDL R13, [R1+0xc00] ;  /* 0x000c0000010d7983 */ /* 0x000ee20000100800 */
[----:B------:R-:W-:-:S03]  /*1c5e0*/  PRMT R9, RZ, 0x7610, R9 ;  /* 0x00007610ff097816 */ /* 0x000fc60000000009 */
[----:B--2---:R-:W-:Y:S01]  /*1c5f0*/  STL [R1+0x1a60], R8 ;  /* 0x001a600801007387 */ /* 0x004fe20000100800 */
[----:B---3--:R-:W-:-:S04]  /*1c600*/  @!P0 LOP3.LUT R13, R13, R12, RZ, 0x3c, !PT ;  /* 0x0000000c0d0d8212 */ /* 0x008fc800078e3cff */
[----:B------:R-:W-:-:S04]  /*1c610*/  @!P0 LOP3.LUT R12, R13, R12, RZ, 0x3c, !PT ;  /* 0x0000000c0d0c8212 */ /* 0x000fc800078e3cff */
[----:B------:R-:W-:Y:S01]  /*1c620*/  @!P0 LOP3.LUT R13, R13, R12, RZ, 0x3c, !PT ;  /* 0x0000000c0d0d8212 */ /* 0x000fe200078e3cff */
[----:B------:R-:W-:Y:S04]  /*1c630*/  STL [R1+0x1a64], R8 ;  /* 0x001a640801007387 */ /* 0x000fe80000100800 */
[----:B------:R0:W2:Y:S04]  /*1c640*/  @!P0 LDG.E.U16 R9, [R12.64] ;  /* 0x0000000a0c098981 */ /* 0x0000a8000c1e1500 */
[----:B0-----:R-:W3:Y:S04]  /*1c650*/  LDL R12, [R1+0xbbc] ;  /* 0x000bbc00010c7983 */ /* 0x001ee80000100800 */
[----:B------:R-:W3:Y:S01]  /*1c660*/  LDL R13, [R1+0xbc0] ;  /* 0x000bc000010d7983 */ /* 0x000ee20000100800 */
[----:B------:R-:W-:-:S03]  /*1c670*/  PRMT R10, RZ, 0x7610, R10 ;  /* 0x00007610ff0a7816 */ /* 0x000fc6000000000a */
[----:B--2---:R-:W-:Y:S01]  /*1c680*/  STL [R1+0x1a68], R9 ;  /* 0x001a680901007387 */ /* 0x004fe20000100800 */
[----:B---3--:R-:W-:-:S04]  /*1c690*/  @!P0 LOP3.LUT R13, R13, R12, RZ, 0x3c, !PT ;  /* 0x0000000c0d0d8212 */ /* 0x008fc800078e3cff */
[----:B------:R-:W-:-:S04]  /*1c6a0*/  @!P0 LOP3.LUT R12, R13, R12, RZ, 0x3c, !PT ;  /* 0x0000000c0d0c8212 */ /* 0x000fc800078e3cff */
[----:B------:R-:W-:-:S05]  /*1c6b0*/  @!P0 LOP3.LUT R13, R13, R12, RZ, 0x3c, !PT ;  /* 0x0000000c0d0d8212 */ /* 0x000fca00078e3cff */
[----:B------:R0:W2:Y:S04]  /*1c6c0*/  @!P0 LDG.E.U16 R10, [R12.64] ;  /* 0x0000000a0c0a8981 */ /* 0x0000a8000c1e1500 */
[----:B0-----:R-:W3:Y:S04]  /*1c6d0*/  LDL R12, [R1+0xb7c] ;  /* 0x000b7c00010c7983 */ /* 0x001ee80000100800 */
[----:B------:R-:W3:Y:S01]  /*1c6e0*/  LDL R13, [R1+0xb80] ;  /* 0x000b8000010d7983 */ /* 0x000ee20000100800 */
[----:B------:R-:W-:Y:S02]  /*1c6f0*/  PRMT R11, RZ, 0x7610, R11 ;  /* 0x00007610ff0b7816 */ /* 0x000fe4000000000b */
[----:B---3--:R-:W-:-:S04]  /*1c700*/  @!P0 LOP3.LUT R13, R13, R12, RZ, 0x3c, !PT ;  /* 0x0000000c0d0d8212 */ /* 0x008fc800078e3cff */
[----:B------:R-:W-:-:S04]  /*1c710*/  @!P0 LOP3.LUT R12, R13, R12, RZ, 0x3c, !PT ;  /* 0x0000000c0d0c8212 */ /* 0x000fc800078e3cff */
[----:B------:R-:W-:-:S05]  /*1c720*/  @!P0 LOP3.LUT R13, R13, R12, RZ, 0x3c, !PT ;  /* 0x0000000c0d0d8212 */ /* 0x000fca00078e3cff */
[----:B------:R-:W3:Y:S04]  /*1c730*/  @!P0 LDG.E.U16 R11, [R12.64] ;  /* 0x0000000a0c0b8981 */ /* 0x000ee8000c1e1500 */
[----:B---3--:R0:W-:Y:S04]  /*1c740*/  STL [R1+0x20], R11 ;  /* 0x0000200b01007387 */ /* 0x0081e80000100800 */
[----:B0-----:R-:W3:Y:S04]  /*1c750*/  LDL.LU R11, [R1+0x1b68] ;  /* 0x001b6800010b7983 */ /* 0x001ee80000300800 */
[----:B------:R-:W4:Y:S04]  /*1c760*/  LDL R12, [R1+0xb3c] ;  /* 0x000b3c00010c7983 */ /* 0x000f280000100800 */
[----:B------:R-:W4:Y:S01]  /*1c770*/  LDL R13, [R1+0xb40] ;  /* 0x000b4000010d7983 */ /* 0x000f220000100800 */
[----:B------:R-:W-:-:S02]  /*1c780*/  PRMT R28, RZ, 0x7610, R28 ;  /* 0x00007610ff1c7816 */ /* 0x000fc4000000001c */
[----:B----4-:R-:W-:-:S04]  /*1c790*/  @!P0 LOP3.LUT R13, R13, R12, RZ, 0x3c, !PT ;  /* 0x0000000c0d0d8212 */ /* 0x010fc800078e3cff */
[----:B------:R-:W-:-:S04]  /*1c7a0*/  @!P0 LOP3.LUT R12, R13, R12, RZ, 0x3c, !PT ;  /* 0x0000000c0d0c8212 */ /* 0x000fc800078e3cff */
[----:B------:R-:W-:-:S05]  /*1c7b0*/  @!P0 LOP3.LUT R13, R13, R12, RZ, 0x3c, !PT ;  /* 0x0000000c0d0d8212 */ /* 0x000fca00078e3cff */
[----:B------:R-:W4:Y:S04]  /*1c7c0*/  @!P0 LDG.E.U16 R28, [R12.64] ;  /* 0x0000000a0c1c8981 */ /* 0x000f28000c1e1500 */
[----:B----4-:R0:W-:Y:S04]  /*1c7d0*/  STL [R1+0x24], R28 ;  /* 0x0000241c01007387 */ /* 0x0101e80000100800 */
[----:B0-----:R-:W4:Y:S04]  /*1c7e0*/  LDL.LU R28, [R1+0x1b64] ;  /* 0x001b6400011c7983 */ /* 0x001f280000300800 */
[----:B------:R-:W2:Y:S04]  /*1c7f0*/  LDL R12, [R1+0xafc] ;  /* 0x000afc00010c7983 */ /* 0x000ea80000100800 */
[----:B------:R-:W2:Y:S01]  /*1c800*/  LDL R13, [R1+0xb00] ;  /* 0x000b0000010d7983 */ /* 0x000ea20000100800 */
[----:B---3--:R-:W-:-:S02]  /*1c810*/  PRMT R11, RZ, 0x7610, R11 ;  /* 0x00007610ff0b7816 */ /* 0x008fc4000000000b */
[----:B--2---:R-:W-:-:S04]  /*1c820*/  @!P0 LOP3.LUT R13, R13, R12, RZ, 0x3c, !PT ;  /* 0x0000000c0d0d8212 */ /* 0x004fc800078e3cff */
[----:B------:R-:W-:-:S04]  /*1c830*/  @!P0 LOP3.LUT R12, R13, R12, RZ, 0x3c, !PT ;  /* 0x0000000c0d0c8212 */ /* 0x000fc800078e3cff */
[----:B------:R-:W-:-:S05]  /*1c840*/  @!P0 LOP3.LUT R13, R13, R12, RZ, 0x3c, !PT ;  /* 0x0000000c0d0d8212 */ /* 0x000fca00078e3cff */
[----:B------:R-:W2:Y:S04]  /*1c850*/  @!P0 LDG.E.U16 R11, [R12.64] ;  /* 0x0000000a0c0b8981 */ /* 0x000ea8000c1e1500 */
[----:B--2---:R0:W-:Y:S04]  /*1c860*/  STL [R1+0x30], R11 ;  /* 0x0000300b01007387 */ /* 0x0041e80000100800 */
[----:B0-----:R-:W2:Y:S04]  /*1c870*/  LDL.LU R11, [R1+0x1b60] ;  /* 0x001b6000010b7983 */ /* 0x001ea80000300800 */
[----:B------:R-:W3:Y:S04]  /*1c880*/  LDL R12, [R1+0xabc] ;  /* 0x000abc00010c7983 */ /* 0x000ee80000100800 */
[----:B------:R-:W3:Y:S01]  /*1c890*/  LDL R13, [R1+0xac0] ;  /* 0x000ac000010d7983 */ /* 0x000ee20000100800 */
[----:B----4-:R-:W-:-:S02]  /*1c8a0*/  PRMT R28, RZ, 0x7610, R28 ;  /* 0x00007610ff1c7816 */ /* 0x010fc4000000001c */
        /* <DEDUP_REMOVED lines=8> */
[----:B---3--:R-:W-:-:S02]  /*1c930*/  PRMT R28, RZ, 0x7610, R28 ;  /* 0x00007610ff1c7816 */ /* 0x008fc4000000001c */
[----:B----4-:R-:W-:-:S04]  /*1c940*/  @!P0 LOP3.LUT R13, R13, R12, RZ, 0x3c, !PT ;  /* 0x0000000c0d0d8212 */ /* 0x010fc800078e3cff */
        /* <DEDUP_REMOVED lines=463> */
[----:B------:R-:W3:Y:S04]  /*1e640*/  LDL R12, [R1+0x57c] ;  /* 0x00057c00010c7983 */ /* 0x000ee80000100800 */
[----:B------:R-:W3:Y:S01]  /*1e650*/  LDL R13, [R1+0xd58] ;  /* 0x000d5800010d7983 */ /* 0x000ee20000100800 */
[----:B------:R-:W-:-:S03]  /*1e660*/  PRMT R8, RZ, 0x7610, R8 ;  /* 0x00007610ff087816 */ /* 0x000fc60000000008 */
[----:B--2---:R-:W-:Y:S04]  /*1e670*/  STL [R1+0x1a34], R11 ;  /* 0x001a340b01007387 */ /* 0x004fe80000100800 */
[----:B0-----:R-:W0:Y:S01]  /*1e680*/  S2R R28, SR_TID.X ;  /* 0x00000000001c7919 */ /* 0x001e220000002100 */
[----:B---3--:R-:W-:-:S04]  /*1e690*/  @!P0 LOP3.LUT R13, R13, R12, RZ, 0x3c, !PT ;  /* 0x0000000c0d0d8212 */ /* 0x008fc800078e3cff */
[----:B------:R-:W-:-:S04]  /*1e6a0*/  @!P0 LOP3.LUT R12, R13, R12, RZ, 0x3c, !PT ;  /* 0x0000000c0d0c8212 */ /* 0x000fc800078e3cff */
[----:B------:R-:W-:-:S05]  /*1e6b0*/  @!P0 LOP3.LUT R13, R13, R12, RZ, 0x3c, !PT ;  /* 0x0000000c0d0d8212 */ /* 0x000fca00078e3cff */
[----:B------:R1:W2:Y:S04]  /*1e6c0*/  @!P0 LDG.E.U16 R8, [R12.64] ;  /* 0x0000000a0c088981 */ /* 0x0002a8000c1e1500 */
[----:B-1----:R-:W3:Y:S04]  /*1e6d0*/  LDL R12, [R1+0xd2c] ;  /* 0x000d2c00010c7983 */ /* 0x002ee80000100800 */
[----:B------:R-:W3:Y:S01]  /*1e6e0*/  LDL R13, [R1+0xd30] ;  /* 0x000d3000010d7983 */ /* 0x000ee20000100800 */
[----:B0-----:R-:W-:-:S05]  /*1e6f0*/  LOP3.LUT R28, R28, 0x3f, RZ, 0xc0, !PT ;  /* 0x0000003f1c1c7812 */ /* 0x001fca00078ec0ff */
[----:B------:R-:W-:-:S05]  /*1e700*/  IMAD.SHL.U32 R28, R28, 0x2, RZ ;  /* 0x000000021c1c7824 */ /* 0x000fca00078e00ff */
[----:B------:R-:W-:Y:S04]  /*1e710*/  STS.U16 [R28+0x8000], R11 ;  /* 0x0080000b1c007388 */ /* 0x000fe80000000400 */
[----:B------:R0:W-:Y:S02]  /*1e720*/  STS.U16 [R28+0x8200], R14 ;  /* 0x0082000e1c007388 */ /* 0x0001e40000000400 */
[----:B0-----:R-:W-:Y:S02]  /*1e730*/  PRMT R28, RZ, 0x7610, R28 ;  /* 0x00007610ff1c7816 */ /* 0x001fe4000000001c */
[----:B---3--:R-:W-:-:S04]  /*1e740*/  @!P0 LOP3.LUT R13, R13, R12, RZ, 0x3c, !PT ;  /* 0x0000000c0d0d8212 */ /* 0x008fc800078e3cff */
[----:B------:R-:W-:-:S04]  /*1e750*/  @!P0 LOP3.LUT R12, R13, R12, RZ, 0x3c, !PT ;  /* 0x0000000c0d0c8212 */ /* 0x000fc800078e3cff */
[----:B------:R-:W-:-:S05]  /*1e760*/  @!P0 LOP3.LUT R13, R13, R12, RZ, 0x3c, !PT ;  /* 0x0000000c0d0d8212 */ /* 0x000fca00078e3cff */
[----:B------:R-:W3:Y:S04]  /*1e770*/  @!P0 LDG.E.U16 R28, [R12.64] ;  /* 0x0000000a0c1c8981 */ /* 0x000ee8000c1e1500 */
[----:B--2---:R0:W-:Y:S04]  /*1e780*/  STL [R1+0x24c], R8 ;  /* 0x00024c0801007387 */ /* 0x0041e80000100800 */
[----:B0-----:R-:W2:Y:S04]  /*1e790*/  LDL R8, [R1+0xcb0] ;  /* 0x000cb00001087983 */ /* 0x001ea80000100800 */
[----:B------:R-:W-:Y:S04]  /*1e7a0*/  STL [R1+0x1a20], R14 ;  /* 0x001a200e01007387 */ /* 0x000fe80000100800 */
[----:B------:R-:W-:Y:S04]  /*1e7b0*/  STL [R1+0x1a24], R14 ;  /* 0x001a240e01007387 */ /* 0x000fe80000100800 */
[----:B---3--:R0:W-:Y:S04]  /*1e7c0*/  STL [R1+0x248], R28 ;  /* 0x0002481c01007387 */ /* 0x0081e80000100800 */
[----:B------:R-:W3:Y:S04]  /*1e7d0*/  LDL R12, [R1+0xcec] ;  /* 0x000cec00010c7983 */ /* 0x000ee80000100800 */
[----:B------:R-:W3:Y:S04]  /*1e7e0*/  LDL R13, [R1+0xcf0] ;  /* 0x000cf000010d7983 */ /* 0x000ee80000100800 */
[----:B0-----:R-:W0:Y:S02]  /*1e7f0*/  S2R R28, SR_TID.X ;  /* 0x00000000001c7919 */ /* 0x001e240000002100 */
[----:B0-----:R-:W-:-:S05]  /*1e800*/  LOP3.LUT R28, R28, 0x3f, RZ, 0xc0, !PT ;  /* 0x0000003f1c1c7812 */ /* 0x001fca00078ec0ff */
[----:B------:R-:W-:-:S05]  /*1e810*/  IMAD.SHL.U32 R28, R28, 0x2, RZ ;  /* 0x000000021c1c7824 */ /* 0x000fca00078e00ff */
[----:B------:R0:W-:Y:S02]  /*1e820*/  STS.U16 [R28+0x8400], R15 ;  /* 0x0084000f1c007388 */ /* 0x0001e40000000400 */
[----:B0-----:R-:W-:Y:S02]  /*1e830*/  PRMT R28, RZ, 0x7610, R28 ;  /* 0x00007610ff1c7816 */ /* 0x001fe4000000001c */
[----:B---3--:R-:W-:-:S04]  /*1e840*/  @!P0 LOP3.LUT R13, R13, R12, RZ, 0x3c, !PT ;  /* 0x0000000c0d0d8212 */ /* 0x008fc800078e3cff */
[----:B------:R-:W-:-:S04]  /*1e850*/  @!P0 LOP3.LUT R12, R13, R12, RZ, 0x3c, !PT ;  /* 0x0000000c0d0c8212 */ /* 0x000fc800078e3cff */
[----:B------:R-:W-:-:S05]  /*1e860*/  @!P0 LOP3.LUT R13, R13, R12, RZ, 0x3c, !PT ;  /* 0x0000000c0d0d8212 */ /* 0x000fca00078e3cff */
[----:B------:R-:W3:Y:S04]  /*1e870*/  @!P0 LDG.E.U16 R28, [R12.64] ;  /* 0x0000000a0c1c8981 */ /* 0x000ee8000c1e1500 */
[----:B------:R-:W-:Y:S04]  /*1e880*/  STL [R1+0x19f4], R15 ;  /* 0x0019f40f01007387 */ /* 0x000fe80000100800 */
[----:B------:R-:W-:Y:S04]  /*1e890*/  STL [R1+0x1a18], R15 ;  /* 0x001a180f01007387 */ /* 0x000fe80000100800 */
[----:B------:R-:W-:Y:S04]  /*1e8a0*/  STL [R1+0x1a1c], R15 ;  /* 0x001a1c0f01007387 */ /* 0x000fe80000100800 */
[----:B---3--:R0:W-:Y:S04]  /*1e8b0*/  STL [R1+0x244], R28 ;  /* 0x0002441c01007387 */ /* 0x0081e80000100800 */
[----:B------:R-:W3:Y:S01]  /*1e8c0*/  LDL R13, [R1+0xcac] ;  /* 0x000cac00010d7983 */ /* 0x000ee20000100800 */
[----:B------:R-:W-:Y:S01]  /*1e8d0*/  PRMT R4, RZ, 0x7610, R4 ;  /* 0x00007610ff047816 */ /* 0x000fe20000000004 */
[----:B--2---:R-:W-:-:S02]  /*1e8e0*/  @!P0 IMAD.MOV.U32 R12, RZ, RZ, R8 ;  /* 0x000000ffff0c8224 */ /* 0x004fc400078e0008 */
[----:B------:R-:W-:Y:S04]  /*1e8f0*/  STL [R1+0x1a28], R16 ;  /* 0x001a281001007387 */ /* 0x000fe80000100800 */
[----:B0-----:R-:W0:Y:S04]  /*1e900*/  S2R R28, SR_TID.X ;  /* 0x00000000001c7919 */ /* 0x001e280000002100 */
[----:B------:R-:W2:Y:S04]  /*1e910*/  LDL R8, [R1+0xbec] ;  /* 0x000bec0001087983 */ /* 0x000ea80000100800 */
[----:B---3--:R1:W3:Y:S04]  /*1e920*/  @!P0 LDG.E.U16 R4, [R12.64] ;  /* 0x0000000a0c048981 */ /* 0x0082e8000c1e1500 */
[----:B-1----:R-:W4:Y:S04]  /*1e930*/  LDL R12, [R1+0xc6c] ;  /* 0x000c6c00010c7983 */ /* 0x002f280000100800 */
[----:B------:R-:W4:Y:S01]  /*1e940*/  LDL R13, [R1+0xc70] ;  /* 0x000c7000010d7983 */ /* 0x000f220000100800 */
[----:B0-----:R-:W-:-:S05]  /*1e950*/  LOP3.LUT R28, R28, 0x3f, RZ, 0xc0, !PT ;  /* 0x0000003f1c1c7812 */ /* 0x001fca00078ec0ff */
[----:B------:R-:W-:-:S05]  /*1e960*/  IMAD.SHL.U32 R28, R28, 0x2, RZ ;  /* 0x000000021c1c7824 */ /* 0x000fca00078e00ff */
[----:B------:R-:W-:Y:S04]  /*1e970*/  STS.U16 [R28+0x8600], R16 ;  /* 0x008600101c007388 */ /* 0x000fe80000000400 */
[----:B------:R0:W-:Y:S02]  /*1e980*/  STS.U16 [R28+0x8800], R17 ;  /* 0x008800111c007388 */ /* 0x0001e40000000400 */
[----:B0-----:R-:W-:Y:S02]  /*1e990*/  PRMT R28, RZ, 0x7610, R28 ;  /* 0x00007610ff1c7816 */ /* 0x001fe4000000001c */
[----:B----4-:R-:W-:-:S04]  /*1e9a0*/  @!P0 LOP3.LUT R13, R13, R12, RZ, 0x3c, !PT ;  /* 0x0000000c0d0d8212 */ /* 0x010fc800078e3cff */
[----:B------:R-:W-:-:S04]  /*1e9b0*/  @!P0 LOP3.LUT R12, R13, R12, RZ, 0x3c, !PT ;  /* 0x0000000c0d0c8212 */ /* 0x000fc800078e3cff */
[----:B------:R-:W-:-:S05]  /*1e9c0*/  @!P0 LOP3.LUT R13, R13, R12, RZ, 0x3c, !PT ;  /* 0x0000000c0d0d8212 */ /* 0x000fca00078e3cff */
[----:B------:R-:W4:Y:S04]  /*1e9d0*/  @!P0 LDG.E.U16 R28, [R12.64] ;  /* 0x0000000a0c1c8981 */ /* 0x000f28000c1e1500 */
[----:B---3--:R0:W-:Y:S04]  /*1e9e0*/  STL [R1+0x240], R4 ;  /* 0x0002400401007387 */ /* 0x0081e80000100800 */
[----:B0-----:R-:W3:Y:S04]  /*1e9f0*/  LDL R4, [R1+0xbf0] ;  /* 0x000bf00001047983 */ /* 0x001ee80000100800 */
[----:B------:R-:W-:Y:S04]  /*1ea00*/  STL [R1+0x19f0], R17 ;  /* 0x0019f01101007387 */ /* 0x000fe80000100800 */
[----:B------:R-:W-:Y:S04]  /*1ea10*/  STL [R1+0x19f8], R17 ;  /* 0x0019f81101007387 */ /* 0x000fe80000100800 */
[----:B------:R-:W-:Y:S04]  /*1ea20*/  STL [R1+0x19fc], R17 ;  /* 0x0019fc1101007387 */ /* 0x000fe80000100800 */
[----:B----4-:R0:W-:Y:S04]  /*1ea30*/  STL [R1+0x23c], R28 ;  /* 0x00023c1c01007387 */ /* 0x0101e80000100800 */
[----:B------:R-:W4:Y:S04]  /*1ea40*/  LDL R12, [R1+0xc2c] ;  /* 0x000c2c00010c7983 */ /* 0x000f280000100800 */
[----:B------:R-:W4:Y:S04]  /*1ea50*/  LDL R13, [R1+0xc30] ;  /* 0x000c3000010d7983 */ /* 0x000f280000100800 */
[----:B0-----:R-:W0:Y:S02]  /*1ea60*/  S2R R28, SR_TID.X ;  /* 0x00000000001c7919 */ /* 0x001e240000002100 */
[----:B0-----:R-:W-:-:S05]  /*1ea70*/  LOP3.LUT R28, R28, 0x3f, RZ, 0xc0, !PT ;  /* 0x0000003f1c1c7812 */ /* 0x001fca00078ec0ff */
[----:B------:R-:W-:-:S05]  /*1ea80*/  IMAD.SHL.U32 R28, R28, 0x2, RZ ;  /* 0x000000021c1c7824 */ /* 0x000fca00078e00ff */
[----:B------:R0:W-:Y:S02]  /*1ea90*/  STS.U16 [R28+0x8a00], R18 ;  /* 0x008a00121c007388 */ /* 0x0001e40000000400 */
[----:B0-----:R-:W-:Y:S02]  /*1eaa0*/  PRMT R28, RZ, 0x7610, R28 ;  /* 0x00007610ff1c7816 */ /* 0x001fe4000000001c */
[----:B----4-:R-:W-:-:S04]  /*1eab0*/  @!P0 LOP3.LUT R13, R13, R12, RZ, 0x3c, !PT ;  /* 0x0000000c0d0d8212 */ /* 0x010fc800078e3cff */
[----:B------:R-:W-:-:S04]  /*1eac0*/  @!P0 LOP3.LUT R12, R13, R12, RZ, 0x3c, !PT ;  /* 0x0000000c0d0c8212 */ /* 0x000fc800078e3cff */
[----:B------:R-:W-:-:S05]  /*1ead0*/  @!P0 LOP3.LUT R13, R13, R12, RZ, 0x3c, !PT ;  /* 0x0000000c0d0d8212 */ /* 0x000fca00078e3cff */
[----:B------:R3:W4:Y:S01]  /*1eae0*/  @!P0 LDG.E.U16 R28, [R12.64] ;  /* 0x0000000a0c1c8981 */ /* 0x000722000c1e1500 */
[----:B------:R-:W-:-:S03]  /*1eaf0*/  PRMT R2, RZ, 0x7610, R2 ;  /* 0x00007610ff027816 */ /* 0x000fc60000000002 */
[----:B------:R-:W-:Y:S04]  /*1eb00*/  STL [R1+0x1a00], R18 ;  /* 0x001a001201007387 */ /* 0x000fe80000100800 */
[----:B------:R-:W-:Y:S01]  /*1eb10*/  STL [R1+0x1a04], R18 ;  /* 0x001a041201007387 */ /* 0x000fe20000100800 */
[----:B---3--:R-:W-:Y:S02]  /*1eb20*/  @!P0 IMAD.MOV.U32 R12, RZ, RZ, R4 ;  /* 0x000000ffff0c8224 */ /* 0x008fe400078e0004 */
[----:B--2---:R-:W-:Y:S01]  /*1eb30*/  @!P0 IMAD.MOV.U32 R13, RZ, RZ, R8 ;  /* 0x000000ffff0d8224 */ /* 0x004fe200078e0008 */
[----:B------:R-:W-:Y:S04]  /*1eb40*/  STL [R1+0x1a08], R18 ;  /* 0x001a081201007387 */ /* 0x000fe80000100800 */
[----:B------:R0:W2:Y:S04]  /*1eb50*/  @!P0 LDG.E.U16 R2, [R12.64] ;  /* 0x0000000a0c028981 */ /* 0x0000a8000c1e1500 */
[----:B----4-:R-:W-:Y:S04]  /*1eb60*/  STL [R1+0x238], R28 ;  /* 0x0002381c01007387 */ /* 0x010fe80000100800 */
[----:B------:R-:W-:Y:S04]  /*1eb70*/  STL [R1+0x1a0c], R19 ;  /* 0x001a0c1301007387 */ /* 0x000fe80000100800 */
[----:B------:R-:W-:Y:S04]  /*1eb80*/  STL [R1+0x1a10], R19 ;  /* 0x001a101301007387 */ /* 0x000fe80000100800 */
[----:B0-----:R-:W3:Y:S04]  /*1eb90*/  LDL R12, [R1+0xbac] ;  /* 0x000bac00010c7983 */ /* 0x001ee80000100800 */
[----:B------:R-:W3:Y:S01]  /*1eba0*/  LDL R13, [R1+0xbb0] ;  /* 0x000bb000010d7983 */ /* 0x000ee20000100800 */
[----:B------:R-:W-:-:S03]  /*1ebb0*/  PRMT R21, RZ, 0x7610, R21 ;  /* 0x00007610ff157816 */ /* 0x000fc60000000015 */
[----:B------:R-:W4:Y:S04]  /*1ebc0*/  LDL R8, [R1+0xaec] ;  /* 0x000aec0001087983 */ /* 0x000f280000100800 */
[----:B------:R-:W2:Y:S01]  /*1ebd0*/  LDL R4, [R1+0xaf0] ;  /* 0x000af00001047983 */ /* 0x000ea20000100800 */
[----:B---3--:R-:W-:-:S04]  /*1ebe0*/  @!P0 LOP3.LUT R13, R13, R12, RZ, 0x3c, !PT ;  /* 0x0000000c0d0d8212 */ /* 0x008fc800078e3cff */
[----:B------:R-:W-:-:S04]  /*1ebf0*/  @!P0 LOP3.LUT R12, R13, R12, RZ, 0x3c, !PT ;  /* 0x0000000c0d0c8212 */ /* 0x000fc800078e3cff */
[----:B------:R-:W-:-:S05]  /*1ec00*/  @!P0 LOP3.LUT R13, R13, R12, RZ, 0x3c, !PT ;  /* 0x0000000c0d0d8212 */ /* 0x000fca00078e3cff */
[----:B------:R-:W3:Y:S04]  /*1ec10*/  @!P0 LDG.E.U16 R21, [R12.64] ;  /* 0x0000000a0c158981 */ /* 0x000ee8000c1e1500 */
[----:B------:R-:W-:Y:S04]  /*1ec20*/  STL [R1+0x1a14], R20 ;  /* 0x001a141401007387 */ /* 0x000fe80000100800 */
[----:B------:R-:W-:Y:S04]  /*1ec30*/  STL [R1+0x1a2c], R20 ;  /* 0x001a2c1401007387 */ /* 0x000fe80000100800 */
[----:B--2---:R-:W-:Y:S04]  /*1ec40*/  STL [R1+0x234], R2 ;  /* 0x0002340201007387 */ /* 0x004fe80000100800 */
[----:B---3--:R0:W-:Y:S04]  /*1ec50*/  STL [R1+0x230], R21 ;  /* 0x0002301501007387 */ /* 0x0081e80000100800 */
[----:B0-----:R-:W2:Y:S04]  /*1ec60*/  LDL.LU R21, [R1+0x1a8c] ;  /* 0x001a8c0001157983 */ /* 0x001ea80000300800 */
[----:B------:R-:W3:Y:S04]  /*1ec70*/  LDL R12, [R1+0xb6c] ;  /* 0x000b6c00010c7983 */ /* 0x000ee80000100800 */
[----:B------:R-:W3:Y:S01]  /*1ec80*/  LDL R13, [R1+0xb70] ;  /* 0x000b7000010d7983 */ /* 0x000ee20000100800 */
[----:B------:R-:W-:-:S02]  /*1ec90*/  PRMT R22, RZ, 0x7610, R22 ;  /* 0x00007610ff167816 */ /* 0x000fc40000000016 */
[----:B---3--:R-:W-:-:S04]  /*1eca0*/  @!P0 LOP3.LUT R13, R13, R12, RZ, 0x3c, !PT ;  /* 0x0000000c0d0d8212 */ /* 0x008fc800078e3cff */
[----:B------:R-:W-:-:S04]  /*1ecb0*/  @!P0 LOP3.LUT R12, R13, R12, RZ, 0x3c, !PT ;  /* 0x0000000c0d0c8212 */ /* 0x000fc800078e3cff */
[----:B------:R-:W-:-:S05]  /*1ecc0*/  @!P0 LOP3.LUT R13, R13, R12, RZ, 0x3c, !PT ;  /* 0x0000000c0d0d8212 */ /* 0x000fca00078e3cff */
[----:B------:R-:W3:Y:S04]  /*1ecd0*/  @!P0 LDG.E.U16 R22, [R12.64] ;  /* 0x0000000a0c168981 */ /* 0x000ee8000c1e1500 */
        /* <DEDUP_REMOVED lines=9> */
[----:B------:R0:W3:Y:S01]  /*1ed70*/  @!P0 LDG.E.U16 R5, [R12.64] ;  /* 0x0000000a0c058981 */ /* 0x0000e2000c1e1500 */
[----:B------:R-:W-:Y:S01]  /*1ed80*/  PRMT R0, RZ, 0x7610, R0 ;  /* 0x00007610ff007816 */ /* 0x000fe20000000000 */
[----:B0-----:R-:W-:Y:S02]  /*1ed90*/  @!P0 IMAD.MOV.U32 R12, RZ, RZ, R4 ;  /* 0x000000ffff0c8224 */ /* 0x001fe400078e0004 */
[----:B----4-:R-:W-:-:S05]  /*1eda0*/  @!P0 IMAD.MOV.U32 R13, RZ, RZ, R8 ;  /* 0x000000ffff0d8224 */ /* 0x010fca00078e0008 */
[----:B------:R0:W4:Y:S04]  /*1edb0*/  @!P0 LDG.E.U16 R0, [R12.64] ;  /* 0x0000000a0c008981 */ /* 0x000128000c1e1500 */
[----:B---3--:R1:W-:Y:S04]  /*1edc0*/  STL [R1+0x210], R5 ;  /* 0x0002100501007387 */ /* 0x0083e80000100800 */
[----:B-1----:R-:W3:Y:S04]  /*1edd0*/  LDL.LU R5, [R1+0xc] ;  /* 0x00000c0001057983 */ /* 0x002ee80000300800 */
[----:B0-----:R-:W2:Y:S04]  /*1ede0*/  LDL R12, [R1+0xaac] ;  /* 0x000aac00010c7983 */ /* 0x001ea80000100800 */
[----:B------:R-:W2:Y:S01]  /*1edf0*/  LDL R13, [R1+0xab0] ;  /* 0x000ab000010d7983 */ /* 0x000ea20000100800 */
[----:B------:R-:W-:-:S03]  /*1ee00*/  PRMT R29, RZ, 0x7610, R29 ;  /* 0x00007610ff1d7816 */ /* 0x000fc6000000001d */
[----:B------:R-:W3:Y:S04]  /*1ee10*/  LDL R8, [R1+0x9ec] ;  /* 0x0009ec0001087983 */ /* 0x000ee80000100800 */
[----:B------:R-:W3:Y:S01]  /*1ee20*/  LDL R4, [R1+0x9f0] ;  /* 0x0009f00001047983 */ /* 0x000ee20000100800 */
[----:B--2---:R-:W-:-:S04]  /*1ee30*/  @!P0 LOP3.LUT R13, R13, R12, RZ, 0x3c, !PT ;  /* 0x0000000c0d0d8212 */ /* 0x004fc800078e3cff */
[----:B------:R-:W-:-:S04]  /*1ee40*/  @!P0 LOP3.LUT R12, R13, R12, RZ, 0x3c, !PT ;  /* 0x0000000c0d0c8212 */ /* 0x000fc800078e3cff */
[----:B------:R-:W-:-:S05]  /*1ee50*/  @!P0 LOP3.LUT R13, R13, R12, RZ, 0x3c, !PT ;  /* 0x0000000c0d0d8212 */ /* 0x000fca00078e3cff */
[----:B------:R-:W2:Y:S04]  /*1ee60*/  @!P0 LDG.E.U16 R29, [R12.64] ;  /* 0x0000000a0c1d8981 */ /* 0x000ea8000c1e1500 */
[----:B----4-:R0:W-:Y:S04]  /*1ee70*/  STL [R1+0x200], R0 ;  /* 0x0002000001007387 */ /* 0x0101e80000100800 */
[----:B0-----:R-:W4:Y:S04]  /*1ee80*/  LDL.LU R0, [R1+0x10] ;  /* 0x0000100001007983 */ /* 0x001f280000300800 */
[----:B--2---:R0:W-:Y:S04]  /*1ee90*/  STL [R1+0x1f0], R29 ;  /* 0x0001f01d01007387 */ /* 0x0041e80000100800 */
[----:B0-----:R-:W2:Y:S04]  /*1eea0*/  LDL.LU R29, [R1+0x1a84] ;  /* 0x001a8400011d7983 */ /* 0x001ea80000300800 */
[----:B------:R-:W2:Y:S04]  /*1eeb0*/  LDL R12, [R1+0xa6c] ;  /* 0x000a6c00010c7983 */ /* 0x000ea80000100800 */
[----:B------:R-:W2:Y:S01]  /*1eec0*/  LDL R13, [R1+0xa70] ;  /* 0x000a7000010d7983 */ /* 0x000ea20000100800 */
[----:B------:R-:W-:-:S03]  /*1eed0*/  PRMT R3, RZ, 0x7610, R3 ;  /* 0x00007610ff037816 */ /* 0x000fc60000000003 */
[----:B------:R-:W0:Y:S01]  /*1eee0*/  S2R R28, SR_TID.X ;  /* 0x00000000001c7919 */ /* 0x000e220000002100 */
[----:B--2---:R-:W-:-:S04]  /*1eef0*/  @!P0 LOP3.LUT R13, R13, R12, RZ, 0x3c, !PT ;  /* 0x0000000c0d0d8212 */ /* 0x004fc800078e3cff */
[----:B------:R-:W-:-:S04]  /*1ef00*/  @!P0 LOP3.LUT R12, R13, R12, RZ, 0x3c, !PT ;  /* 0x0000000c0d0c8212 */ /* 0x000fc800078e3cff */
[----:B------:R-:W-:-:S05]  /*1ef10*/  @!P0 LOP3.LUT R13, R13, R12, RZ, 0x3c, !PT ;  /* 0x0000000c0d0d8212 */ /* 0x000fca00078e3cff */
[----:B------:R1:W2:Y:S04]  /*1ef20*/  @!P0 LDG.E.U16 R3, [R12.64] ;  /* 0x0000000a0c038981 */ /* 0x0002a8000c1e1500 */
[----:B-1----:R-:W2:Y:S04]  /*1ef30*/  LDL R12, [R1+0xa2c] ;  /* 0x000a2c00010c7983 */ /* 0x002ea80000100800 */
[----:B------:R-:W2:Y:S01]  /*1ef40*/  LDL R13, [R1+0xa30] ;  /* 0x000a3000010d7983 */ /* 0x000ea20000100800 */
[----:B0-----:R-:W-:Y:S02]  /*1ef50*/  LOP3.LUT R28, R28, 0x3f, RZ, 0xc0, !PT ;  /* 0x0000003f1c1c7812 */ /* 0x001fe400078ec0ff */
[----:B------:R-:W-:-:S03]  /*1ef60*/  PRMT R6, RZ, 0x7610, R6 ;  /* 0x00007610ff067816 */ /* 0x000fc60000000006 */
[----:B------:R-:W-:-:S05]  /*1ef70*/  IMAD.SHL.U32 R28, R28, 0x2, RZ ;  /* 0x000000021c1c7824 */ /* 0x000fca00078e00ff */
[----:B------:R-:W-:Y:S01]  /*1ef80*/  STS.U16 [R28+0x8c00], R19 ;  /* 0x008c00131c007388 */ /* 0x000fe20000000400 */
[----:B------:R-:W-:-:S03]  /*1ef90*/  LOP3.LUT R2, R28, 0x10, RZ, 0x3c, !PT ;  /* 0x000000101c027812 */ /* 0x000fc600078e3cff */
[----:B------:R0:W-:Y:S02]  /*1efa0*/  STS.U16 [R28+0x8e00], R20 ;  /* 0x008e00141c007388 */ /* 0x0001e40000000400 */
[----:B0-----:R-:W-:Y:S02]  /*1efb0*/  PRMT R28, RZ, 0x7610, R28 ;  /* 0x00007610ff1c7816 */ /* 0x001fe4000000001c */
[----:B--2---:R-:W-:-:S04]  /*1efc0*/  @!P0 LOP3.LUT R13, R13, R12, RZ, 0x3c, !PT ;  /* 0x0000000c0d0d8212 */ /* 0x004fc800078e3cff */
[----:B------:R-:W-:-:S04]  /*1efd0*/  @!P0 LOP3.LUT R12, R13, R12, RZ, 0x3c, !PT ;  /* 0x0000000c0d0c8212 */ /* 0x000fc800078e3cff */
[----:B------:R-:W-:-:S05]  /*1efe0*/  @!P0 LOP3.LUT R13, R13, R12, RZ, 0x3c, !PT ;  /* 0x0000000c0d0d8212 */ /* 0x000fca00078e3cff */
[----:B------:R3:W2:Y:S02]  /*1eff0*/  @!P0 LDG.E.U16 R6, [R12.64] ;  /* 0x0000000a0c068981 */ /* 0x0006a4000c1e1500 */
[----:B---3--:R-:W-:Y:S02]  /*1f000*/  @!P0 IMAD.MOV.U32 R12, RZ, RZ, R4 ;  /* 0x000000ffff0c8224 */ /* 0x008fe400078e0004 */
[----:B------:R-:W-:-:S05]  /*1f010*/  @!P0 IMAD.MOV.U32 R13, RZ, RZ, R8 ;  /* 0x000000ffff0d8224 */ /* 0x000fca00078e0008 */
[----:B------:R-:W3:Y:S04]  /*1f020*/  @!P0 LDG.E.U16 R28, [R12.64] ;  /* 0x0000000a0c1c8981 */ /* 0x000ee8000c1e1500 */
[----:B------:R0:W-:Y:S04]  /*1f030*/  STL [R1+0x1e0], R3 ;  /* 0x0001e00301007387 */ /* 0x0001e80000100800 */
[----:B0-----:R-:W4:Y:S04]  /*1f040*/  LDL.LU R3, [R1+0x18] ;  /* 0x0000180001037983 */ /* 0x001f280000300800 */
[----:B--2---:R0:W-:Y:S04]  /*1f050*/  STL [R1+0x15c], R6 ;  /* 0x00015c0601007387 */ /* 0x0041e80000100800 */
[----:B0-----:R-:W2:Y:S04]  /*1f060*/  LDL.LU R6, [R1+0x14] ;  /* 0x0000140001067983 */ /* 0x001ea80000300800 */
[----:B------:R-:W2:Y:S04]  /*1f070*/  LDL R8, [R1+0x8ec] ;  /* 0x0008ec0001087983 */ /* 0x000ea80000100800 */
[----:B------:R-:W2:Y:S04]  /*1f080*/  LDL R4, [R1+0x8f0] ;  /* 0x0008f00001047983 */ /* 0x000ea80000100800 */
[----:B---3--:R0:W-:Y:S04]  /*1f090*/  STL [R1+0x14c], R28 ;  /* 0x00014c1c01007387 */ /* 0x0081e80000100800 */
[----:B------:R-:W3:Y:S04]  /*1f0a0*/  LDL R12, [R1+0x9ac] ;  /* 0x0009ac00010c7983 */ /* 0x000ee80000100800 */
[----:B------:R-:W3:Y:S01]  /*1f0b0*/  LDL R13, [R1+0x9b0] ;  /* 0x0009b000010d7983 */ /* 0x000ee20000100800 */
[----:B------:R-:W-:-:S03]  /*1f0c0*/  PRMT R7, RZ, 0x7610, R7 ;  /* 0x00007610ff077816 */ /* 0x000fc60000000007 */
[----:B0-----:R-:W0:Y:S01]  /*1f0d0*/  S2R R28, SR_TID.X ;  /* 0x00000000001c7919 */ /* 0x001e220000002100 */
[----:B---3--:R-:W-:-:S04]  /*1f0e0*/  @!P0 LOP3.LUT R13, R13, R12, RZ, 0x3c, !PT ;  /* 0x0000000c0d0d8212 */ /* 0x008fc800078e3cff */
[----:B------:R-:W-:-:S04]  /*1f0f0*/  @!P0 LOP3.LUT R12, R13, R12, RZ, 0x3c, !PT ;  /* 0x0000000c0d0c8212 */ /* 0x000fc800078e3cff */
[----:B------:R-:W-:-:S05]  /*1f100*/  @!P0 LOP3.LUT R13, R13, R12, RZ, 0x3c, !PT ;  /* 0x0000000c0d0d8212 */ /* 0x000fca00078e3cff */
[----:B------:R-:W3:Y:S01]  /*1f110*/  @!P0 LDG.E.U16 R7, [R12.64] ;  /* 0x0000000a0c078981 */ /* 0x000ee2000c1e1500 */
[----:B0-----:R-:W-:-:S03]  /*1f120*/  LOP3.LUT R28, R28, 0x3f, RZ, 0xc0, !PT ;  /* 0x0000003f1c1c7812 */ /* 0x001fc600078ec0ff */
[----:B------:R-:W-:Y:S02]  /*1f130*/  STS.U16 [R2+0x8080], R21 ;  /* 0x0080801502007388 */ /* 0x000fe40000000400 */
[----:B------:R-:W-:Y:S02]  /*1f140*/  IMAD.SHL.U32 R28, R28, 0x2, RZ ;  /* 0x000000021c1c7824 */ /* 0x000fe400078e00ff */
[----:B------:R-:W-:Y:S04]  /*1f150*/  STS.U16 [R2+0x8280], R22 ;  /* 0x0082801602007388 */ /* 0x000fe80000000400 */
[----:B------:R-:W-:Y:S04]  /*1f160*/  STS.U16 [R2+0x8480], R23 ;  /* 0x0084801702007388 */ /* 0x000fe80000000400 */
[----:B------:R-:W-:Y:S04]  /*1f170*/  STS.U16 [R2+0x8680], R25 ;  /* 0x0086801902007388 */ /* 0x000fe80000000400 */
[----:B------:R-:W-:Y:S04]  /*1f180*/  STS.U16 [R2+0x8880], R29 ;  /* 0x0088801d02007388 */ /* 0x000fe80000000400 */
[----:B------:R-:W-:Y:S04]  /*1f190*/  STS.U16 [R2+0x8a80], R27 ;  /* 0x008a801b02007388 */ /* 0x000fe80000000400 */
[----:B------:R-:W-:Y:S04]  /*1f1a0*/  STS.U16 [R2+0x8c80], R26 ;  /* 0x008c801a02007388 */ /* 0x000fe80000000400 */
[----:B------:R0:W-:Y:S02]  /*1f1b0*/  STS.U16 [R2+0x8e80], R24 ;  /* 0x008e801802007388 */ /* 0x0001e40000000400 */
[----:B0-----:R-:W-:-:S05]  /*1f1c0*/  LOP3.LUT R2, R28, 0x20, RZ, 0x3c, !PT ;  /* 0x000000201c027812 */ /* 0x001fca00078e3cff */
[----:B------:R-:W-:Y:S04]  /*1f1d0*/  STS.U16 [R2+0x8100], R5 ;  /* 0x0081000502007388 */ /* 0x000fe80000000400 */
[----:B---3--:R0:W-:Y:S04]  /*1f1e0*/  STL [R1+0x13c], R7 ;  /* 0x00013c0701007387 */ /* 0x0081e80000100800 */
[----:B0-----:R-:W3:Y:S04]  /*1f1f0*/  LDL.LU R7, [R1+0x1a80] ;  /* 0x001a800001077983 */ /* 0x001ee80000300800 */
[----:B------:R-:W2:Y:S04]  /*1f200*/  LDL R12, [R1+0x96c] ;  /* 0x00096c00010c7983 */ /* 0x000ea80000100800 */
[----:B------:R-:W2:Y:S04]  /*1f210*/  LDL R13, [R1+0x970] ;  /* 0x00097000010d7983 */ /* 0x000ea80000100800 */
[----:B------:R-:W3:Y:S01]  /*1f220*/  LDL.LU R5, [R1+0x1a7c] ;  /* 0x001a7c0001057983 */ /* 0x000ee20000300800 */
[----:B--2---:R-:W-:-:S04]  /*1f230*/  @!P0 LOP3.LUT R13, R13, R12, RZ, 0x3c, !PT ;  /* 0x0000000c0d0d8212 */ /* 0x004fc800078e3cff */
[C---:B------:R-:W-:Y:S02]  /*1f240*/  @!P0 LOP3.LUT R12, R13.reuse, R12, RZ, 0x3c, !PT ;  /* 0x0000000c0d0c8212 */ /* 0x040fe400078e3cff */
[----:B---3--:R-:W-:Y:S02]  /*1f250*/  PRMT R5, RZ, 0x7610, R5 ;  /* 0x00007610ff057816 */ /* 0x008fe40000000005 */
[----:B------:R-:W-:-:S05]  /*1f260*/  @!P0 LOP3.LUT R13, R13, R12, RZ, 0x3c, !PT ;  /* 0x0000000c0d0d8212 */ /* 0x000fca00078e3cff */
[----:B------:R-:W2:Y:S04]  /*1f270*/  @!P0 LDG.E.U16 R5, [R12.64] ;  /* 0x0000000a0c058981 */ /* 0x000ea8000c1e1500 */
[----:B----4-:R-:W-:Y:S04]  /*1f280*/  STS.U16 [R2+0x8300], R0 ;  /* 0x0083000002007388 */ /* 0x010fe80000000400 */
[----:B--2---:R0:W-:Y:S04]  /*1f290*/  STL [R1+0x12c], R5 ;  /* 0x00012c0501007387 */ /* 0x0041e80000100800 */
[----:B0-----:R-:W2:Y:S04]  /*1f2a0*/  LDL.LU R5, [R1+0x1a78] ;  /* 0x001a780001057983 */ /* 0x001ea80000300800 */
[----:B------:R-:W3:Y:S04]  /*1f2b0*/  LDL R12, [R1+0x92c] ;  /* 0x00092c00010c7983 */ /* 0x000ee80000100800 */
[----:B------:R-:W3:Y:S04]  /*1f2c0*/  LDL R13, [R1+0x930] ;  /* 0x00093000010d7983 */ /* 0x000ee80000100800 */
[----:B------:R-:W4:Y:S01]  /*1f2d0*/  LDL.LU R0, [R1+0x1a74] ;  /* 0x001a740001007983 */ /* 0x000f220000300800 */
[----:B---3--:R-:W-:-:S04]  /*1f2e0*/  @!P0 LOP3.LUT R13, R13, R12, RZ, 0x3c, !PT ;  /* 0x0000000c0d0d8212 */ /* 0x008fc800078e3cff */
[C---:B------:R-:W-:Y:S02]  /*1f2f0*/  @!P0 LOP3.LUT R12, R13.reuse, R12, RZ, 0x3c, !PT ;  /* 0x0000000c0d0c8212 */ /* 0x040fe400078e3cff */
[----:B----4-:R-:W-:Y:S02]  /*1f300*/  PRMT R0, RZ, 0x7610, R0 ;  /* 0x00007610ff007816 */ /* 0x010fe40000000000 */
[----:B------:R-:W-:-:S05]  /*1f310*/  @!P0 LOP3.LUT R13, R13, R12, RZ, 0x3c, !PT ;  /* 0x0000000c0d0d8212 */ /* 0x000fca00078e3cff */
[----:B------:R-:W3:Y:S04]  /*1f320*/  @!P0 LDG.E.U16 R0, [R12.64] ;  /* 0x0000000a0c008981 */ /* 0x000ee8000c1e1500 */
[----:B---3--:R0:W-:Y:S04]  /*1f330*/  STL [R1+0x11c], R0 ;  /* 0x00011c0001007387 */ /* 0x0081e80000100800 */
[----:B0-----:R-:W3:Y:S04]  /*1f340*/  LDL.LU R0, [R1+0x1a70] ;  /* 0x001a700001007983 */ /* 0x001ee80000300800 */
[----:B------:R-:W4:Y:S01]  /*1f350*/  LDL.LU R13, [R1+0x1c] ;  /* 0x00001c00010d7983 */ /* 0x000f220000300800 */
[----:B------:R-:W-:Y:S01]  /*1f360*/  PRMT R7, RZ, 0x7610, R7 ;  /* 0x00007610ff077816 */ /* 0x000fe20000000007 */
[----:B------:R-:W-:-:S02]  /*1f370*/  @!P0 IMAD.MOV.U32 R12, RZ, RZ, R4 ;  /* 0x000000ffff0c8224 */ /* 0x000fc400078e0004 */
[----:B------:R-:W2:Y:S04]  /*1f380*/  LDL R4, [R1+0x830] ;  /* 0x0008300001047983 */ /* 0x000ea80000100800 */
[----:B----4-:R0:W-:Y:S02]  /*1f390*/  STS.U16 [R2+0x8500], R13 ;  /* 0x0085000d02007388 */ /* 0x0101e40000000400 */
[----:B0-----:R-:W-:Y:S02]  /*1f3a0*/  @!P0 IMAD.MOV.U32 R13, RZ, RZ, R8 ;  /* 0x000000ffff0d8224 */ /* 0x001fe400078e0008 */
[----:B------:R-:W4:Y:S04]  /*1f3b0*/  LDL.LU R8, [R1+0x54] ;  /* 0x0000540001087983 */ /* 0x000f280000300800 */
[----:B------:R0:W2:Y:S04]  /*1f3c0*/  @!P0 LDG.E.U16 R7, [R12.64] ;  /* 0x0000000a0c078981 */ /* 0x0000a8000c1e1500 */
[----:B0-----:R-:W2:Y:S04]  /*1f3d0*/  LDL R12, [R1+0x8ac] ;  /* 0x0008ac00010c7983 */ /* 0x001ea80000100800 */
[----:B------:R-:W2:Y:S01]  /*1f3e0*/  LDL R13, [R1+0x8b0] ;  /* 0x0008b000010d7983 */ /* 0x000ea20000100800 */
[----:B---3--:R-:W-:-:S02]  /*1f3f0*/  PRMT R0, RZ, 0x7610, R0 ;  /* 0x00007610ff007816 */ /* 0x008fc40000000000 */
[----:B--2---:R-:W-:-:S04]  /*1f400*/  @!P0 LOP3.LUT R13, R13, R12, RZ, 0x3c, !PT ;  /* 0x0000000c0d0d8212 */ /* 0x004fc800078e3cff */
[----:B------:R-:W-:-:S04]  /*1f410*/  @!P0 LOP3.LUT R12, R13, R12, RZ, 0x3c, !PT ;  /* 0x0000000c0d0c8212 */ /* 0x000fc800078e3cff */
[----:B------:R-:W-:-:S05]  /*1f420*/  @!P0 LOP3.LUT R13, R13, R12, RZ, 0x3c, !PT ;  /* 0x0000000c0d0d8212 */ /* 0x000fca00078e3cff */
[----:B------:R-:W2:Y:S04]  /*1f430*/  @!P0 LDG.E.U16 R0, [R12.64] ;  /* 0x0000000a0c008981 */ /* 0x000ea8000c1e1500 */
[----:B------:R0:W-:Y:S04]  /*1f440*/  STS.U16 [R2+0x8700], R3 ;  /* 0x0087000302007388 */ /* 0x0001e80000000400 */
[----:B0-----:R-:W3:Y:S04]  /*1f450*/  LDL R3, [R1+0x7f0] ;  /* 0x0007f00001037983 */ /* 0x001ee80000100800 */
[----:B------:R0:W-:Y:S04]  /*1f460*/  STL [R1+0x110], R7 ;  /* 0x0001100701007387 */ /* 0x0001e80000100800 */
[----:B0-----:R-:W3:Y:S04]  /*1f470*/  LDL.LU R7, [R1+0x64] ;  /* 0x0000640001077983 */ /* 0x001ee80000300800 */
[----:B--2---:R0:W-:Y:S04]  /*1f480*/  STL [R1+0x100], R0 ;  /* 0x0001000001007387 */ /* 0x0041e80000100800 */
[----:B0-----:R-:W2:Y:S04]  /*1f490*/  LDL.LU R0, [R1+0x1a6c] ;  /* 0x001a6c0001007983 */ /* 0x001ea80000300800 */
[----:B------:R-:W2:Y:S04]  /*1f4a0*/  LDL R12, [R1+0x86c] ;  /* 0x00086c00010c7983 */ /* 0x000ea80000100800 */
[----:B------:R-:W2:Y:S01]  /*1f4b0*/  LDL R13, [R1+0x870] ;  /* 0x00087000010d7983 */ /* 0x000ea20000100800 */
[----:B------:R-:W-:-:S03]  /*1f4c0*/  PRMT R5, RZ, 0x7610, R5 ;  /* 0x00007610ff057816 */ /* 0x000fc60000000005 */
[----:B------:R0:W-:Y:S04]  /*1f4d0*/  STS.U16 [R2+0x8900], R6 ;  /* 0x0089000602007388 */ /* 0x0001e80000000400 */
[----:B0-----:R-:W3:Y:S01]  /*1f4e0*/  LDL.LU R6, [R1+0x68] ;  /* 0x0000680001067983 */ /* 0x001ee20000300800 */
[----:B--2---:R-:W-:-:S04]  /*1f4f0*/  @!P0 LOP3.LUT R13, R13, R12, RZ, 0x3c, !PT ;  /* 0x0000000c0d0d8212 */ /* 0x004fc800078e3cff */
[----:B------:R-:W-:-:S04]  /*1f500*/  @!P0 LOP3.LUT R12, R13, R12, RZ, 0x3c, !PT ;  /* 0x0000000c0d0c8212 */ /* 0x000fc800078e3cff */
[----:B------:R-:W-:-:S05]  /*1f510*/  @!P0 LOP3.LUT R13, R13, R12, RZ, 0x3c, !PT ;  /* 0x0000000c0d0d8212 */ /* 0x000fca00078e3cff */
[----:B------:R0:W2:Y:S04]  /*1f520*/  @!P0 LDG.E.U16 R5, [R12.64] ;  /* 0x0000000a0c058981 */ /* 0x0000a8000c1e1500 */
[----:B0-----:R-:W2:Y:S04]  /*1f530*/  LDL.LU R12, [R1+0x8] ;  /* 0x00000800010c7983 */ /* 0x001ea80000300800 */
[----:B------:R-:W3:Y:S01]  /*1f540*/  LDL R13, [R1+0x82c] ;  /* 0x00082c00010d7983 */ /* 0x000ee20000100800 */
[----:B------:R-:W-:-:S03]  /*1f550*/  PRMT R28, RZ, 0x7610, R28 ;  /* 0x00007610ff1c7816 */ /* 0x000fc6000000001c */
[----:B--2---:R0:W-:Y:S02]  /*1f560*/  STS.U16 [R2+0x8b00], R12 ;  /* 0x008b000c02007388 */ /* 0x0041e40000000400 */
[----:B0-----:R-:W-:-:S05]  /*1f570*/  @!P0 IMAD.MOV.U32 R12, RZ, RZ, R4 ;  /* 0x000000ffff0c8224 */ /* 0x001fca00078e0004 */
[----:B---3--:R-:W2:Y:S04]  /*1f580*/  @!P0 LDG.E.U16 R28, [R12.64] ;  /* 0x0000000a0c1c8981 */ /* 0x008ea8000c1e1500 */
[----:B------:R0:W-:Y:S04]  /*1f590*/  STL [R1+0xf0], R5 ;  /* 0x0000f00501007387 */ /* 0x0001e80000100800 */
[----:B0-----:R-:W3:Y:S04]  /*1f5a0*/  LDL.LU R5, [R1+0x60] ;  /* 0x0000600001057983 */ /* 0x001ee80000300800 */
[----:B------:R-:W3:Y:S04]  /*1f5b0*/  LDL.LU R4, [R1+0x48] ;  /* 0x0000480001047983 */ /* 0x000ee80000300800 */
[----:B--2---:R-:W-:Y:S04]  /*1f5c0*/  STL [R1+0xdc], R28 ;  /* 0x0000dc1c01007387 */ /* 0x004fe80000100800 */
[----:B------:R-:W2:Y:S04]  /*1f5d0*/  LDL.LU R12, [R1+0x4] ;  /* 0x00000400010c7983 */ /* 0x000ea80000300800 */
[----:B------:R-:W3:Y:S01]  /*1f5e0*/  LDL R13, [R1+0x7ec] ;  /* 0x0007ec00010d7983 */ /* 0x000ee20000100800 */
[----:B------:R-:W-:-:S03]  /*1f5f0*/  PRMT R19, RZ, 0x7610, R19 ;  /* 0x00007610ff137816 */ /* 0x000fc60000000013 */
[----:B--2---:R0:W-:Y:S02]  /*1f600*/  STS.U16 [R2+0x8d00], R12 ;  /* 0x008d000c02007388 */ /* 0x0041e40000000400 */
[----:B0-----:R-:W-:Y:S02]  /*1f610*/  @!P0 IMAD.MOV.U32 R12, RZ, RZ, R3 ;  /* 0x000000ffff0c8224 */ /* 0x001fe400078e0003 */
[----:B------:R-:W2:Y:S04]  /*1f620*/  LDL.LU R3, [R1+0x28] ;  /* 0x0000280001037983 */ /* 0x000ea80000300800 */
[----:B---3--:R0:W3:Y:S04]  /*1f630*/  @!P0 LDG.E.U16 R19, [R12.64] ;  /* 0x0000000a0c138981 */ /* 0x0080e8000c1e1500 */
[----:B0-----:R-:W2:Y:S04]  /*1f640*/  LDL R12, [R1+0x7ac] ;  /* 0x0007ac00010c7983 */ /* 0x001ea80000100800 */
[----:B------:R-:W2:Y:S01]  /*1f650*/  LDL R13, [R1+0x7b0] ;  /* 0x0007b000010d7983 */ /* 0x000ea20000100800 */
[----:B------:R-:W-:-:S03]  /*1f660*/  PRMT R9, RZ, 0x7610, R9 ;  /* 0x00007610ff097816 */ /* 0x000fc60000000009 */
[----:B------:R-:W0:Y:S01]  /*1f670*/  S2R R28, SR_TID.X ;  /* 0x00000000001c7919 */ /* 0x000e220000002100 */
[----:B--2---:R-:W-:-:S04]  /*1f680*/  @!P0 LOP3.LUT R13, R13, R12, RZ, 0x3c, !PT ;  /* 0x0000000c0d0d8212 */ /* 0x004fc800078e3cff */
[----:B------:R-:W-:-:S04]  /*1f690*/  @!P0 LOP3.LUT R12, R13, R12, RZ, 0x3c, !PT ;  /* 0x0000000c0d0c8212 */ /* 0x000fc800078e3cff */
[----:B------:R-:W-:-:S05]  /*1f6a0*/  @!P0 LOP3.LUT R13, R13, R12, RZ, 0x3c, !PT ;  /* 0x0000000c0d0d8212 */ /* 0x000fca00078e3cff */
[----:B------:R-:W2:Y:S01]  /*1f6b0*/  @!P0 LDG.E.U16 R9, [R12.64] ;  /* 0x0000000a0c098981 */ /* 0x000ea2000c1e1500 */
[----:B0-----:R-:W-:-:S03]  /*1f6c0*/  LOP3.LUT R28, R28, 0x3f, RZ, 0xc0, !PT ;  /* 0x0000003f1c1c7812 */ /* 0x001fc600078ec0ff */
[----:B------:R0:W-:Y:S02]  /*1f6d0*/  STS.U16 [R2+0x8f00], R0 ;  /* 0x008f000002007388 */ /* 0x0001e40000000400 */
[----:B------:R-:W-:Y:S02]  /*1f6e0*/  IMAD.SHL.U32 R28, R28, 0x2, RZ ;  /* 0x000000021c1c7824 */ /* 0x000fe400078e00ff */
[----:B0-----:R-:W2:Y:S04]  /*1f6f0*/  LDL.LU R2, [R1] ;  /* 0x0000000001027983 */ /* 0x001ea80000300800 */
[----:B---3--:R0:W-:Y:S02]  /*1f700*/  STL [R1+0xd8], R19 ;  /* 0x0000d81301007387 */ /* 0x0081e40000100800 */
[----:B0-----:R-:W-:-:S05]  /*1f710*/  LOP3.LUT R19, R28, 0x30, RZ, 0x3c, !PT ;  /* 0x000000301c137812 */ /* 0x001fca00078e3cff */
        /* <DEDUP_REMOVED lines=11> */
[----:B------:R-:W-:Y:S04]  /*1f7d0*/  STS.U16 [R19+0x8380], R7 ;  /* 0x0083800713007388 */ /* 0x000fe80000000400 */
[----:B---3--:R0:W-:Y:S04]  /*1f7e0*/  STL [R1+0xd0], R8 ;  /* 0x0000d00801007387 */ /* 0x0081e80000100800 */
[----:B0-----:R-:W3:Y:S04]  /*1f7f0*/  LDL.LU R8, [R1+0x1a60] ;  /* 0x001a600001087983 */ /* 0x001ee80000300800 */
[----:B------:R-:W4:Y:S04]  /*1f800*/  LDL R12, [R1+0x72c] ;  /* 0x00072c00010c7983 */ /* 0x000f280000100800 */
[----:B------:R-:W4:Y:S04]  /*1f810*/  LDL R13, [R1+0x730] ;  /* 0x00073000010d7983 */ /* 0x000f280000100800 */
[----:B------:R-:W2:Y:S01]  /*1f820*/  LDL.LU R7, [R1+0x1a5c] ;  /* 0x001a5c0001077983 */ /* 0x000ea20000300800 */
[----:B----4-:R-:W-:-:S04]  /*1f830*/  @!P0 LOP3.LUT R13, R13, R12, RZ, 0x3c, !PT ;  /* 0x0000000c0d0d8212 */ /* 0x010fc800078e3cff */
[C---:B------:R-:W-:Y:S02]  /*1f840*/  @!P0 LOP3.LUT R12, R13.reuse, R12, RZ, 0x3c, !PT ;  /* 0x0000000c0d0c8212 */ /* 0x040fe400078e3cff */
[----:B--2---:R-:W-:Y:S02]  /*1f850*/  PRMT R7, RZ, 0x7610, R7 ;  /* 0x00007610ff077816 */ /* 0x004fe40000000007 */
[----:B------:R-:W-:-:S05]  /*1f860*/  @!P0 LOP3.LUT R13, R13, R12, RZ, 0x3c, !PT ;  /* 0x0000000c0d0d8212 */ /* 0x000fca00078e3cff */
[----:B------:R-:W2:Y:S04]  /*1f870*/  @!P0 LDG.E.U16 R7, [R12.64] ;  /* 0x0000000a0c078981 */ /* 0x000ea8000c1e1500 */
[----:B------:R-:W-:Y:S04]  /*1f880*/  STS.U16 [R19+0x8580], R6 ;  /* 0x0085800613007388 */ /* 0x000fe80000000400 */
[----:B--2---:R0:W-:Y:S04]  /*1f890*/  STL [R1+0xcc], R7 ;  /* 0x0000cc0701007387 */ /* 0x0041e80000100800 */
[----:B0-----:R-:W2:Y:S04]  /*1f8a0*/  LDL.LU R7, [R1+0x1a58] ;  /* 0x001a580001077983 */ /* 0x001ea80000300800 */
        /* <DEDUP_REMOVED lines=19> */
[----:B--2---:R0:W-:Y:S04]  /*1f9e0*/  STL [R1+0xc4], R5 ;  /* 0x0000c40501007387 */ /* 0x0041e80000100800 */
[----:B0-----:R-:W2:Y:S04]  /*1f9f0*/  LDL.LU R5, [R1+0x1a48] ;  /* 0x001a480001057983 */ /* 0x001ea80000300800 */
[----:B------:R-:W4:Y:S04]  /*1fa00*/  LDL R12, [R1+0x66c] ;  /* 0x00066c00010c7983 */ /* 0x000f280000100800 */
[----:B------:R-:W4:Y:S01]  /*1fa10*/  LDL R13, [R1+0x670] ;  /* 0x00067000010d7983 */ /* 0x000f220000100800 */
[----:B------:R-:W-:-:S02]  /*1fa20*/  PRMT R21, RZ, 0x7610, R21 ;  /* 0x00007610ff157816 */ /* 0x000fc40000000015 */
[----:B----4-:R-:W-:-:S04]  /*1fa30*/  @!P0 LOP3.LUT R13, R13, R12, RZ, 0x3c, !PT ;  /* 0x0000000c0d0d8212 */ /* 0x010fc800078e3cff */
[----:B------:R-:W-:-:S04]  /*1fa40*/  @!P0 LOP3.LUT R12, R13, R12, RZ, 0x3c, !PT ;  /* 0x0000000c0d0c8212 */ /* 0x000fc800078e3cff */
[----:B------:R-:W-:-:S05]  /*1fa50*/  @!P0 LOP3.LUT R13, R13, R12, RZ, 0x3c, !PT ;  /* 0x0000000c0d0d8212 */ /* 0x000fca00078e3cff */
[----:B------:R0:W4:Y:S04]  /*1fa60*/  @!P0 LDG.E.U16 R21, [R12.64] ;  /* 0x0000000a0c158981 */ /* 0x000128000c1e1500 */
[----:B------:R1:W-:Y:S04]  /*1fa70*/  STS.U16 [R19+0x8980], R4 ;  /* 0x0089800413007388 */ /* 0x0003e80000000400 */
[----:B-1----:R-:W2:Y:S04]  /*1fa80*/  LDL.LU R4, [R1+0x1a44] ;  /* 0x001a440001047983 */ /* 0x002ea80000300800 */
[----:B0-----:R-:W2:Y:S04]  /*1fa90*/  LDL R12, [R1+0x62c] ;  /* 0x00062c00010c7983 */ /* 0x001ea80000100800 */
[----:B------:R-:W2:Y:S04]  /*1faa0*/  LDL R13, [R1+0x630] ;  /* 0x00063000010d7983 */ /* 0x000ea80000100800 */
[----:B------:R-:W-:Y:S04]  /*1fab0*/  STS.U16 [R19+0x8b80], R3 ;  /* 0x008b800313007388 */ /* 0x000fe80000000400 */
[----:B----4-:R0:W-:Y:S04]  /*1fac0*/  STL [R1+0xc0], R21 ;  /* 0x0000c01501007387 */ /* 0x0101e80000100800 */
[----:B0-----:R-:W4:Y:S04]  /*1fad0*/  LDL R21, [R1+0xd54] ;  /* 0x000d540001157983 */ /* 0x001f280000100800 */
[----:B------:R-:W3:Y:S01]  /*1fae0*/  LDL.LU R3, [R1+0x1a40] ;  /* 0x001a400001037983 */ /* 0x000ee20000300800 */
[----:B--2---:R-:W-:-:S04]  /*1faf0*/  @!P0 LOP3.LUT R13, R13, R12, RZ, 0x3c, !PT ;  /* 0x0000000c0d0d8212 */ /* 0x004fc800078e3cff */
[----:B------:R-:W-:-:S04]  /*1fb00*/  @!P0 LOP3.LUT R12, R13, R12, RZ, 0x3c, !PT ;  /* 0x0000000c0d0c8212 */ /* 0x000fc800078e3cff */
[----:B------:R-:W-:Y:S02]  /*1fb10*/  @!P0 LOP3.LUT R13, R13, R12, RZ, 0x3c, !PT ;  /* 0x0000000c0d0d8212 */ /* 0x000fe400078e3cff */
[----:B---3--:R-:W-:-:S06]  /*1fb20*/  PRMT R3, RZ, 0x7610, R3 ;  /* 0x00007610ff037816 */ /* 0x008fcc0000000003 */
[----:B------:R-:W2:Y:S04]  /*1fb30*/  @!P0 LDG.E.U16 R3, [R12.64] ;  /* 0x0000000a0c038981 */ /* 0x000ea8000c1e1500 */
[----:B--2---:R0:W-:Y:S04]  /*1fb40*/  STL [R1+0xbc], R3 ;  /* 0x0000bc0301007387 */ /* 0x0041e80000100800 */
        /* <DEDUP_REMOVED lines=8> */
[----:B------:R0:W-:Y:S04]  /*1fbd0*/  STS.U16 [R19+0x8d80], R2 ;  /* 0x008d800213007388 */ /* 0x0001e80000000400 */
[----:B0-----:R-:W2:Y:S04]  /*1fbe0*/  LDL.LU R2, [R1+0x1a38] ;  /* 0x001a380001027983 */ /* 0x001ea80000300800 */
[----:B---3--:R-:W-:Y:S04]  /*1fbf0*/  STL [R1+0xb8], R28 ;  /* 0x0000b81c01007387 */ /* 0x008fe80000100800 */
[----:B------:R-:W3:Y:S04]  /*1fc00*/  LDL R12, [R1+0x5ac] ;  /* 0x0005ac00010c7983 */ /* 0x000ee80000100800 */
[----:B------:R-:W3:Y:S01]  /*1fc10*/  LDL R13, [R1+0x5b0] ;  /* 0x0005b000010d7983 */ /* 0x000ee20000100800 */
[----:B------:R-:W-:-:S03]  /*1fc20*/  PRMT R20, RZ, 0x7610, R20 ;  /* 0x00007610ff147816 */ /* 0x000fc60000000014 */
[----:B--2---:R0:W-:Y:S04]  /*1fc30*/  STS.U16 [R19+0x8f80], R2 ;  /* 0x008f800213007388 */ /* 0x0041e80000000400 */
[----:B0-----:R-:W2:Y:S04]  /*1fc40*/  LDL R2, [R1+0x578] ;  /* 0x0005780001027983 */ /* 0x001ea80000100800 */
[----:B------:R-:W0:Y:S01]  /*1fc50*/  S2R R28, SR_TID.X ;  /* 0x00000000001c7919 */ /* 0x000e220000002100 */
[----:B------:R-:W-:-:S03]  /*1fc60*/  PRMT R18, RZ, 0x7610, R18 ;  /* 0x00007610ff127816 */ /* 0x000fc60000000012 */
[----:B------:R-:W2:Y:S01]  /*1fc70*/  LDL R19, [R1+0xce8] ;  /* 0x000ce80001137983 */ /* 0x000ea20000100800 */
[----:B---3--:R-:W-:-:S04]  /*1fc80*/  @!P0 LOP3.LUT R13, R13, R12, RZ, 0x3c, !PT ;  /* 0x0000000c0d0d8212 */ /* 0x008fc800078e3cff */
[----:B------:R-:W-:-:S04]  /*1fc90*/  @!P0 LOP3.LUT R12, R13, R12, RZ, 0x3c, !PT ;  /* 0x0000000c0d0c8212 */ /* 0x000fc800078e3cff */
[----:B------:R-:W-:-:S05]  /*1fca0*/  @!P0 LOP3.LUT R13, R13, R12, RZ, 0x3c, !PT ;  /* 0x0000000c0d0d8212 */ /* 0x000fca00078e3cff */
[----:B------:R-:W3:Y:S01]  /*1fcb0*/  @!P0 LDG.E.U16 R20, [R12.64] ;  /* 0x0000000a0c148981 */ /* 0x000ee2000c1e1500 */
[----:B0-----:R-:W-:-:S05]  /*1fcc0*/  LOP3.LUT R28, R28, 0x3f, RZ, 0xc0, !PT ;  /* 0x0000003f1c1c7812 */ /* 0x001fca00078ec0ff */
[----:B------:R-:W-:-:S05]  /*1fcd0*/  IMAD.SHL.U32 R28, R28, 0x2, RZ ;  /* 0x000000021c1c7824 */ /* 0x000fca00078e00ff */
[----:B------:R2:W-:Y:S02]  /*1fce0*/  STS.U16 [R28], R3 ;  /* 0x000000031c007388 */ /* 0x0005e40000000400 */
[----:B--2---:R-:W-:Y:S02]  /*1fcf0*/  @!P0 IMAD.MOV.U32 R3, RZ, RZ, R2 ;  /* 0x000000ffff038224 */ /* 0x004fe400078e0002 */
[----:B----4-:R-:W-:-:S05]  /*1fd00*/  @!P0 IMAD.MOV.U32 R2, RZ, RZ, R21 ;  /* 0x000000ffff028224 */ /* 0x010fca00078e0015 */
[----:B------:R0:W2:Y:S04]  /*1fd10*/  @!P0 LDG.E.U16 R18, [R2.64] ;  /* 0x0000000a02128981 */ /* 0x0000a8000c1e1500 */
[----:B---3--:R1:W-:Y:S04]  /*1fd20*/  STL [R1+0xb4], R20 ;  /* 0x0000b41401007387 */ /* 0x0083e80000100800 */
[----:B0-----:R-:W3:Y:S04]  /*1fd30*/  LDL R2, [R1+0xd24] ;  /* 0x000d240001027983 */ /* 0x001ee80000100800 */
[----:B------:R-:W3:Y:S01]  /*1fd40*/  LDL R3, [R1+0xd28] ;  /* 0x000d280001037983 */ /* 0x000ee20000100800 */
[----:B------:R-:W-:-:S03]  /*1fd50*/  PRMT R14, RZ, 0x7610, R14 ;  /* 0x00007610ff0e7816 */ /* 0x000fc6000000000e */
[----:B-1----:R-:W4:Y:S04]  /*1fd60*/  LDL R20, [R1+0xca8] ;  /* 0x000ca80001147983 */ /* 0x002f280000100800 */
[----:B------:R-:W4:Y:S04]  /*1fd70*/  LDL R21, [R1+0xc64] ;  /* 0x000c640001157983 */ /* 0x000f280000100800 */
[----:B--2---:R0:W-:Y:S04]  /*1fd80*/  STL [R1+0xb0], R18 ;  /* 0x0000b01201007387 */ /* 0x0041e80000100800 */
[----:B------:R-:W-:Y:S04]  /*1fd90*/  STS.U16 [R28+0x400], R4 ;  /* 0x000400041c007388 */ /* 0x000fe80000000400 */
[----:B------:R1:W-:Y:S04]  /*1fda0*/  STS.U16 [R28+0x800], R5 ;  /* 0x000800051c007388 */ /* 0x0003e80000000400 */
[----:B0-----:R-:W2:Y:S01]  /*1fdb0*/  LDL R18, [R1+0xc68] ;  /* 0x000c680001127983 */ /* 0x001ea20000100800 */
[----:B---3--:R-:W-:-:S04]  /*1fdc0*/  @!P0 LOP3.LUT R3, R3, R2, RZ, 0x3c, !PT ;  /* 0x0000000203038212 */ /* 0x008fc800078e3cff */
[----:B------:R-:W-:-:S04]  /*1fdd0*/  @!P0 LOP3.LUT R2, R3, R2, RZ, 0x3c, !PT ;  /* 0x0000000203028212 */ /* 0x000fc800078e3cff */
[----:B------:R-:W-:-:S05]  /*1fde0*/  @!P0 LOP3.LUT R3, R3, R2, RZ, 0x3c, !PT ;  /* 0x0000000203038212 */ /* 0x000fca00078e3cff */
[----:B------:R0:W3:Y:S04]  /*1fdf0*/  @!P0 LDG.E.U16 R14, [R2.64] ;  /* 0x0000000a020e8981 */ /* 0x0000e8000c1e1500 */
[----:B0-----:R-:W2:Y:S01]  /*1fe00*/  LDL R3, [R1+0xce4] ;  /* 0x000ce40001037983 */ /* 0x001ea20000100800 */
[----:B-1----:R-:W-:Y:S01]  /*1fe10*/  PRMT R28, RZ, 0x7610, R28 ;  /* 0x00007610ff1c7816 */ /* 0x002fe2000000001c */
[----:B------:R-:W-:-:S05]  /*1fe20*/  @!P0 IMAD.MOV.U32 R2, RZ, RZ, R19 ;  /* 0x000000ffff028224 */ /* 0x000fca00078e0013 */
[----:B--2---:R-:W2:Y:S04]  /*1fe30*/  @!P0 LDG.E.U16 R28, [R2.64] ;  /* 0x0000000a021c8981 */ /* 0x004ea8000c1e1500 */
[----:B---3--:R0:W-:Y:S04]  /*1fe40*/  STL [R1+0xac], R14 ;  /* 0x0000ac0e01007387 */ /* 0x0081e80000100800 */
[----:B0-----:R-:W3:Y:S04]  /*1fe50*/  LDL.LU R14, [R1+0x20] ;  /* 0x00002000010e7983 */ /* 0x001ee80000300800 */
[----:B------:R-:W3:Y:S04]  /*1fe60*/  LDL R19, [R1+0xc28] ;  /* 0x000c280001137983 */ /* 0x000ee80000100800 */
[----:B--2---:R0:W-:Y:S04]  /*1fe70*/  STL [R1+0xa8], R28 ;  /* 0x0000a81c01007387 */ /* 0x0041e80000100800 */
[----:B------:R-:W2:Y:S01]  /*1fe80*/  LDL R3, [R1+0xca4] ;  /* 0x000ca40001037983 */ /* 0x000ea20000100800 */
[----:B------:R-:W-:Y:S01]  /*1fe90*/  PRMT R11, RZ, 0x7610, R11 ;  /* 0x00007610ff0b7816 */ /* 0x000fe2000000000b */
[----:B----4-:R-:W-:Y:S01]  /*1fea0*/  @!P0 IMAD.MOV.U32 R2, RZ, RZ, R20 ;  /* 0x000000ffff028224 */ /* 0x010fe200078e0014 */
[----:B------:R-:W-:Y:S01]  /*1feb0*/  PRMT R17, RZ, 0x7610, R17 ;  /* 0x00007610ff117816 */ /* 0x000fe20000000011 */
[----:B------:R-:W4:Y:S04]  /*1fec0*/  LDL R20, [R1+0xbe8] ;  /* 0x000be80001147983 */ /* 0x000f280000100800 */
[----:B--2---:R1:W2:Y:S02]  /*1fed0*/  @!P0 LDG.E.U16 R11, [R2.64] ;  /* 0x0000000a020b8981 */ /* 0x0042a4000c1e1500 */
[----:B-1----:R-:W-:-:S02]  /*1fee0*/  @!P0 IMAD.MOV.U32 R2, RZ, RZ, R18 ;  /* 0x000000ffff028224 */ /* 0x002fc400078e0012 */
[----:B------:R-:W-:-:S05]  /*1fef0*/  @!P0 IMAD.MOV.U32 R3, RZ, RZ, R21 ;  /* 0x000000ffff038224 */ /* 0x000fca00078e0015 */
[----:B------:R1:W4:Y:S04]  /*1ff00*/  @!P0 LDG.E.U16 R17, [R2.64] ;  /* 0x0000000a02118981 */ /* 0x000328000c1e1500 */
[----:B0-----:R-:W0:Y:S04]  /*1ff10*/  S2R R28, SR_TID.X ;  /* 0x00000000001c7919 */ /* 0x001e280000002100 */
[----:B--2---:R2:W-:Y:S04]  /*1ff20*/  STL [R1+0xa4], R11 ;  /* 0x0000a40b01007387 */ /* 0x0045e80000100800 */
[----:B--2---:R-:W2:Y:S04]  /*1ff30*/  LDL.LU R11, [R1+0x24] ;  /* 0x00002400010b7983 */ /* 0x004ea80000300800 */
[----:B-1----:R-:W2:Y:S01]  /*1ff40*/  LDL R3, [R1+0xc24] ;  /* 0x000c240001037983 */ /* 0x002ea20000100800 */
[----:B0-----:R-:W-:Y:S01]  /*1ff50*/  LOP3.LUT R28, R28, 0x3f, RZ, 0xc0, !PT ;  /* 0x0000003f1c1c7812 */ /* 0x001fe200078ec0ff */
[----:B---3--:R-:W-:-:S02]  /*1ff60*/  @!P0 IMAD.MOV.U32 R2, RZ, RZ, R19 ;  /* 0x000000ffff028224 */ /* 0x008fc400078e0013 */
[----:B------:R-:W3:Y:S02]  /*1ff70*/  LDL R18, [R1+0xba8] ;  /* 0x000ba80001127983 */ /* 0x000ee40000100800 */
[----:B------:R-:W-:Y:S02]  /*1ff80*/  IMAD.SHL.U32 R28, R28, 0x2, RZ ;  /* 0x000000021c1c7824 */ /* 0x000fe400078e00ff */
[----:B------:R-:W3:Y:S04]  /*1ff90*/  LDL.LU R21, [R1+0x30] ;  /* 0x0000300001157983 */ /* 0x000ee80000300800 */
[----:B------:R-:W-:Y:S04]  /*1ffa0*/  STS.U16 [R28+0xc00], R6 ;  /* 0x000c00061c007388 */ /* 0x000fe80000000400 */
[----:B------:R-:W-:Y:S04]  /*1ffb0*/  STS.U16 [R28+0x1000], R7 ;  /* 0x001000071c007388 */ /* 0x000fe80000000400 */
[----:B------:R0:W-:Y:S02]  /*1ffc0*/  STS.U16 [R28+0x1400], R8 ;  /* 0x001400081c007388 */ /* 0x0001e40000000400 */
[----:B0-----:R-:W-:-:S06]  /*1ffd0*/  PRMT R28, RZ, 0x7610, R28 ;  /* 0x00007610ff1c7816 */ /* 0x001fcc000000001c */
[----:B--2---:R-:W2:Y:S04]  /*1ffe0*/  @!P0 LDG.E.U16 R28, [R2.64] ;  /* 0x0000000a021c8981 */ /* 0x004ea8000c1e1500 */
[----:B----4-:R0:W-:Y:S04]  /*1fff0*/  STL [R1+0xa0], R17 ;  /* 0x0000a01101007387 */ /* 0x0101e80000100800 */
[----:B0-----:R-:W4:Y:S04]  /*20000*/  LDL.LU R17, [R1+0x38] ;  /* 0x0000380001117983 */ /* 0x001f280000300800 */
[----:B------:R-:W3:Y:S04]  /*20010*/  LDL R19, [R1+0xb68] ;  /* 0x000b680001137983 */ /* 0x000ee80000100800 */
[----:B--2---:R0:W-:Y:S04]  /*20020*/  STL [R1+0x9c], R28 ;  /* 0x00009c1c01007387 */ /* 0x0041e80000100800 */
[----:B------:R-:W2:Y:S01]  /*20030*/  LDL R3, [R1+0xbe4] ;  /* 0x000be40001037983 */ /* 0x000ea20000100800 */
[----:B------:R-:W-:Y:S01]  /*20040*/  PRMT R16, RZ, 0x7610, R16 ;  /* 0x00007610ff107816 */ /* 0x000fe20000000010 */
[----:B------:R-:W-:-:S02]  /*20050*/  @!P0 IMAD.MOV.U32 R2, RZ, RZ, R20 ;  /* 0x000000ffff028224 */ /* 0x000fc400078e0014 */
[----:B------:R-:W3:Y:S01]  /*20060*/  LDL.LU R20, [R1+0x2c] ;  /* 0x00002c0001147983 */ /* 0x000ee20000300800 */
[----:B------:R-:W-:-:S03]  /*20070*/  PRMT R15, RZ, 0x7610, R15 ;  /* 0x00007610ff0f7816 */ /* 0x000fc6000000000f */
[----:B--2---:R1:W2:Y:S04]  /*20080*/  @!P0 LDG.E.U16 R16, [R2.64] ;  /* 0x0000000a02108981 */ /* 0x0042a8000c1e1500 */
[----:B-1----:R-:W4:Y:S01]  /*20090*/  LDL R3, [R1+0xba4] ;  /* 0x000ba40001037983 */ /* 0x002f220000100800 */
[----:B---3--:R-:W-:-:S03]  /*200a0*/  @!P0 IMAD.MOV.U32 R2, RZ, RZ, R18 ;  /* 0x000000ffff028224 */ /* 0x008fc600078e0012 */
[----:B0-----:R-:W0:Y:S04]  /*200b0*/  S2R R28, SR_TID.X ;  /* 0x00000000001c7919 */ /* 0x001e280000002100 */
[----:B--2---:R1:W-:Y:S04]  /*200c0*/  STL [R1+0x98], R16 ;  /* 0x0000981001007387 */ /* 0x0043e80000100800 */
[----:B-1----:R-:W2:Y:S04]  /*200d0*/  LDL.LU R16, [R1+0x34] ;  /* 0x0000340001107983 */ /* 0x002ea80000300800 */
[----:B----4-:R1:W3:Y:S01]  /*200e0*/  @!P0 LDG.E.U16 R15, [R2.64] ;  /* 0x0000000a020f8981 */ /* 0x0102e2000c1e1500 */
[----:B0-----:R-:W-:-:S03]  /*200f0*/  LOP3.LUT R28, R28, 0x3f, RZ, 0xc0, !PT ;  /* 0x0000003f1c1c7812 */ /* 0x001fc600078ec0ff */
[----:B------:R-:W4:Y:S04]  /*20100*/  LDL R18, [R1+0xaa4] ;  /* 0x000aa40001127983 */ /* 0x000f280000100800 */
[----:B-1----:R-:W2:Y:S01]  /*20110*/  LDL R3, [R1+0xb64] ;  /* 0x000b640001037983 */ /* 0x002ea20000100800 */
[----:B------:R-:W-:Y:S02]  /*20120*/  IMAD.SHL.U32 R28, R28, 0x2, RZ ;  /* 0x000000021c1c7824 */ /* 0x000fe400078e00ff */
[----:B------:R-:W-:-:S03]  /*20130*/  @!P0 IMAD.MOV.U32 R2, RZ, RZ, R19 ;  /* 0x000000ffff028224 */ /* 0x000fc600078e0013 */
[----:B------:R-:W-:Y:S04]  /*20140*/  STS.U16 [R28+0x1800], R9 ;  /* 0x001800091c007388 */ /* 0x000fe80000000400 */
[----:B------:R-:W-:Y:S04]  /*20150*/  STS.U16 [R28+0x1c00], R10 ;  /* 0x001c000a1c007388 */ /* 0x000fe80000000400 */
[----:B------:R0:W-:Y:S02]  /*20160*/  STS.U16 [R28+0x2000], R14 ;  /* 0x0020000e1c007388 */ /* 0x0001e40000000400 */
[----:B0-----:R-:W-:-:S06]  /*20170*/  PRMT R28, RZ, 0x7610, R28 ;  /* 0x00007610ff1c7816 */ /* 0x001fcc000000001c */
[----:B--2---:R-:W2:Y:S04]  /*20180*/  @!P0 LDG.E.U16 R28, [R2.64] ;  /* 0x0000000a021c8981 */ /* 0x004ea8000c1e1500 */
[----:B---3--:R0:W-:Y:S04]  /*20190*/  STL [R1+0x94], R15 ;  /* 0x0000940f01007387 */ /* 0x0081e80000100800 */
[----:B0-----:R-:W3:Y:S04]  /*201a0*/  LDL R15, [R1+0xaa8] ;  /* 0x000aa800010f7983 */ /* 0x001ee80000100800 */
[----:B------:R-:W3:Y:S04]  /*201b0*/  LDL.LU R14, [R1+0x3c] ;  /* 0x00003c00010e7983 */ /* 0x000ee80000300800 */
[----:B------:R-:W3:Y:S04]  /*201c0*/  LDL.LU R19, [R1+0x40] ;  /* 0x0000400001137983 */ /* 0x000ee80000300800 */
[----:B--2---:R0:W-:Y:S04]  /*201d0*/  STL [R1+0x90], R28 ;  /* 0x0000901c01007387 */ /* 0x0041e80000100800 */
[----:B------:R-:W2:Y:S04]  /*201e0*/  LDL R2, [R1+0xb24] ;  /* 0x000b240001027983 */ /* 0x000ea80000100800 */
[----:B------:R-:W2:Y:S04]  /*201f0*/  LDL R3, [R1+0xb28] ;  /* 0x000b280001037983 */ /* 0x000ea80000100800 */
[----:B0-----:R-:W0:Y:S02]  /*20200*/  S2R R28, SR_TID.X ;  /* 0x00000000001c7919 */ /* 0x001e240000002100 */
[----:B0-----:R-:W-:-:S05]  /*20210*/  LOP3.LUT R28, R28, 0x3f, RZ, 0xc0, !PT ;  /* 0x0000003f1c1c7812 */ /* 0x001fca00078ec0ff */
[----:B------:R-:W-:-:S05]  /*20220*/  IMAD.SHL.U32 R28, R28, 0x2, RZ ;  /* 0x000000021c1c7824 */ /* 0x000fca00078e00ff */
[----:B------:R0:W-:Y:S04]  /*20230*/  STS.U16 [R28+0x2400], R11 ;  /* 0x0024000b1c007388 */ /* 0x0001e80000000400 */
[----:B0-----:R-:W3:Y:S01]  /*20240*/  LDL.LU R11, [R1+0x1a34] ;  /* 0x001a3400010b7983 */ /* 0x001ee20000300800 */
[----:B--2---:R-:W-:-:S04]  /*20250*/  @!P0 LOP3.LUT R3, R3, R2, RZ, 0x3c, !PT ;  /* 0x0000000203038212 */ /* 0x004fc800078e3cff */
[----:B------:R-:W-:-:S04]  /*20260*/  @!P0 LOP3.LUT R2, R3, R2, RZ, 0x3c, !PT ;  /* 0x0000000203028212 */ /* 0x000fc800078e3cff */
[----:B------:R-:W-:Y:S02]  /*20270*/  @!P0 LOP3.LUT R3, R3, R2, RZ, 0x3c, !PT ;  /* 0x0000000203038212 */ /* 0x000fe400078e3cff */
[----:B---3--:R-:W-:-:S06]  /*20280*/  PRMT R11, RZ, 0x7610, R11 ;  /* 0x00007610ff0b7816 */ /* 0x008fcc000000000b */
[----:B------:R0:W2:Y:S04]  /*20290*/  @!P0 LDG.E.U16 R11, [R2.64] ;  /* 0x0000000a020b8981 */ /* 0x0000a8000c1e1500 */
[----:B0-----:R-:W3:Y:S04]  /*202a0*/  LDL R2, [R1+0xae4] ;  /* 0x000ae40001027983 */ /* 0x001ee80000100800 */
[----:B------:R-:W3:Y:S04]  /*202b0*/  LDL R3, [R1+0xae8] ;  /* 0x000ae80001037983 */ /* 0x000ee80000100800 */
[----:B------:R0:W-:Y:S02]  /*202c0*/  STS.U16 [R28+0x2800], R21 ;  /* 0x002800151c007388 */ /* 0x0001e40000000400 */
[----:B0-----:R-:W-:-:S02]  /*202d0*/  PRMT R28, RZ, 0x7610, R28 ;  /* 0x00007610ff1c7816 */ /* 0x001fc4000000001c */
[----:B---3--:R-:W-:-:S04]  /*202e0*/  @!P0 LOP3.LUT R3, R3, R2, RZ, 0x3c, !PT ;  /* 0x0000000203038212 */ /* 0x008fc800078e3cff */
[----:B------:R-:W-:-:S04]  /*202f0*/  @!P0 LOP3.LUT R2, R3, R2, RZ, 0x3c, !PT ;  /* 0x0000000203028212 */ /* 0x000fc800078e3cff */
[----:B------:R-:W-:-:S05]  /*20300*/  @!P0 LOP3.LUT R3, R3, R2, RZ, 0x3c, !PT ;  /* 0x0000000203038212 */ /* 0x000fca00078e3cff */
[----:B------:R0:W3:Y:S04]  /*20310*/  @!P0 LDG.E.U16 R28, [R2.64] ;  /* 0x0000000a021c8981 */ /* 0x0000e8000c1e1500 */
[----:B--2---:R1:W-:Y:S04]  /*20320*/  STL [R1+0x8c], R11 ;  /* 0x00008c0b01007387 */ /* 0x0043e80000100800 */
[----:B-1----:R-:W2:Y:S04]  /*20330*/  LDL.LU R11, [R1+0x44] ;  /* 0x00004400010b7983 */ /* 0x002ea80000300800 */
[----:B------:R-:W2:Y:S01]  /*20340*/  LDL.LU R21, [R1+0x1a30] ;  /* 0x001a300001157983 */ /* 0x000ea20000300800 */
[----:B0-----:R-:W-:-:S02]  /*20350*/  @!P0 IMAD.MOV.U32 R2, RZ, RZ, R15 ;  /* 0x000000ffff028224 */ /* 0x001fc400078e000f */
[----:B----4-:R-:W-:Y:S01]  /*20360*/  @!P0 IMAD.MOV.U32 R3, RZ, RZ, R18 ;  /* 0x000000ffff038224 */ /* 0x010fe200078e0012 */
[----:B---3--:R0:W-:Y:S04]  /*20370*/  STL [R1+0x88], R28 ;  /* 0x0000881c01007387 */ /* 0x0081e80000100800 */
[----:B0-----:R-:W0:Y:S02]  /*20380*/  S2R R28, SR_TID.X ;  /* 0x00000000001c7919 */ /* 0x001e240000002100 */
[----:B0-----:R-:W-:-:S05]  /*20390*/  LOP3.LUT R28, R28, 0x3f, RZ, 0xc0, !PT ;  /* 0x0000003f1c1c7812 */ /* 0x001fca00078ec0ff */
[----:B------:R-:W-:-:S05]  /*203a0*/  IMAD.SHL.U32 R28, R28, 0x2, RZ ;  /* 0x000000021c1c7824 */ /* 0x000fca00078e00ff */
[----:B------:R0:W-:Y:S02]  /*203b0*/  STS.U16 [R28+0x2c00], R17 ;  /* 0x002c00111c007388 */ /* 0x0001e40000000400 */
[----:B0-----:R-:W-:Y:S02]  /*203c0*/  PRMT R28, RZ, 0x7610, R28 ;  /* 0x00007610ff1c7816 */ /* 0x001fe4000000001c */
[----:B------:R-:W3:Y:S04]  /*203d0*/  LDL.LU R17, [R1+0x4c] ;  /* 0x00004c0001117983 */ /* 0x000ee80000300800 */
[----:B------:R-:W4:Y:S04]  /*203e0*/  LDL R18, [R1+0x9a4] ;  /* 0x0009a40001127983 */ /* 0x000f280000100800 */
[----:B------:R-:W2:Y:S04]  /*203f0*/  @!P0 LDG.E.U16 R28, [R2.64] ;  /* 0x0000000a021c8981 */ /* 0x000ea8000c1e1500 */
[----:B------:R-:W3:Y:S04]  /*20400*/  LDL R15, [R1+0x9a8] ;  /* 0x0009a800010f7983 */ /* 0x000ee80000100800 */
[----:B--2---:R0:W-:Y:S04]  /*20410*/  STL [R1+0x84], R28 ;  /* 0x0000841c01007387 */ /* 0x0041e80000100800 */
[----:B------:R-:W2:Y:S04]  /*20420*/  LDL R2, [R1+0xa64] ;  /* 0x000a640001027983 */ /* 0x000ea80000100800 */
[----:B------:R-:W2:Y:S04]  /*20430*/  LDL R3, [R1+0xa68] ;  /* 0x000a680001037983 */ /* 0x000ea80000100800 */
[----:B0-----:R-:W0:Y:S02]  /*20440*/  S2R R28, SR_TID.X ;  /* 0x00000000001c7919 */ /* 0x001e240000002100 */
[----:B0-----:R-:W-:-:S05]  /*20450*/  LOP3.LUT R28, R28, 0x3f, RZ, 0xc0, !PT ;  /* 0x0000003f1c1c7812 */ /* 0x001fca00078ec0ff */
[----:B------:R-:W-:-:S05]  /*20460*/  IMAD.SHL.U32 R28, R28, 0x2, RZ ;  /* 0x000000021c1c7824 */ /* 0x000fca00078e00ff */
[----:B------:R0:W-:Y:S02]  /*20470*/  STS.U16 [R28+0x3000], R20 ;  /* 0x003000141c007388 */ /* 0x0001e40000000400 */
[----:B0-----:R-:W-:Y:S02]  /*20480*/  PRMT R28, RZ, 0x7610, R28 ;  /* 0x00007610ff1c7816 */ /* 0x001fe4000000001c */
[----:B------:R-:W3:Y:S01]  /*20490*/  LDL.LU R20, [R1+0x1a2c] ;  /* 0x001a2c0001147983 */ /* 0x000ee20000300800 */
[----:B--2---:R-:W-:-:S04]  /*204a0*/  @!P0 LOP3.LUT R3, R3, R2, RZ, 0x3c, !PT ;  /* 0x0000000203038212 */ /* 0x004fc800078e3cff */
[----:B------:R-:W-:-:S04]  /*204b0*/  @!P0 LOP3.LUT R2, R3, R2, RZ, 0x3c, !PT ;  /* 0x0000000203028212 */ /* 0x000fc800078e3cff */
[----:B------:R-:W-:-:S05]  /*204c0*/  @!P0 LOP3.LUT R3, R3, R2, RZ, 0x3c, !PT ;  /* 0x0000000203038212 */ /* 0x000fca00078e3cff */
[----:B------:R-:W2:Y:S04]  /*204d0*/  @!P0 LDG.E.U16 R28, [R2.64] ;  /* 0x0000000a021c8981 */ /* 0x000ea8000c1e1500 */
        /* <DEDUP_REMOVED lines=15> */
[----:B------:R-:W2:Y:S01]  /*205d0*/  LDL R3, [R1+0x9e8] ;  /* 0x0009e80001037983 */ /* 0x000ea20000100800 */
[----:B------:R-:W-:-:S03]  /*205e0*/  PRMT R7, RZ, 0x7610, R7 ;  /* 0x00007610ff077816 */ /* 0x000fc60000000007 */
[----:B0-----:R-:W0:Y:S01]  /*205f0*/  S2R R28, SR_TID.X ;  /* 0x00000000001c7919 */ /* 0x001e220000002100 */
[----:B--2---:R-:W-:-:S04]  /*20600*/  @!P0 LOP3.LUT R3, R3, R2, RZ, 0x3c, !PT ;  /* 0x0000000203038212 */ /* 0x004fc800078e3cff */
[----:B------:R-:W-:-:S04]  /*20610*/  @!P0 LOP3.LUT R2, R3, R2, RZ, 0x3c, !PT ;  /* 0x0000000203028212 */ /* 0x000fc800078e3cff */
[----:B------:R-:W-:-:S05]  /*20620*/  @!P0 LOP3.LUT R3, R3, R2, RZ, 0x3c, !PT ;  /* 0x0000000203038212 */ /* 0x000fca00078e3cff */
[----:B------:R3:W2:Y:S01]  /*20630*/  @!P0 LDG.E.U16 R7, [R2.64] ;  /* 0x0000000a02078981 */ /* 0x0006a2000c1e1500 */
[----:B0-----:R-:W-:Y:S02]  /*20640*/  LOP3.LUT R28, R28, 0x3f, RZ, 0xc0, !PT ;  /* 0x0000003f1c1c7812 */ /* 0x001fe400078ec0ff */
[----:B------:R-:W-:-:S03]  /*20650*/  PRMT R12, RZ, 0x7610, R12 ;  /* 0x00007610ff0c7816 */ /* 0x000fc6000000000c */
[----:B------:R-:W-:Y:S02]  /*20660*/  IMAD.SHL.U32 R28, R28, 0x2, RZ ;  /* 0x000000021c1c7824 */ /* 0x000fe400078e00ff */
[----:B---3--:R-:W-:Y:S02]  /*20670*/  @!P0 IMAD.MOV.U32 R2, RZ, RZ, R15 ;  /* 0x000000ffff028224 */ /* 0x008fe400078e000f */
[----:B----4-:R-:W-:Y:S01]  /*20680*/  @!P0 IMAD.MOV.U32 R3, RZ, RZ, R18 ;  /* 0x000000ffff038224 */ /* 0x010fe200078e0012 */
[----:B------:R0:W-:Y:S04]  /*20690*/  STS.U16 [R28+0x3800], R14 ;  /* 0x0038000e1c007388 */ /* 0x0001e80000000400 */
[----:B------:R1:W3:Y:S04]  /*206a0*/  @!P0 LDG.E.U16 R12, [R2.64] ;  /* 0x0000000a020c8981 */ /* 0x0002e8000c1e1500 */
[----:B0-----:R-:W4:Y:S04]  /*206b0*/  LDL.LU R14, [R1+0x1a24] ;  /* 0x001a2400010e7983 */ /* 0x001f280000300800 */
[----:B--2---:R0:W-:Y:S04]  /*206c0*/  STL [R1+0x78], R7 ;  /* 0x0000780701007387 */ /* 0x0041e80000100800 */
[----:B-1----:R-:W2:Y:S04]  /*206d0*/  LDL R2, [R1+0x964] ;  /* 0x0009640001027983 */ /* 0x002ea80000100800 */
[----:B------:R-:W2:Y:S04]  /*206e0*/  LDL R3, [R1+0x968] ;  /* 0x0009680001037983 */ /* 0x000ea80000100800 */
[----:B------:R-:W-:Y:S04]  /*206f0*/  STS.U16 [R28+0x3c00], R19 ;  /* 0x003c00131c007388 */ /* 0x000fe80000000400 */
[----:B------:R1:W-:Y:S04]  /*20700*/  STS.U16 [R28+0x4000], R11 ;  /* 0x0040000b1c007388 */ /* 0x0003e80000000400 */
[----:B0-----:R-:W3:Y:S04]  /*20710*/  LDL R7, [R1+0x928] ;  /* 0x0009280001077983 */ /* 0x001ee80000100800 */
[----:B------:R-:W3:Y:S01]  /*20720*/  LDL R15, [R1+0x8e8] ;  /* 0x0008e800010f7983 */ /* 0x000ee20000100800 */
[----:B-1----:R-:W-:-:S03]  /*20730*/  PRMT R28, RZ, 0x7610, R28 ;  /* 0x00007610ff1c7816 */ /* 0x002fc6000000001c */
[----:B------:R-:W4:Y:S01]  /*20740*/  LDL.LU R19, [R1+0xe0] ;  /* 0x0000e00001137983 */ /* 0x000f220000300800 */
[----:B--2---:R-:W-:-:S04]  /*20750*/  @!P0 LOP3.LUT R3, R3, R2, RZ, 0x3c, !PT ;  /* 0x0000000203038212 */ /* 0x004fc800078e3cff */
[----:B------:R-:W-:-:S04]  /*20760*/  @!P0 LOP3.LUT R2, R3, R2, RZ, 0x3c, !PT ;  /* 0x0000000203028212 */ /* 0x000fc800078e3cff */
[----:B------:R-:W-:-:S05]  /*20770*/  @!P0 LOP3.LUT R3, R3, R2, RZ, 0x3c, !PT ;  /* 0x0000000203038212 */ /* 0x000fca00078e3cff */
[----:B------:R-:W2:Y:S04]  /*20780*/  @!P0 LDG.E.U16 R28, [R2.64] ;  /* 0x0000000a021c8981 */ /* 0x000ea8000c1e1500 */
[----:B---3--:R0:W-:Y:S04]  /*20790*/  STL [R1+0x74], R12 ;  /* 0x0000740c01007387 */ /* 0x0081e80000100800 */
[----:B------:R-:W3:Y:S04]  /*207a0*/  LDL R11, [R1+0x8a8] ;  /* 0x0008a800010b7983 */ /* 0x000ee80000100800 */
[----:B0-----:R-:W3:Y:S04]  /*207b0*/  LDL R12, [R1+0x8a4] ;  /* 0x0008a400010c7983 */ /* 0x001ee80000100800 */
[----:B------:R-:W3:Y:S04]  /*207c0*/  LDL.LU R18, [R1+0xe4] ;  /* 0x0000e40001127983 */ /* 0x000ee80000300800 */
[----:B--2---:R0:W-:Y:S04]  /*207d0*/  STL [R1+0x70], R28 ;  /* 0x0000701c01007387 */ /* 0x0041e80000100800 */
[----:B------:R-:W2:Y:S04]  /*207e0*/  LDL R3, [R1+0x924] ;  /* 0x0009240001037983 */ /* 0x000ea80000100800 */
[----:B0-----:R-:W0:Y:S01]  /*207f0*/  S2R R28, SR_TID.X ;  /* 0x00000000001c7919 */ /* 0x001e220000002100 */
[----:B------:R-:W-:Y:S01]  /*20800*/  @!P0 IMAD.MOV.U32 R2, RZ, RZ, R7 ;  /* 0x000000ffff028224 */ /* 0x000fe200078e0007 */
[----:B0-----:R-:W-:-:S05]  /*20810*/  LOP3.LUT R28, R28, 0x3f, RZ, 0xc0, !PT ;  /* 0x0000003f1c1c7812 */ /* 0x001fca00078ec0ff */
[----:B------:R-:W-:-:S05]  /*20820*/  IMAD.SHL.U32 R28, R28, 0x2, RZ ;  /* 0x000000021c1c7824 */ /* 0x000fca00078e00ff */
[----:B------:R0:W-:Y:S02]  /*20830*/  STS.U16 [R28+0x4400], R17 ;  /* 0x004400111c007388 */ /* 0x0001e40000000400 */
[----:B0-----:R-:W-:Y:S02]  /*20840*/  PRMT R28, RZ, 0x7610, R28 ;  /* 0x00007610ff1c7816 */ /* 0x001fe4000000001c */
[----:B------:R-:W3:Y:S04]  /*20850*/  LDL.LU R17, [R1+0xe8] ;  /* 0x0000e80001117983 */ /* 0x000ee80000300800 */
[----:B------:R-:W3:Y:S04]  /*20860*/  LDL R7, [R1+0x868] ;  /* 0x0008680001077983 */ /* 0x000ee80000100800 */
[----:B--2---:R-:W2:Y:S04]  /*20870*/  @!P0 LDG.E.U16 R28, [R2.64] ;  /* 0x0000000a021c8981 */ /* 0x004ea8000c1e1500 */
[----:B--2---:R0:W-:Y:S04]  /*20880*/  STL [R1+0x6c], R28 ;  /* 0x00006c1c01007387 */ /* 0x0041e80000100800 */
[----:B------:R-:W2:Y:S04]  /*20890*/  LDL.LU R2, [R1+0x50] ;  /* 0x0000500001027983 */ /* 0x000ea80000300800 */
[----:B------:R-:W3:Y:S04]  /*208a0*/  LDL R3, [R1+0x8e4] ;  /* 0x0008e40001037983 */ /* 0x000ee80000100800 */
[----:B0-----:R-:W0:Y:S01]  /*208b0*/  S2R R28, SR_TID.X ;  /* 0x00000000001c7919 */ /* 0x001e220000002100 */
[----:B------:R-:W-:-:S02]  /*208c0*/  PRMT R5, RZ, 0x7610, R5 ;  /* 0x00007610ff057816 */ /* 0x000fc40000000005 */
[----:B0-----:R-:W-:-:S05]  /*208d0*/  LOP3.LUT R28, R28, 0x3f, RZ, 0xc0, !PT ;  /* 0x0000003f1c1c7812 */ /* 0x001fca00078ec0ff */
[----:B------:R-:W-:-:S05]  /*208e0*/  IMAD.SHL.U32 R28, R28, 0x2, RZ ;  /* 0x000000021c1c7824 */ /* 0x000fca00078e00ff */
[----:B--2---:R0:W-:Y:S02]  /*208f0*/  STS.U16 [R28+0x4800], R2 ;  /* 0x004800021c007388 */ /* 0x0041e40000000400 */
[----:B0-----:R-:W-:Y:S02]  /*20900*/  @!P0 IMAD.MOV.U32 R2, RZ, RZ, R15 ;  /* 0x000000ffff028224 */ /* 0x001fe400078e000f */
[----:B------:R-:W2:Y:S04]  /*20910*/  LDL.LU R15, [R1+0xec] ;  /* 0x0000ec00010f7983 */ /* 0x000ea80000300800 */
[----:B---3--:R0:W3:Y:S04]  /*20920*/  @!P0 LDG.E.U16 R5, [R2.64] ;  /* 0x0000000a02058981 */ /* 0x0080e8000c1e1500 */
[----:B0-----:R-:W2:Y:S01]  /*20930*/  LDL.LU R3, [R1+0x58] ;  /* 0x0000580001037983 */ /* 0x001ea20000300800 */
[----:B------:R-:W-:Y:S01]  /*20940*/  PRMT R9, RZ, 0x7610, R9 ;  /* 0x00007610ff097816 */ /* 0x000fe20000000009 */
[----:B------:R-:W-:-:S02]  /*20950*/  @!P0 IMAD.MOV.U32 R2, RZ, RZ, R11 ;  /* 0x000000ffff028224 */ /* 0x000fc400078e000b */
[----:B---3--:R0:W-:Y:S04]  /*20960*/  STL [R1+0x68], R5 ;  /* 0x0000680501007387 */ /* 0x0081e80000100800 */
[----:B--2---:R1:W-:Y:S04]  /*20970*/  STS.U16 [R28+0x4c00], R3 ;  /* 0x004c00031c007388 */ /* 0x0043e80000000400 */
[----:B0-----:R-:W2:Y:S01]  /*20980*/  LDL R5, [R1+0x828] ;  /* 0x0008280001057983 */ /* 0x001ea20000100800 */
[----:B-1----:R-:W-:-:S05]  /*20990*/  @!P0 IMAD.MOV.U32 R3, RZ, RZ, R12 ;  /* 0x000000ffff038224 */ /* 0x002fca00078e000c */
[----:B------:R0:W3:Y:S04]  /*209a0*/  @!P0 LDG.E.U16 R9, [R2.64] ;  /* 0x0000000a02098981 */ /* 0x0000e8000c1e1500 */
[----:B0-----:R-:W2:Y:S04]  /*209b0*/  LDL.LU R2, [R1+0x5c] ;  /* 0x00005c0001027983 */ /* 0x001ea80000300800 */
[----:B------:R-:W4:Y:S01]  /*209c0*/  LDL R3, [R1+0x864] ;  /* 0x0008640001037983 */ /* 0x000f220000100800 */
[----:B------:R-:W-:-:S03]  /*209d0*/  PRMT R6, RZ, 0x7610, R6 ;  /* 0x00007610ff067816 */ /* 0x000fc60000000006 */
[----:B------:R-:W4:Y:S04]  /*209e0*/  LDL R12, [R1+0x7e4] ;  /* 0x0007e400010c7983 */ /* 0x000f280000100800 */
[----:B---3--:R0:W-:Y:S04]  /*209f0*/  STL [R1+0x64], R9 ;  /* 0x0000640901007387 */ /* 0x0081e80000100800 */
[----:B--2---:R1:W-:Y:S04]  /*20a00*/  STS.U16 [R28+0x5000], R2 ;  /* 0x005000021c007388 */ /* 0x0043e80000000400 */
[----:B0-----:R-:W2:Y:S04]  /*20a10*/  LDL R9, [R1+0x7e8] ;  /* 0x0007e80001097983 */ /* 0x001ea80000100800 */
[----:B------:R-:W3:Y:S01]  /*20a20*/  LDL.LU R11, [R1+0xf4] ;  /* 0x0000f400010b7983 */ /* 0x000ee20000300800 */
[----:B-1----:R-:W-:Y:S01]  /*20a30*/  @!P0 IMAD.MOV.U32 R2, RZ, RZ, R7 ;  /* 0x000000ffff028224 */ /* 0x002fe200078e0007 */
[----:B------:R-:W-:-:S02]  /*20a40*/  PRMT R4, RZ, 0x7610, R4 ;  /* 0x00007610ff047816 */ /* 0x000fc40000000004 */
[----:B------:R-:W2:Y:S04]  /*20a50*/  LDL R7, [R1+0x7a4] ;  /* 0x0007a40001077983 */ /* 0x000ea80000100800 */
[----:B----4-:R0:W4:Y:S04]  /*20a60*/  @!P0 LDG.E.U16 R6, [R2.64] ;  /* 0x0000000a02068981 */ /* 0x010128000c1e1500 */
[----:B0-----:R-:W2:Y:S01]  /*20a70*/  LDL R3, [R1+0x824] ;  /* 0x0008240001037983 */ /* 0x001ea20000100800 */
[----:B------:R-:W-:Y:S01]  /*20a80*/  @!P0 IMAD.MOV.U32 R2, RZ, RZ, R5 ;  /* 0x000000ffff028224 */ /* 0x000fe200078e0005 */
[----:B------:R-:W-:-:S02]  /*20a90*/  PRMT R8, RZ, 0x7610, R8 ;  /* 0x00007610ff087816 */ /* 0x000fc40000000008 */
[----:B----4-:R0:W-:Y:S04]  /*20aa0*/  STL [R1+0x60], R6 ;  /* 0x0000600601007387 */ /* 0x0101e80000100800 */
[----:B--2---:R1:W2:Y:S04]  /*20ab0*/  @!P0 LDG.E.U16 R4, [R2.64] ;  /* 0x0000000a02048981 */ /* 0x0042a8000c1e1500 */
[----:B0-----:R-:W4:Y:S01]  /*20ac0*/  LDL R6, [R1+0x7a8] ;  /* 0x0007a80001067983 */ /* 0x001f220000100800 */
[----:B-1----:R-:W-:Y:S02]  /*20ad0*/  @!P0 IMAD.MOV.U32 R2, RZ, RZ, R9 ;  /* 0x000000ffff028224 */ /* 0x002fe400078e0009 */
[----:B------:R-:W-:-:S05]  /*20ae0*/  @!P0 IMAD.MOV.U32 R3, RZ, RZ, R12 ;  /* 0x000000ffff038224 */ /* 0x000fca00078e000c */
[----:B------:R0:W3:Y:S04]  /*20af0*/  @!P0 LDG.E.U16 R8, [R2.64] ;  /* 0x0000000a02088981 */ /* 0x0000e8000c1e1500 */
[----:B------:R1:W-:Y:S04]  /*20b00*/  STS.U16 [R28+0x5400], R19 ;  /* 0x005400131c007388 */ /* 0x0003e80000000400 */
[----:B------:R-:W-:Y:S04]  /*20b10*/  STS.U16 [R28+0x5800], R18 ;  /* 0x005800121c007388 */ /* 0x000fe80000000400 */
[----:B-1----:R-:W3:Y:S04]  /*20b20*/  LDL.LU R19, [R1+0xf8] ;  /* 0x0000f80001137983 */ /* 0x002ee80000300800 */
[----:B------:R-:W3:Y:S01]  /*20b30*/  LDL R5, [R1+0x764] ;  /* 0x0007640001057983 */ /* 0x000ee20000100800 */
[----:B------:R-:W-:Y:S01]  /*20b40*/  PRMT R25, RZ, 0x7610, R25 ;  /* 0x00007610ff197816 */ /* 0x000fe20000000019 */
[----:B0-----:R-:W-:-:S02]  /*20b50*/  @!P0 IMAD.MOV.U32 R3, RZ, RZ, R7 ;  /* 0x000000ffff038224 */ /* 0x001fc400078e0007 */
[----:B--2---:R0:W-:Y:S04]  /*20b60*/  STL [R1+0x5c], R4 ;  /* 0x00005c0401007387 */ /* 0x0041e80000100800 */
[----:B0-----:R-:W2:Y:S04]  /*20b70*/  LDL R4, [R1+0x768] ;  /* 0x0007680001047983 */ /* 0x001ea80000100800 */
[----:B------:R-:W2:Y:S01]  /*20b80*/  LDL.LU R18, [R1+0xfc] ;  /* 0x0000fc0001127983 */ /* 0x000ea20000300800 */
[----:B----4-:R-:W-:-:S03]  /*20b90*/  @!P0 IMAD.MOV.U32 R2, RZ, RZ, R6 ;  /* 0x000000ffff028224 */ /* 0x010fc600078e0006 */
[----:B------:R-:W4:Y:S04]  /*20ba0*/  LDL R9, [R1+0x724] ;  /* 0x0007240001097983 */ /* 0x000f280000100800 */
[----:B---3--:R0:W-:Y:S04]  /*20bb0*/  STL [R1], R8 ;  /* 0x0000000801007387 */ /* 0x0081e80000100800 */
[----:B------:R1:W3:Y:S04]  /*20bc0*/  @!P0 LDG.E.U16 R25, [R2.64] ;  /* 0x0000000a02198981 */ /* 0x0002e8000c1e1500 */
[----:B0-----:R-:W3:Y:S01]  /*20bd0*/  LDL R8, [R1+0x728] ;  /* 0x0007280001087983 */ /* 0x001ee20000100800 */
[----:B------:R-:W-:Y:S01]  /*20be0*/  PRMT R21, RZ, 0x7610, R21 ;  /* 0x00007610ff157816 */ /* 0x000fe20000000015 */
[----:B-1----:R-:W-:Y:S01]  /*20bf0*/  @!P0 IMAD.MOV.U32 R3, RZ, RZ, R5 ;  /* 0x000000ffff038224 */ /* 0x002fe200078e0005 */
[----:B------:R-:W-:Y:S01]  /*20c00*/  PRMT R16, RZ, 0x7610, R16 ;  /* 0x00007610ff107816 */ /* 0x000fe20000000010 */
[----:B------:R0:W-:Y:S04]  /*20c10*/  STS.U16 [R28+0x5c00], R17 ;  /* 0x005c00111c007388 */ /* 0x0001e80000000400 */
[----:B0-----:R-:W3:Y:S01]  /*20c20*/  LDL.LU R17, [R1+0x104] ;  /* 0x0001040001117983 */ /* 0x001ee20000300800 */
[----:B--2---:R-:W-:-:S05]  /*20c30*/  @!P0 IMAD.MOV.U32 R2, RZ, RZ, R4 ;  /* 0x000000ffff028224 */ /* 0x004fca00078e0004 */
[----:B------:R4:W2:Y:S02]  /*20c40*/  @!P0 LDG.E.U16 R21, [R2.64] ;  /* 0x0000000a02158981 */ /* 0x0008a4000c1e1500 */
[----:B----4-:R-:W-:Y:S02]  /*20c50*/  @!P0 IMAD.MOV.U32 R3, RZ, RZ, R9 ;  /* 0x000000ffff038224 */ /* 0x010fe400078e0009 */
[----:B---3--:R-:W-:Y:S04]  /*20c60*/  STL [R1+0x19c0], R25 ;  /* 0x0019c01901007387 */ /* 0x008fe80000100800 */
[----:B------:R-:W3:Y:S01]  /*20c70*/  LDL R7, [R1+0x6e4] ;  /* 0x0006e40001077983 */ /* 0x000ee20000100800 */
[----:B------:R-:W-:-:S03]  /*20c80*/  @!P0 IMAD.MOV.U32 R2, RZ, RZ, R8 ;  /* 0x000000ffff028224 */ /* 0x000fc600078e0008 */
[----:B------:R-:W4:Y:S04]  /*20c90*/  LDL R6, [R1+0x6e8] ;  /* 0x0006e80001067983 */ /* 0x000f280000100800 */
[----:B------:R3:W4:Y:S04]  /*20ca0*/  @!P0 LDG.E.U16 R16, [R2.64] ;  /* 0x0000000a02108981 */ /* 0x000728000c1e1500 */
[----:B------:R0:W-:Y:S01]  /*20cb0*/  STS.U16 [R28+0x6000], R15 ;  /* 0x0060000f1c007388 */ /* 0x0001e20000000400 */
[----:B------:R-:W-:-:S03]  /*20cc0*/  PRMT R0, RZ, 0x7610, R0 ;  /* 0x00007610ff007816 */ /* 0x000fc60000000000 */
[----:B------:R1:W-:Y:S04]  /*20cd0*/  STS.U16 [R28+0x6400], R11 ;  /* 0x0064000b1c007388 */ /* 0x0003e80000000400 */
[----:B0-----:R-:W4:Y:S04]  /*20ce0*/  LDL.LU R15, [R1+0x108] ;  /* 0x00010800010f7983 */ /* 0x001f280000300800 */
[----:B--2---:R-:W-:Y:S04]  /*20cf0*/  STL [R1+0x19c4], R21 ;  /* 0x0019c41501007387 */ /* 0x004fe80000100800 */
[----:B------:R-:W2:Y:S04]  /*20d00*/  LDL R5, [R1+0x6a4] ;  /* 0x0006a40001057983 */ /* 0x000ea80000100800 */
[----:B------:R-:W2:Y:S04]  /*20d10*/  LDL R4, [R1+0x6a8] ;  /* 0x0006a80001047983 */ /* 0x000ea80000100800 */
[----:B-1----:R-:W2:Y:S01]  /*20d20*/  LDL.LU R11, [R1+0x10c] ;  /* 0x00010c00010b7983 */ /* 0x002ea20000300800 */
[----:B---3--:R-:W-:-:S02]  /*20d30*/  @!P0 IMAD.MOV.U32 R3, RZ, RZ, R7 ;  /* 0x000000ffff038224 */ /* 0x008fc400078e0007 */
[----:B----4-:R-:W-:Y:S01]  /*20d40*/  @!P0 IMAD.MOV.U32 R2, RZ, RZ, R6 ;  /* 0x000000ffff028224 */ /* 0x010fe200078e0006 */
[----:B------:R0:W-:Y:S04]  /*20d50*/  STL [R1+0x19c8], R16 ;  /* 0x0019c81001007387 */ /* 0x0001e80000100800 */
[----:B------:R-:W3:Y:S04]  /*20d60*/  LDL R9, [R1+0x664] ;  /* 0x0006640001097983 */ /* 0x000ee80000100800 */
[----:B------:R-:W4:Y:S04]  /*20d70*/  LDL R8, [R1+0x668] ;  /* 0x0006680001087983 */ /* 0x000f280000100800 */
[----:B------:R1:W4:Y:S04]  /*20d80*/  @!P0 LDG.E.U16 R0, [R2.64] ;  /* 0x0000000a02008981 */ /* 0x000328000c1e1500 */
[----:B0-----:R-:W4:Y:S01]  /*20d90*/  LDL.LU R16, [R1+0x114] ;  /* 0x0001140001107983 */ /* 0x001f220000300800 */
[----:B-1----:R-:W-:-:S02]  /*20da0*/  PRMT R2, RZ, 0x7610, R2 ;  /* 0x00007610ff027816 */ /* 0x002fc40000000002 */
[----:B------:R-:W-:-:S04]  /*20db0*/  PRMT R3, RZ, 0x7610, R3 ;  /* 0x00007610ff037816 */ /* 0x000fc80000000003 */
[----:B--2---:R3:W2:Y:S02]  /*20dc0*/  @!P0 LDG.E.U16 R2, [R4.64] ;  /* 0x0000000a04028981 */ /* 0x0046a4000c1e1500 */
[----:B---3--:R-:W-:Y:S02]  /*20dd0*/  @!P0 IMAD.MOV.U32 R5, RZ, RZ, R9 ;  /* 0x000000ffff058224 */ /* 0x008fe400078e0009 */
[----:B----4-:R-:W-:Y:S01]  /*20de0*/  @!P0 IMAD.MOV.U32 R4, RZ, RZ, R8 ;  /* 0x000000ffff048224 */ /* 0x010fe200078e0008 */
[----:B------:R-:W-:Y:S04]  /*20df0*/  STL [R1+0x19cc], R0 ;  /* 0x0019cc0001007387 */ /* 0x000fe80000100800 */
[----:B------:R0:W3:Y:S04]  /*20e00*/  @!P0 LDG.E.U16 R3, [R4.64] ;  /* 0x0000000a04038981 */ /* 0x0000e8000c1e1500 */
[----:B------:R-:W4:Y:S04]  /*20e10*/  LDL R7, [R1+0x624] ;  /* 0x0006240001077983 */ /* 0x000f280000100800 */
[----:B------:R-:W4:Y:S01]  /*20e20*/  LDL R6, [R1+0x628] ;  /* 0x0006280001067983 */ /* 0x000f220000100800 */
[----:B0-----:R-:W-:-:S03]  /*20e30*/  PRMT R4, RZ, 0x7610, R4 ;  /* 0x00007610ff047816 */ /* 0x001fc60000000004 */
[----:B------:R0:W-:Y:S04]  /*20e40*/  STS.U16 [R28+0x6c00], R18 ;  /* 0x006c00121c007388 */ /* 0x0001e80000000400 */
[----:B------:R1:W-:Y:S04]  /*20e50*/  STS.U16 [R28+0x7000], R17 ;  /* 0x007000111c007388 */ /* 0x0003e80000000400 */
[----:B0-----:R-:W4:Y:S04]  /*20e60*/  LDL.LU R18, [R1+0x118] ;  /* 0x0001180001127983 */ /* 0x001f280000300800 */
[----:B------:R0:W-:Y:S04]  /*20e70*/  STS.U16 [R28+0x7400], R15 ;  /* 0x0074000f1c007388 */ /* 0x0001e80000000400 */
[----:B--2---:R-:W-:Y:S04]  /*20e80*/  STL [R1+0x19d0], R2 ;  /* 0x0019d00201007387 */ /* 0x004fe80000100800 */
[----:B-1----:R-:W2:Y:S04]  /*20e90*/  LDL R17, [R1+0x5e8] ;  /* 0x0005e80001117983 */ /* 0x002ea80000100800 */
[----:B------:R-:W2:Y:S04]  /*20ea0*/  LDL.LU R12, [R1+0x120] ;  /* 0x00012000010c7983 */ /* 0x000ea80000300800 */
[----:B---3--:R-:W-:Y:S04]  /*20eb0*/  STL [R1+0x19d4], R3 ;  /* 0x0019d40301007387 */ /* 0x008fe80000100800 */
[----:B------:R-:W3:Y:S04]  /*20ec0*/  LDL R9, [R1+0x5a4] ;  /* 0x0005a40001097983 */ /* 0x000ee80000100800 */
[----:B------:R-:W3:Y:S04]  /*20ed0*/  LDL R8, [R1+0x5a8] ;  /* 0x0005a80001087983 */ /* 0x000ee80000100800 */
[----:B0-----:R-:W3:Y:S04]  /*20ee0*/  LDL.LU R15, [R1+0x124] ;  /* 0x00012400010f7983 */ /* 0x001ee80000300800 */
[----:B----4-:R0:W4:Y:S04]  /*20ef0*/  @!P0 LDG.E.U16 R4, [R6.64] ;  /* 0x0000000a06048981 */ /* 0x010128000c1e1500 */
[----:B0-----:R-:W3:Y:S01]  /*20f00*/  LDL R7, [R1+0x5e4] ;  /* 0x0005e40001077983 */ /* 0x001ee20000100800 */
[----:B------:R-:W-:Y:S01]  /*20f10*/  PRMT R5, RZ, 0x7610, R5 ;  /* 0x00007610ff057816 */ /* 0x000fe20000000005 */
[----:B--2---:R-:W-:-:S05]  /*20f20*/  @!P0 IMAD.MOV.U32 R6, RZ, RZ, R17 ;  /* 0x000000ffff068224 */ /* 0x004fca00078e0011 */
[----:B---3--:R0:W2:Y:S04]  /*20f30*/  @!P0 LDG.E.U16 R5, [R6.64] ;  /* 0x0000000a06058981 */ /* 0x0080a8000c1e1500 */
[----:B------:R1:W-:Y:S04]  /*20f40*/  STS.U16 [R28+0x6800], R19 ;  /* 0x006800131c007388 */ /* 0x0003e80000000400 */
[----:B-1----:R-:W1:Y:S01]  /*20f50*/  S2R R19, SR_TID.X ;  /* 0x0000000000137919 */ /* 0x002e620000002100 */
[----:B0-----:R-:W-:-:S03]  /*20f60*/  PRMT R6, RZ, 0x7610, R6 ;  /* 0x00007610ff067816 */ /* 0x001fc60000000006 */
[----:B----4-:R-:W-:Y:S04]  /*20f70*/  STL [R1+0x19d8], R4 ;  /* 0x0019d80401007387 */ /* 0x010fe80000100800 */
[----:B------:R0:W-:Y:S04]  /*20f80*/  STS.U16 [R28+0x7800], R11 ;  /* 0x0078000b1c007388 */ /* 0x0001e80000000400 */
[----:B------:R3:W-:Y:S04]  /*20f90*/  STS.U16 [R28+0x7c00], R16 ;  /* 0x007c00101c007388 */ /* 0x0007e80000000400 */
[----:B------:R4:W4:Y:S04]  /*20fa0*/  @!P0 LDG.E.U16 R6, [R8.64] ;  /* 0x0000000a08068981 */ /* 0x000928000c1e1500 */
[----:B0-----:R-:W4:Y:S01]  /*20fb0*/  LDL.LU R11, [R1+0x128] ;  /* 0x00012800010b7983 */ /* 0x001f220000300800 */
[----:B-1----:R-:W-:-:S03]  /*20fc0*/  LOP3.LUT R19, R19, 0x3f, RZ, 0xc0, !PT ;  /* 0x0000003f13137812 */ /* 0x002fc600078ec0ff */
[----:B------:R-:W4:Y:S02]  /*20fd0*/  LDL.LU R17, [R1+0x130] ;  /* 0x0001300001117983 */ /* 0x000f240000300800 */
[----:B---3--:R-:W-:Y:S02]  /*20fe0*/  IMAD.SHL.U32 R16, R19, 0x2, RZ ;  /* 0x0000000213107824 */ /* 0x008fe400078e00ff */
[----:B--2---:R-:W-:Y:S04]  /*20ff0*/  STL [R1+0x19dc], R5 ;  /* 0x0019dc0501007387 */ /* 0x004fe80000100800 */
[----:B------:R-:W2:Y:S04]  /*21000*/  LDL.LU R19, [R1+0x134] ;  /* 0x0001340001137983 */ /* 0x000ea80000300800 */
[----:B----4-:R-:W3:Y:S04]  /*21010*/  LDL R8, [R1+0x574] ;  /* 0x0005740001087983 */ /* 0x010ee80000100800 */
[----:B------:R-:W3:Y:S01]  /*21020*/  LDL R9, [R1+0xd50] ;  /* 0x000d500001097983 */ /* 0x000ee20000100800 */
[----:B------:R-:W-:-:S02]  /*21030*/  PRMT R14, RZ, 0x7610, R14 ;  /* 0x00007610ff0e7816 */ /* 0x000fc4000000000e */
[----:B---3--:R-:W-:-:S04]  /*21040*/  @!P0 LOP3.LUT R9, R9, R8, RZ, 0x3c, !PT ;  /* 0x0000000809098212 */ /* 0x008fc800078e3cff */
[----:B------:R-:W-:-:S04]  /*21050*/  @!P0 LOP3.LUT R8, R9, R8, RZ, 0x3c, !PT ;  /* 0x0000000809088212 */ /* 0x000fc800078e3cff */
[----:B------:R-:W-:-:S05]  /*21060*/  @!P0 LOP3.LUT R9, R9, R8, RZ, 0x3c, !PT ;  /* 0x0000000809098212 */ /* 0x000fca00078e3cff */
[----:B------:R-:W3:Y:S01]  /*21070*/  @!P0 LDG.E.U16 R14, [R8.64] ;  /* 0x0000000a080e8981 */ /* 0x000ee2000c1e1500 */
[----:B------:R-:W-:-:S03]  /*21080*/  LOP3.LUT R16, R16, 0x10, RZ, 0x3c, !PT ;  /* 0x0000001010107812 */ /* 0x000fc600078e3cff */
[----:B------:R-:W-:Y:S04]  /*21090*/  STL [R1+0x19e0], R6 ;  /* 0x0019e00601007387 */ /* 0x000fe80000100800 */
[----:B------:R0:W-:Y:S04]  /*210a0*/  STS.U16 [R16+0x80], R18 ;  /* 0x0000801210007388 */ /* 0x0001e80000000400 */
[----:B0-----:R-:W4:Y:S04]  /*210b0*/  LDL.LU R18, [R1+0x138] ;  /* 0x0001380001127983 */ /* 0x001f280000300800 */
[----:B---3--:R0:W-:Y:S04]  /*210c0*/  STL [R1+0x58], R14 ;  /* 0x0000580e01007387 */ /* 0x0081e80000100800 */
[----:B0-----:R-:W3:Y:S04]  /*210d0*/  LDL.LU R14, [R1+0x1a20] ;  /* 0x001a2000010e7983 */ /* 0x001ee80000300800 */
[----:B------:R-:W2:Y:S04]  /*210e0*/  LDL R8, [R1+0xd1c] ;  /* 0x000d1c0001087983 */ /* 0x000ea80000100800 */
[----:B------:R-:W2:Y:S01]  /*210f0*/  LDL R9, [R1+0xd20] ;  /* 0x000d200001097983 */ /* 0x000ea20000100800 */
[----:B---3--:R-:W-:-:S02]  /*21100*/  PRMT R14, RZ, 0x7610, R14 ;  /* 0x00007610ff0e7816 */ /* 0x008fc4000000000e */
[----:B--2---:R-:W-:-:S04]  /*21110*/  @!P0 LOP3.LUT R9, R9, R8, RZ, 0x3c, !PT ;  /* 0x0000000809098212 */ /* 0x004fc800078e3cff */
[----:B------:R-:W-:-:S04]  /*21120*/  @!P0 LOP3.LUT R8, R9, R8, RZ, 0x3c, !PT ;  /* 0x0000000809088212 */ /* 0x000fc800078e3cff */
[----:B------:R-:W-:-:S05]  /*21130*/  @!P0 LOP3.LUT R9, R9, R8, RZ, 0x3c, !PT ;  /* 0x0000000809098212 */ /* 0x000fca00078e3cff */
[----:B------:R0:W2:Y:S04]  /*21140*/  @!P0 LDG.E.U16 R14, [R8.64] ;  /* 0x0000000a080e8981 */ /* 0x0000a8000c1e1500 */
[----:B------:R1:W-:Y:S04]  /*21150*/  STS.U16 [R16+0x480], R12 ;  /* 0x0004800c10007388 */ /* 0x0003e80000000400 */
[----:B0-----:R-:W3:Y:S04]  /*21160*/  LDL R8, [R1+0xcdc] ;  /* 0x000cdc0001087983 */ /* 0x001ee80000100800 */
[----:B------:R-:W3:Y:S04]  /*21170*/  LDL R9, [R1+0xce0] ;  /* 0x000ce00001097983 */ /* 0x000ee80000100800 */
[----:B-1----:R-:W4:Y:S04]  /*21180*/  LDL R12, [R1+0xc60] ;  /* 0x000c6000010c7983 */ /* 0x002f280000100800 */
[----:B------:R-:W-:Y:S04]  /*21190*/  STS.U16 [R16+0x880], R15 ;  /* 0x0008800f10007388 */ /* 0x000fe80000000400 */
[----:B--2---:R0:W-:Y:S04]  /*211a0*/  STL [R1+0x54], R14 ;  /* 0x0000540e01007387 */ /* 0x0041e80000100800 */
[----:B0-----:R-:W2:Y:S04]  /*211b0*/  LDL.LU R14, [R1+0x144] ;  /* 0x00014400010e7983 */ /* 0x001ea80000300800 */
[----:B------:R-:W2:Y:S01]  /*211c0*/  LDL.LU R15, [R1+0x1a1c] ;  /* 0x001a1c00010f7983 */ /* 0x000ea20000300800 */
[----:B---3--:R-:W-:-:S04]  /*211d0*/  @!P0 LOP3.LUT R9, R9, R8, RZ, 0x3c, !PT ;  /* 0x0000000809098212 */ /* 0x008fc800078e3cff */
[----:B------:R-:W-:-:S04]  /*211e0*/  @!P0 LOP3.LUT R8, R9, R8, RZ, 0x3c, !PT ;  /* 0x0000000809088212 */ /* 0x000fc800078e3cff */
[----:B------:R-:W-:Y:S02]  /*211f0*/  @!P0 LOP3.LUT R9, R9, R8, RZ, 0x3c, !PT ;  /* 0x0000000809098212 */ /* 0x000fe400078e3cff */
[----:B--2---:R-:W-:-:S06]  /*21200*/  PRMT R15, RZ, 0x7610, R15 ;  /* 0x00007610ff0f7816 */ /* 0x004fcc000000000f */
[----:B------:R-:W2:Y:S04]  /*21210*/  @!P0 LDG.E.U16 R15, [R8.64] ;  /* 0x0000000a080f8981 */ /* 0x000ea8000c1e1500 */
[----:B--2---:R0:W-:Y:S04]  /*21220*/  STL [R1+0x50], R15 ;  /* 0x0000500f01007387 */ /* 0x0041e80000100800 */
[----:B0-----:R-:W2:Y:S04]  /*21230*/  LDL.LU R15, [R1+0x1a18] ;  /* 0x001a1800010f7983 */ /* 0x001ea80000300800 */
[----:B------:R-:W3:Y:S04]  /*21240*/  LDL R8, [R1+0xc9c] ;  /* 0x000c9c0001087983 */ /* 0x000ee80000100800 */
[----:B------:R-:W3:Y:S04]  /*21250*/  LDL R9, [R1+0xca0] ;  /* 0x000ca00001097983 */ /* 0x000ee80000100800 */
[----:B------:R0:W-:Y:S04]  /*21260*/  STS.U16 [R16+0xc80], R11 ;  /* 0x000c800b10007388 */ /* 0x0001e80000000400 */
[----:B0-----:R-:W4:Y:S01]  /*21270*/  LDL.LU R11, [R1+0x148] ;  /* 0x00014800010b7983 */ /* 0x001f220000300800 */
[----:B--2---:R-:W-:-:S02]  /*21280*/  PRMT R15, RZ, 0x7610, R15 ;  /* 0x00007610ff0f7816 */ /* 0x004fc4000000000f */
[----:B---3--:R-:W-:-:S04]  /*21290*/  @!P0 LOP3.LUT R9, R9, R8, RZ, 0x3c, !PT ;  /* 0x0000000809098212 */ /* 0x008fc800078e3cff */
[----:B------:R-:W-:-:S04]  /*212a0*/  @!P0 LOP3.LUT R8, R9, R8, RZ, 0x3c, !PT ;  /* 0x0000000809088212 */ /* 0x000fc800078e3cff */
[----:B------:R-:W-:-:S05]  /*212b0*/  @!P0 LOP3.LUT R9, R9, R8, RZ, 0x3c, !PT ;  /* 0x0000000809098212 */ /* 0x000fca00078e3cff */
[----:B------:R0:W2:Y:S04]  /*212c0*/  @!P0 LDG.E.U16 R15, [R8.64] ;  /* 0x0000000a080f8981 */ /* 0x0000a8000c1e1500 */
[----:B0-----:R-:W3:Y:S01]  /*212d0*/  LDL R9, [R1+0xc5c] ;  /* 0x000c5c0001097983 */ /* 0x001ee20000100800 */
[----:B------:R-:W-:Y:S01]  /*212e0*/  PRMT R20, RZ, 0x7610, R20 ;  /* 0x00007610ff147816 */ /* 0x000fe20000000014 */
[----:B----4-:R-:W-:-:S05]  /*212f0*/  @!P0 IMAD.MOV.U32 R8, RZ, RZ, R12 ;  /* 0x000000ffff088224 */ /* 0x010fca00078e000c */
[----:B---3--:R-:W3:Y:S04]  /*21300*/  @!P0 LDG.E.U16 R20, [R8.64] ;  /* 0x0000000a08148981 */ /* 0x008ee8000c1e1500 */
[----:B--2---:R0:W-:Y:S04]  /*21310*/  STL [R1+0x4c], R15 ;  /* 0x00004c0f01007387 */ /* 0x0041e80000100800 */
[----:B------:R1:W-:Y:S04]  /*21320*/  STS.U16 [R16+0x1080], R17 ;  /* 0x0010801110007388 */ /* 0x0003e80000000400 */
[----:B0-----:R-:W2:Y:S04]  /*21330*/  LDL R15, [R1+0xba0] ;  /* 0x000ba000010f7983 */ /* 0x001ea80000100800 */
[----:B-1----:R-:W4:Y:S04]  /*21340*/  LDL.LU R17, [R1+0x150] ;  /* 0x0001500001117983 */ /* 0x002f280000300800 */
[----:B------:R-:W2:Y:S04]  /*21350*/  LDL.LU R12, [R1+0x154] ;  /* 0x00015400010c7983 */ /* 0x000ea80000300800 */
        /* <DEDUP_REMOVED lines=11> */
[----:B------:R-:W-:Y:S04]  /*21410*/  STS.U16 [R16+0x1880], R18 ;  /* 0x0018801210007388 */ /* 0x000fe80000000400 */
[----:B--2---:R0:W-:Y:S04]  /*21420*/  STL [R1+0x44], R19 ;  /* 0x0000441301007387 */ /* 0x0041e80000100800 */
[----:B0-----:R-:W2:Y:S04]  /*21430*/  LDL.LU R19, [R1+0x1a0c] ;  /* 0x001a0c0001137983 */ /* 0x001ea80000300800 */
[----:B------:R-:W3:Y:S04]  /*21440*/  LDL R8, [R1+0xbdc] ;  /* 0x000bdc0001087983 */ /* 0x000ee80000100800 */
[----:B------:R-:W3:Y:S04]  /*21450*/  LDL R9, [R1+0xbe0] ;  /* 0x000be00001097983 */ /* 0x000ee80000100800 */
[----:B------:R-:W2:Y:S01]  /*21460*/  LDL.LU R18, [R1+0x1a08] ;  /* 0x001a080001127983 */ /* 0x000ea20000300800 */
[----:B---3--:R-:W-:-:S04]  /*21470*/  @!P0 LOP3.LUT R9, R9, R8, RZ, 0x3c, !PT ;  /* 0x0000000809098212 */ /* 0x008fc800078e3cff */
[C---:B------:R-:W-:Y:S02]  /*21480*/  @!P0 LOP3.LUT R8, R9.reuse, R8, RZ, 0x3c, !PT ;  /* 0x0000000809088212 */ /* 0x040fe400078e3cff */
[----:B--2---:R-:W-:Y:S02]  /*21490*/  PRMT R18, RZ, 0x7610, R18 ;  /* 0x00007610ff127816 */ /* 0x004fe40000000012 */
[----:B------:R-:W-:-:S05]  /*214a0*/  @!P0 LOP3.LUT R9, R9, R8, RZ, 0x3c, !PT ;  /* 0x0000000809098212 */ /* 0x000fca00078e3cff */
[----:B------:R-:W2:Y:S04]  /*214b0*/  @!P0 LDG.E.U16 R18, [R8.64] ;  /* 0x0000000a08128981 */ /* 0x000ea8000c1e1500 */
[----:B--2---:R0:W-:Y:S04]  /*214c0*/  STL [R1+0x40], R18 ;  /* 0x0000401201007387 */ /* 0x0041e80000100800 */
[----:B0-----:R-:W2:Y:S04]  /*214d0*/  LDL.LU R18, [R1+0x1a04] ;  /* 0x001a040001127983 */ /* 0x001ea80000300800 */
[----:B------:R-:W3:Y:S04]  /*214e0*/  LDL.LU R8, [R1+0x140] ;  /* 0x0001400001087983 */ /* 0x000ee80000300800 */
[----:B------:R-:W2:Y:S01]  /*214f0*/  LDL R9, [R1+0xb9c] ;  /* 0x000b9c0001097983 */ /* 0x000ea20000100800 */
[----:B------:R-:W-:-:S03]  /*21500*/  PRMT R13, RZ, 0x7610, R13 ;  /* 0x00007610ff0d7816 */ /* 0x000fc6000000000d */
[----:B---3--:R0:W-:Y:S02]  /*21510*/  STS.U16 [R16+0x1c80], R8 ;  /* 0x001c800810007388 */ /* 0x0081e40000000400 */
[----:B0-----:R-:W-:Y:S02]  /*21520*/  @!P0 IMAD.MOV.U32 R8, RZ, RZ, R15 ;  /* 0x000000ffff088224 */ /* 0x001fe400078e000f */
[----:B------:R-:W3:Y:S04]  /*21530*/  LDL.LU R15, [R1+0x160] ;  /* 0x00016000010f7983 */ /* 0x000ee80000300800 */
[----:B--2---:R0:W2:Y:S04]  /*21540*/  @!P0 LDG.E.U16 R13, [R8.64] ;  /* 0x0000000a080d8981 */ /* 0x0040a8000c1e1500 */
[----:B0-----:R-:W3:Y:S04]  /*21550*/  LDL R8, [R1+0xb5c] ;  /* 0x000b5c0001087983 */ /* 0x001ee80000100800 */
[----:B------:R-:W3:Y:S01]  /*21560*/  LDL R9, [R1+0xb60] ;  /* 0x000b600001097983 */ /* 0x000ee20000100800 */
[----:B------:R-:W-:-:S03]  /*21570*/  PRMT R6, RZ, 0x7610, R6 ;  /* 0x00007610ff067816 */ /* 0x000fc60000000006 */
[----:B------:R0:W-:Y:S04]  /*21580*/  STS.U16 [R16+0x2080], R14 ;  /* 0x0020800e10007388 */ /* 0x0001e80000000400 */
[----:B0-----:R-:W4:Y:S04]  /*21590*/  LDL R14, [R1+0xa9c] ;  /* 0x000a9c00010e7983 */ /* 0x001f280000100800 */
[----:B--2---:R0:W-:Y:S01]  /*215a0*/  STL [R1+0x3c], R13 ;  /* 0x00003c0d01007387 */ /* 0x0041e20000100800 */
[-C--:B---3--:R-:W-:Y:S02]  /*215b0*/  @!P0 LOP3.LUT R9, R9, R8.reuse, RZ, 0x3c, !PT ;  /* 0x0000000809098212 */ /* 0x088fe400078e3cff */
[----:B------:R-:W-:Y:S01]  /*215c0*/  PRMT R18, RZ, 0x7610, R18 ;  /* 0x00007610ff127816 */ /* 0x000fe20000000012 */
[----:B------:R1:W-:Y:S01]  /*215d0*/  STS.U16 [R16+0x2480], R11 ;  /* 0x0024800b10007388 */ /* 0x0003e20000000400 */
[----:B------:R-:W-:-:S03]  /*215e0*/  @!P0 LOP3.LUT R8, R9, R8, RZ, 0x3c, !PT ;  /* 0x0000000809088212 */ /* 0x000fc600078e3cff */
[----:B0-----:R-:W2:Y:S01]  /*215f0*/  LDL R13, [R1+0xaa0] ;  /* 0x000aa000010d7983 */ /* 0x001ea20000100800 */
[----:B------:R-:W-:-:S05]  /*21600*/  @!P0 LOP3.LUT R9, R9, R8, RZ, 0x3c, !PT ;  /* 0x0000000809098212 */ /* 0x000fca00078e3cff */
[----:B------:R0:W3:Y:S04]  /*21610*/  @!P0 LDG.E.U16 R6, [R8.64] ;  /* 0x0000000a08068981 */ /* 0x0000e8000c1e1500 */
[----:B-1----:R-:W2:Y:S04]  /*21620*/  LDL R11, [R1+0xa5c] ;  /* 0x000a5c00010b7983 */ /* 0x002ea80000100800 */
[----:B0-----:R-:W2:Y:S04]  /*21630*/  LDL R8, [R1+0xb1c] ;  /* 0x000b1c0001087983 */ /* 0x001ea80000100800 */
[----:B------:R-:W2:Y:S02]  /*21640*/  LDL R9, [R1+0xb20] ;  /* 0x000b200001097983 */ /* 0x000ea40000100800 */
[----:B--2---:R-:W-:-:S04]  /*21650*/  @!P0 LOP3.LUT R9, R9, R8, RZ, 0x3c, !PT ;  /* 0x0000000809098212 */ /* 0x004fc800078e3cff */
[----:B------:R-:W-:-:S04]  /*21660*/  @!P0 LOP3.LUT R8, R9, R8, RZ, 0x3c, !PT ;  /* 0x0000000809088212 */ /* 0x000fc800078e3cff */
[----:B------:R-:W-:-:S05]  /*21670*/  @!P0 LOP3.LUT R9, R9, R8, RZ, 0x3c, !PT ;  /* 0x0000000809098212 */ /* 0x000fca00078e3cff */
[----:B------:R-:W2:Y:S04]  /*21680*/  @!P0 LDG.E.U16 R18, [R8.64] ;  /* 0x0000000a08128981 */ /* 0x000ea8000c1e1500 */
[----:B---3--:R0:W-:Y:S04]  /*21690*/  STL [R1+0x38], R6 ;  /* 0x0000380601007387 */ /* 0x0081e80000100800 */
[----:B0-----:R-:W3:Y:S04]  /*216a0*/  LDL R6, [R1+0xa60] ;  /* 0x000a600001067983 */ /* 0x001ee80000100800 */
[----:B----4-:R-:W-:Y:S04]  /*216b0*/  STS.U16 [R16+0x2880], R17 ;  /* 0x0028801110007388 */ /* 0x010fe80000000400 */
[----:B--2---:R0:W-:Y:S04]  /*216c0*/  STL [R1+0x34], R18 ;  /* 0x0000341201007387 */ /* 0x0041e80000100800 */
[----:B0-----:R-:W2:Y:S04]  /*216d0*/  LDL.LU R18, [R1+0x1a00] ;  /* 0x001a000001127983 */ /* 0x001ea80000300800 */
[----:B------:R-:W4:Y:S04]  /*216e0*/  LDL R8, [R1+0xadc] ;  /* 0x000adc0001087983 */ /* 0x000f280000100800 */
[----:B------:R-:W4:Y:S04]  /*216f0*/  LDL R9, [R1+0xae0] ;  /* 0x000ae00001097983 */ /* 0x000f280000100800 */
[----:B------:R-:W2:Y:S01]  /*21700*/  LDL.LU R17, [R1+0x19fc] ;  /* 0x0019fc0001117983 */ /* 0x000ea20000300800 */
[----:B------:R-:W-:-:S02]  /*21710*/  PRMT R28, RZ, 0x7610, R28 ;  /* 0x00007610ff1c7816 */ /* 0x000fc4000000001c */
[----:B----4-:R-:W-:-:S04]  /*21720*/  @!P0 LOP3.LUT R9, R9, R8, RZ, 0x3c, !PT ;  /* 0x0000000809098212 */ /* 0x010fc800078e3cff */
[----:B------:R-:W-:-:S04]  /*21730*/  @!P0 LOP3.LUT R8, R9, R8, RZ, 0x3c, !PT ;  /* 0x0000000809088212 */ /* 0x000fc800078e3cff */
[----:B------:R-:W-:Y:S02]  /*21740*/  @!P0 LOP3.LUT R9, R9, R8, RZ, 0x3c, !PT ;  /* 0x0000000809098212 */ /* 0x000fe400078e3cff */
[----:B--2---:R-:W-:-:S03]  /*21750*/  PRMT R17, RZ, 0x7610, R17 ;  /* 0x00007610ff117816 */ /* 0x004fc60000000011 */
[----:B------:R0:W2:Y:S02]  /*21760*/  @!P0 LDG.E.U16 R28, [R8.64] ;  /* 0x0000000a081c8981 */ /* 0x0000a4000c1e1500 */
[----:B0-----:R-:W-:Y:S02]  /*21770*/  @!P0 IMAD.MOV.U32 R8, RZ, RZ, R13 ;  /* 0x000000ffff088224 */ /* 0x001fe400078e000d */
[----:B------:R-:W-:-:S05]  /*21780*/  @!P0 IMAD.MOV.U32 R9, RZ, RZ, R14 ;  /* 0x000000ffff098224 */ /* 0x000fca00078e000e */
[----:B------:R-:W4:Y:S04]  /*21790*/  @!P0 LDG.E.U16 R17, [R8.64] ;  /* 0x0000000a08118981 */ /* 0x000f28000c1e1500 */
[----:B------:R0:W-:Y:S04]  /*217a0*/  STS.U16 [R16+0x2c80], R12 ;  /* 0x002c800c10007388 */ /* 0x0001e80000000400 */
[----:B0-----:R-:W3:Y:S04]  /*217b0*/  LDL.LU R12, [R1+0x16c] ;  /* 0x00016c00010c7983 */ /* 0x001ee80000300800 */
[----:B------:R-:W3:Y:S04]  /*217c0*/  LDL R14, [R1+0x9dc] ;  /* 0x0009dc00010e7983 */ /* 0x000ee80000100800 */
[----:B------:R-:W3:Y:S04]  /*217d0*/  LDL R13, [R1+0x9e0] ;  /* 0x0009e000010d7983 */ /* 0x000ee80000100800 */
[----:B--2---:R0:W-:Y:S04]  /*217e0*/  STL [R1+0x30], R28 ;  /* 0x0000301c01007387 */ /* 0x0041e80000100800 */
[----:B0-----:R-:W2:Y:S04]  /*217f0*/  LDL.LU R28, [R1+0x1e4] ;  /* 0x0001e400011c7983 */ /* 0x001ea80000300800 */
[----:B----4-:R0:W-:Y:S04]  /*21800*/  STL [R1+0x2c], R17 ;  /* 0x00002c1101007387 */ /* 0x0101e80000100800 */
[----:B0-----:R-:W4:Y:S04]  /*21810*/  LDL.LU R17, [R1+0x19f8] ;  /* 0x0019f80001117983 */ /* 0x001f280000300800 */
[----:B------:R-:W2:Y:S01]  /*21820*/  LDL.LU R9, [R1+0x158] ;  /* 0x0001580001097983 */ /* 0x000ea20000300800 */
[----:B------:R-:W-:Y:S01]  /*21830*/  PRMT R10, RZ, 0x7610, R10 ;  /* 0x00007610ff0a7816 */ /* 0x000fe2000000000a */
[----:B---3--:R-:W-:-:S02]  /*21840*/  @!P0 IMAD.MOV.U32 R8, RZ, RZ, R6 ;  /* 0x000000ffff088224 */ /* 0x008fc400078e0006 */
[----:B------:R-:W3:Y:S04]  /*21850*/  LDL R6, [R1+0x9a0] ;  /* 0x0009a00001067983 */ /* 0x000ee80000100800 */
[----:B--2---:R0:W-:Y:S02]  /*21860*/  STS.U16 [R16+0x3080], R9 ;  /* 0x0030800910007388 */ /* 0x0041e40000000400 */
[----:B0-----:R-:W-:Y:S02]  /*21870*/  @!P0 IMAD.MOV.U32 R9, RZ, RZ, R11 ;  /* 0x000000ffff098224 */ /* 0x001fe400078e000b */
[----:B------:R-:W2:Y:S04]  /*21880*/  LDL R11, [R1+0x99c] ;  /* 0x00099c00010b7983 */ /* 0x000ea80000100800 */
[----:B------:R0:W2:Y:S04]  /*21890*/  @!P0 LDG.E.U16 R10, [R8.64] ;  /* 0x0000000a080a8981 */ /* 0x0000a8000c1e1500 */
[----:B------:R-:W-:Y:S04]  /*218a0*/  STS.U16 [R16+0x3480], R15 ;  /* 0x0034800f10007388 */ /* 0x000fe80000000400 */
[----:B0-----:R-:W3:Y:S04]  /*218b0*/  LDL R8, [R1+0xa1c] ;  /* 0x000a1c0001087983 */ /* 0x001ee80000100800 */
[----:B------:R-:W3:Y:S04]  /*218c0*/  LDL R9, [R1+0xa20] ;  /* 0x000a200001097983 */ /* 0x000ee80000100800 */
[----:B--2---:R0:W-:Y:S04]  /*218d0*/  STL [R1+0x28], R10 ;  /* 0x0000280a01007387 */ /* 0x0041e80000100800 */
[----:B0-----:R-:W2:Y:S04]  /*218e0*/  LDL.LU R10, [R1+0x1e8] ;  /* 0x0001e800010a7983 */ /* 0x001ea80000300800 */
[----:B------:R-:W2:Y:S01]  /*218f0*/  LDL.LU R15, [R1+0x19f4] ;  /* 0x0019f400010f7983 */ /* 0x000ea20000300800 */
[----:B---3--:R-:W-:-:S04]  /*21900*/  @!P0 LOP3.LUT R9, R9, R8, RZ, 0x3c, !PT ;  /* 0x0000000809098212 */ /* 0x008fc800078e3cff */
[----:B------:R-:W-:-:S04]  /*21910*/  @!P0 LOP3.LUT R8, R9, R8, RZ, 0x3c, !PT ;  /* 0x0000000809088212 */ /* 0x000fc800078e3cff */
[----:B------:R-:W-:Y:S02]  /*21920*/  @!P0 LOP3.LUT R9, R9, R8, RZ, 0x3c, !PT ;  /* 0x0000000809098212 */ /* 0x000fe400078e3cff */
[----:B--2---:R-:W-:-:S06]  /*21930*/  PRMT R15, RZ, 0x7610, R15 ;  /* 0x00007610ff0f7816 */ /* 0x004fcc000000000f */
[----:B------:R0:W2:Y:S04]  /*21940*/  @!P0 LDG.E.U16 R15, [R8.64] ;  /* 0x0000000a080f8981 */ /* 0x0000a8000c1e1500 */
[----:B0-----:R-:W3:Y:S01]  /*21950*/  LDL.LU R9, [R1+0x164] ;  /* 0x0001640001097983 */ /* 0x001ee20000300800 */
[----:B------:R-:W-:Y:S01]  /*21960*/  PRMT R2, RZ, 0x7610, R2 ;  /* 0x00007610ff027816 */ /* 0x000fe20000000002 */
[----:B------:R-:W-:Y:S02]  /*21970*/  @!P0 IMAD.MOV.U32 R8, RZ, RZ, R13 ;  /* 0x000000ffff088224 */ /* 0x000fe400078e000d */
[----:B--2---:R0:W-:Y:S04]  /*21980*/  STL [R1+0x24], R15 ;  /* 0x0000240f01007387 */ /* 0x0041e80000100800 */
[----:B---3--:R1:W-:Y:S04]  /*21990*/  STS.U16 [R16+0x3880], R9 ;  /* 0x0038800910007388 */ /* 0x0083e80000000400 */
[----:B0-----:R-:W2:Y:S01]  /*219a0*/  LDL.LU R15, [R1+0x1ec] ;  /* 0x0001ec00010f7983 */ /* 0x001ea20000300800 */
[----:B-1----:R-:W-:-:S05]  /*219b0*/  @!P0 IMAD.MOV.U32 R9, RZ, RZ, R14 ;  /* 0x000000ffff098224 */ /* 0x002fca00078e000e */
[----:B------:R0:W3:Y:S04]  /*219c0*/  @!P0 LDG.E.U16 R2, [R8.64] ;  /* 0x0000000a08028981 */ /* 0x0000e8000c1e1500 */
[----:B0-----:R-:W2:Y:S01]  /*219d0*/  LDL.LU R9, [R1+0x168] ;  /* 0x0001680001097983 */ /* 0x001ea20000300800 */
[----:B------:R-:W-:Y:S01]  /*219e0*/  PRMT R4, RZ, 0x7610, R4 ;  /* 0x00007610ff047816 */ /* 0x000fe20000000004 */
[----:B------:R-:W-:Y:S02]  /*219f0*/  @!P0 IMAD.MOV.U32 R8, RZ, RZ, R6 ;  /* 0x000000ffff088224 */ /* 0x000fe400078e0006 */
[----:B------:R-:W4:Y:S04]  /*21a00*/  LDL R13, [R1+0x91c] ;  /* 0x00091c00010d7983 */ /* 0x000f280000100800 */
[----:B---3--:R0:W-:Y:S04]  /*21a10*/  STL [R1+0x20], R2 ;  /* 0x0000200201007387 */ /* 0x0081e80000100800 */
[----:B--2---:R1:W-:Y:S04]  /*21a20*/  STS.U16 [R16+0x3c80], R9 ;  /* 0x003c800910007388 */ /* 0x0043e80000000400 */
[----:B0-----:R-:W2:Y:S04]  /*21a30*/  LDL R2, [R1+0x920] ;  /* 0x0009200001027983 */ /* 0x001ea80000100800 */
[----:B------:R-:W3:Y:S01]  /*21a40*/  LDL.LU R14, [R1+0x1f4] ;  /* 0x0001f400010e7983 */ /* 0x000ee20000300800 */
[----:B-1----:R-:W-:Y:S01]  /*21a50*/  @!P0 IMAD.MOV.U32 R9, RZ, RZ, R11 ;  /* 0x000000ffff098224 */ /* 0x002fe200078e000b */
[----:B----4-:R-:W-:-:S02]  /*21a60*/  PRMT R17, RZ, 0x7610, R17 ;  /* 0x00007610ff117816 */ /* 0x010fc40000000011 */
[----:B------:R-:W4:Y:S04]  /*21a70*/  LDL R6, [R1+0x8dc] ;  /* 0x0008dc0001067983 */ /* 0x000f280000100800 */
[----:B------:R0:W2:Y:S04]  /*21a80*/  @!P0 LDG.E.U16 R4, [R8.64] ;  /* 0x0000000a08048981 */ /* 0x0000a8000c1e1500 */
[----:B0-----:R-:W3:Y:S04]  /*21a90*/  LDL R8, [R1+0x95c] ;  /* 0x00095c0001087983 */ /* 0x001ee80000100800 */
[----:B------:R-:W3:Y:S01]  /*21aa0*/  LDL R9, [R1+0x960] ;  /* 0x0009600001097983 */ /* 0x000ee20000100800 */
[----:B------:R-:W-:-:S03]  /*21ab0*/  PRMT R0, RZ, 0x7610, R0 ;  /* 0x00007610ff007816 */ /* 0x000fc60000000000 */
[----:B--2---:R0:W-:Y:S04]  /*21ac0*/  STL [R1+0x1c], R4 ;  /* 0x00001c0401007387 */ /* 0x0041e80000100800 */
[----:B0-----:R-:W2:Y:S01]  /*21ad0*/  LDL R4, [R1+0x8e0] ;  /* 0x0008e00001047983 */ /* 0x001ea20000100800 */
[----:B---3--:R-:W-:-:S03]  /*21ae0*/  @!P0 LOP3.LUT R9, R9, R8, RZ, 0x3c, !PT ;  /* 0x0000000809098212 */ /* 0x008fc600078e3cff */
[----:B------:R-:W3:Y:S01]  /*21af0*/  LDL.LU R11, [R1+0x1f8] ;  /* 0x0001f800010b7983 */ /* 0x000ee20000300800 */
[----:B------:R-:W-:-:S04]  /*21b00*/  @!P0 LOP3.LUT R8, R9, R8, RZ, 0x3c, !PT ;  /* 0x0000000809088212 */ /* 0x000fc800078e3cff */
[----:B------:R-:W-:-:S05]  /*21b10*/  @!P0 LOP3.LUT R9, R9, R8, RZ, 0x3c, !PT ;  /* 0x0000000809098212 */ /* 0x000fca00078e3cff */
[----:B------:R0:W3:Y:S02]  /*21b20*/  @!P0 LDG.E.U16 R17, [R8.64] ;  /* 0x0000000a08118981 */ /* 0x0000e4000c1e1500 */
[----:B0-----:R-:W-:Y:S02]  /*21b30*/  @!P0 IMAD.MOV.U32 R8, RZ, RZ, R2 ;  /* 0x000000ffff088224 */ /* 0x001fe400078e0002 */
[----:B------:R-:W-:-:S05]  /*21b40*/  @!P0 IMAD.MOV.U32 R9, RZ, RZ, R13 ;  /* 0x000000ffff098224 */ /* 0x000fca00078e000d */
[----:B------:R4:W3:Y:S01]  /*21b50*/  @!P0 LDG.E.U16 R0, [R8.64] ;  /* 0x0000000a08008981 */ /* 0x0008e2000c1e1500 */
[----:B------:R-:W-:-:S03]  /*21b60*/  PRMT R3, RZ, 0x7610, R3 ;  /* 0x00007610ff037816 */ /* 0x000fc60000000003 */
[----:B------:R0:W-:Y:S04]  /*21b70*/  STS.U16 [R16+0x4080], R12 ;  /* 0x0040800c10007388 */ /* 0x0001e80000000400 */
[----:B------:R-:W-:Y:S01]  /*21b80*/  STS.U16 [R16+0x4480], R28 ;  /* 0x0044801c10007388 */ /* 0x000fe20000000400 */
[----:B----4-:R-:W-:-:S03]  /*21b90*/  @!P0 IMAD.MOV.U32 R9, RZ, RZ, R6 ;  /* 0x000000ffff098224 */ /* 0x010fc600078e0006 */
[----:B0-----:R-:W4:Y:S04]  /*21ba0*/  LDL.LU R12, [R1+0x1fc] ;  /* 0x0001fc00010c7983 */ /* 0x001f280000300800 */
[----:B------:R-:W-:Y:S01]  /*21bb0*/  STS.U16 [R16+0x4880], R10 ;  /* 0x0048800a10007388 */ /* 0x000fe20000000400 */
[----:B--2---:R-:W-:-:S05]  /*21bc0*/  @!P0 IMAD.MOV.U32 R8, RZ, RZ, R4 ;  /* 0x000000ffff088224 */ /* 0x004fca00078e0004 */
[----:B------:R0:W2:Y:S04]  /*21bd0*/  @!P0 LDG.E.U16 R3, [R8.64] ;  /* 0x0000000a08038981 */ /* 0x0000a8000c1e1500 */
[----:B---3--:R1:W-:Y:S04]  /*21be0*/  STL [R1+0x18], R17 ;  /* 0x0000181101007387 */ /* 0x0083e80000100800 */
[----:B-1----:R-:W3:Y:S04]  /*21bf0*/  LDL.LU R17, [R1+0x19f0] ;  /* 0x0019f00001117983 */ /* 0x002ee80000300800 */
[----:B------:R-:W3:Y:S04]  /*21c00*/  LDL R28, [R1+0x8a0] ;  /* 0x0008a000011c7983 */ /* 0x000ee80000100800 */
[----:B------:R-:W4:Y:S04]  /*21c10*/  LDL.LU R13, [R1+0x204] ;  /* 0x00020400010d7983 */ /* 0x000f280000300800 */
[----:B------:R-:W4:Y:S04]  /*21c20*/  LDL R2, [R1+0x85c] ;  /* 0x00085c0001027983 */ /* 0x000f280000100800 */
[----:B------:R1:W-:Y:S04]  /*21c30*/  STL [R1+0x14], R0 ;  /* 0x0000140001007387 */ /* 0x0003e80000100800 */
[----:B0-----:R-:W4:Y:S04]  /*21c40*/  LDL R9, [R1+0x89c] ;  /* 0x00089c0001097983 */ /* 0x001f280000100800 */
[----:B------:R-:W4:Y:S04]  /*21c50*/  LDL R10, [R1+0x81c] ;  /* 0x00081c00010a7983 */ /* 0x000f280000100800 */
[----:B-1----:R-:W4:Y:S04]  /*21c60*/  LDL R0, [R1+0x860] ;  /* 0x0008600001007983 */ /* 0x002f280000100800 */
[----:B------:R-:W4:Y:S01]  /*21c70*/  LDL R6, [R1+0x820] ;  /* 0x0008200001067983 */ /* 0x000f220000100800 */
[----:B------:R-:W-:-:S02]  /*21c80*/  PRMT R25, RZ, 0x7610, R25 ;  /* 0x00007610ff197816 */ /* 0x000fc40000000019 */
[----:B------:R-:W-:Y:S01]  /*21c90*/  PRMT R21, RZ, 0x7610, R21 ;  /* 0x00007610ff157816 */ /* 0x000fe20000000015 */
[----:B------:R-:W4:Y:S01]  /*21ca0*/  LDL R4, [R1+0x7dc] ;  /* 0x0007dc0001047983 */ /* 0x000f220000100800 */
[----:B------:R-:W-:-:S03]  /*21cb0*/  PRMT R5, RZ, 0x7610, R5 ;  /* 0x00007610ff057816 */ /* 0x000fc60000000005 */
[----:B------:R-:W-:Y:S04]  /*21cc0*/  STS.U16 [R16+0x4c80], R15 ;  /* 0x004c800f10007388 */ /* 0x000fe80000000400 */
[----:B------:R-:W-:Y:S04]  /*21cd0*/  STS.U16 [R16+0x5080], R14 ;  /* 0x0050800e10007388 */ /* 0x000fe80000000400 */
[----:B--2---:R0:W-:Y:S04]  /*21ce0*/  STL [R1+0x10], R3 ;  /* 0x0000100301007387 */ /* 0x0041e80000100800 */
[----:B0-----:R-:W2:Y:S04]  /*21cf0*/  LDL R3, [R1+0x7e0] ;  /* 0x0007e00001037983 */ /* 0x001ea80000100800 */
[----:B------:R-:W2:Y:S04]  /*21d00*/  LDL.LU R15, [R1+0x208] ;  /* 0x00020800010f7983 */ /* 0x000ea80000300800 */
[----:B------:R-:W2:Y:S01]  /*21d10*/  LDL.LU R14, [R1+0x20c] ;  /* 0x00020c00010e7983 */ /* 0x000ea20000300800 */
[----:B---3--:R-:W-:-:S05]  /*21d20*/  @!P0 IMAD.MOV.U32 R8, RZ, RZ, R28 ;  /* 0x000000ffff088224 */ /* 0x008fca00078e001c */
[----:B----4-:R0:W3:Y:S02]  /*21d30*/  @!P0 LDG.E.U16 R25, [R8.64] ;  /* 0x0000000a08198981 */ /* 0x0100e4000c1e1500 */
[----:B0-----:R-:W-:Y:S02]  /*21d40*/  @!P0 IMAD.MOV.U32 R8, RZ, RZ, R0 ;  /* 0x000000ffff088224 */ /* 0x001fe400078e0000 */
[----:B------:R-:W-:Y:S01]  /*21d50*/  @!P0 IMAD.MOV.U32 R9, RZ, RZ, R2 ;  /* 0x000000ffff098224 */ /* 0x000fe200078e0002 */
[----:B------:R-:W4:Y:S04]  /*21d60*/  LDL R0, [R1+0x7a0] ;  /* 0x0007a00001007983 */ /* 0x000f280000100800 */
[----:B------:R0:W3:Y:S04]  /*21d70*/  @!P0 LDG.E.U16 R21, [R8.64] ;  /* 0x0000000a08158981 */ /* 0x0000e8000c1e1500 */
[----:B------:R-:W3:Y:S01]  /*21d80*/  LDL R2, [R1+0x79c] ;  /* 0x00079c0001027983 */ /* 0x000ee20000100800 */
[----:B0-----:R-:W-:-:S02]  /*21d90*/  @!P0 IMAD.MOV.U32 R8, RZ, RZ, R6 ;  /* 0x000000ffff088224 */ /* 0x001fc400078e0006 */
[----:B------:R-:W-:-:S05]  /*21da0*/  @!P0 IMAD.MOV.U32 R9, RZ, RZ, R10 ;  /* 0x000000ffff098224 */ /* 0x000fca00078e000a */
[----:B------:R0:W3:Y:S01]  /*21db0*/  @!P0 LDG.E.U16 R5, [R8.64] ;  /* 0x0000000a08058981 */ /* 0x0000e2000c1e1500 */
[----:B------:R-:W-:Y:S02]  /*21dc0*/  PRMT R27, RZ, 0x7610, R27 ;  /* 0x00007610ff1b7816 */ /* 0x000fe4000000001b */
[----:B------:R-:W-:Y:S01]  /*21dd0*/  PRMT R23, RZ, 0x7610, R23 ;  /* 0x00007610ff177816 */ /* 0x000fe20000000017 */
[----:B0-----:R-:W-:Y:S01]  /*21de0*/  @!P0 IMAD.MOV.U32 R9, RZ, RZ, R4 ;  /* 0x000000ffff098224 */ /* 0x001fe200078e0004 */
[----:B------:R0:W-:Y:S04]  /*21df0*/  STS.U16 [R16+0x5480], R11 ;  /* 0x0054800b10007388 */ /* 0x0001e80000000400 */
[----:B0-----:R-:W3:Y:S01]  /*21e00*/  LDL.LU R11, [R1+0x214] ;  /* 0x00021400010b7983 */ /* 0x001ee20000300800 */
[----:B--2---:R-:W-:-:S05]  /*21e10*/  @!P0 IMAD.MOV.U32 R8, RZ, RZ, R3 ;  /* 0x000000ffff088224 */ /* 0x004fca00078e0003 */
[----:B------:R4:W2:Y:S02]  /*21e20*/  @!P0 LDG.E.U16 R27, [R8.64] ;  /* 0x0000000a081b8981 */ /* 0x0008a4000c1e1500 */
[----:B----4-:R-:W-:Y:S02]  /*21e30*/  @!P0 IMAD.MOV.U32 R8, RZ, RZ, R0 ;  /* 0x000000ffff088224 */ /* 0x010fe400078e0000 */
[----:B---3--:R-:W-:-:S05]  /*21e40*/  @!P0 IMAD.MOV.U32 R9, RZ, RZ, R2 ;  /* 0x000000ffff098224 */ /* 0x008fca00078e0002 */
[----:B------:R-:W3:Y:S04]  /*21e50*/  @!P0 LDG.E.U16 R23, [R8.64] ;  /* 0x0000000a08178981 */ /* 0x000ee8000c1e1500 */
[----:B------:R0:W-:Y:S04]  /*21e60*/  STL [R1+0x4], R5 ;  /* 0x0000040501007387 */ /* 0x0001e80000100800 */
[----:B------:R-:W4:Y:S04]  /*21e70*/  LDL R4, [R1+0x760] ;  /* 0x0007600001047983 */ /* 0x000f280000100800 */
[----:B0-----:R-:W4:Y:S04]  /*21e80*/  LDL R5, [R1+0x75c] ;  /* 0x00075c0001057983 */ /* 0x001f280000100800 */
[----:B------:R0:W-:Y:S01]  /*21e90*/  STS.U16 [R16+0x5880], R12 ;  /* 0x0058800c10007388 */ /* 0x0001e20000000400 */
[----:B------:R-:W-:-:S03]  /*21ea0*/  PRMT R18, RZ, 0x7610, R18 ;  /* 0x00007610ff127816 */ /* 0x000fc60000000012 */
[----:B------:R1:W-:Y:S04]  /*21eb0*/  STS.U16 [R16+0x5c80], R13 ;  /* 0x005c800d10007388 */ /* 0x0003e80000000400 */
[----:B0-----:R-:W4:Y:S04]  /*21ec0*/  LDL.LU R12, [R1+0x218] ;  /* 0x00021800010c7983 */ /* 0x001f280000300800 */
[----:B--2---:R-:W-:Y:S04]  /*21ed0*/  STL [R1+0x196c], R27 ;  /* 0x00196c1b01007387 */ /* 0x004fe80000100800 */
[----:B------:R-:W2:Y:S04]  /*21ee0*/  LDL R6, [R1+0x71c] ;  /* 0x00071c0001067983 */ /* 0x000ea80000100800 */
[----:B------:R-:W2:Y:S04]  /*21ef0*/  LDL R3, [R1+0x720] ;  /* 0x0007200001037983 */ /* 0x000ea80000100800 */
[----:B------:R-:W2:Y:S04]  /*21f00*/  LDL R0, [R1+0x6e0] ;  /* 0x0006e00001007983 */ /* 0x000ea80000100800 */
[----:B-1----:R-:W2:Y:S04]  /*21f10*/  LDL.LU R13, [R1+0x21c] ;  /* 0x00021c00010d7983 */ /* 0x002ea80000300800 */
[----:B---3--:R-:W-:Y:S04]  /*21f20*/  STL [R1+0x1970], R23 ;  /* 0x0019701701007387 */ /* 0x008fe80000100800 */
[----:B------:R-:W-:Y:S04]  /*21f30*/  STL [R1+0xc], R25 ;  /* 0x00000c1901007387 */ /* 0x000fe80000100800 */
[----:B------:R-:W3:Y:S01]  /*21f40*/  LDL R2, [R1+0x6dc] ;  /* 0x0006dc0001027983 */ /* 0x000ee20000100800 */
[----:B----4-:R-:W-:-:S02]  /*21f50*/  @!P0 IMAD.MOV.U32 R8, RZ, RZ, R4 ;  /* 0x000000ffff088224 */ /* 0x010fc400078e0004 */
[----:B------:R-:W-:-:S05]  /*21f60*/  @!P0 IMAD.MOV.U32 R9, RZ, RZ, R5 ;  /* 0x000000ffff098224 */ /* 0x000fca00078e0005 */
[----:B------:R2:W4:Y:S01]  /*21f70*/  @!P0 LDG.E.U16 R18, [R8.64] ;  /* 0x0000000a08128981 */ /* 0x000522000c1e1500 */
[----:B------:R-:W-:-:S03]  /*21f80*/  PRMT R7, RZ, 0x7610, R7 ;  /* 0x00007610ff077816 */ /* 0x000fc60000000007 */
[----:B------:R0:W-:Y:S04]  /*21f90*/  STS.U16 [R16+0x6080], R15 ;  /* 0x0060800f10007388 */ /* 0x0001e80000000400 */
[----:B------:R-:W-:Y:S04]  /*21fa0*/  STS.U16 [R16+0x6480], R14 ;  /* 0x0064800e10007388 */ /* 0x000fe80000000400 */
[----:B------:R3:W-:Y:S04]  /*21fb0*/  STS.U16 [R16+0x6880], R11 ;  /* 0x0068800b10007388 */ /* 0x0007e80000000400 */
[----:B0-----:R-:W4:Y:S04]  /*21fc0*/  LDL.LU R15, [R1+0x224] ;  /* 0x00022400010f7983 */ /* 0x001f280000300800 */
[----:B------:R-:W4:Y:S01]  /*21fd0*/  LDL R4, [R1+0x6a0] ;  /* 0x0006a00001047983 */ /* 0x000f220000100800 */
[----:B--2---:R-:W-:-:S02]  /*21fe0*/  @!P0 IMAD.MOV.U32 R9, RZ, RZ, R6 ;  /* 0x000000ffff098224 */ /* 0x004fc400078e0006 */
[----:B------:R-:W-:-:S05]  /*21ff0*/  @!P0 IMAD.MOV.U32 R8, RZ, RZ, R3 ;  /* 0x000000ffff088224 */ /* 0x000fca00078e0003 */
[----:B------:R0:W2:Y:S01]  /*22000*/  @!P0 LDG.E.U16 R7, [R8.64] ;  /* 0x0000000a08078981 */ /* 0x0000a2000c1e1500 */
[----:B------:R-:W-:Y:S01]  /*22010*/  @!P0 IMAD.MOV.U32 R10, RZ, RZ, R0 ;  /* 0x000000ffff0a8224 */ /* 0x000fe200078e0000 */
[----:B0-----:R-:W-:Y:S01]  /*22020*/  PRMT R8, RZ, 0x7610, R8 ;  /* 0x00007610ff087816 */ /* 0x001fe20000000008 */
[----:B---3--:R-:W-:-:S05]  /*22030*/  @!P0 IMAD.MOV.U32 R11, RZ, RZ, R2 ;  /* 0x000000ffff0b8224 */ /* 0x008fca00078e0002 */
[----:B------:R0:W3:Y:S04]  /*22040*/  @!P0 LDG.E.U16 R8, [R10.64] ;  /* 0x0000000a0a088981 */ /* 0x0000e8000c1e1500 */
[----:B----4-:R-:W-:Y:S04]  /*22050*/  STL [R1+0x1974], R18 ;  /* 0x0019741201007387 */ /* 0x010fe80000100800 */
[----:B------:R1:W-:Y:S04]  /*22060*/  STL [R1+0x8], R21 ;  /* 0x0000081501007387 */ /* 0x0003e80000100800 */
[----:B------:R-:W4:Y:S04]  /*22070*/  LDL R5, [R1+0x69c] ;  /* 0x00069c0001057983 */ /* 0x000f280000100800 */
[----:B------:R-:W4:Y:S04]  /*22080*/  LDL.LU R14, [R1+0x228] ;  /* 0x00022800010e7983 */ /* 0x000f280000300800 */
[----:B------:R-:W4:Y:S04]  /*22090*/  LDL R6, [R1+0x65c] ;  /* 0x00065c0001067983 */ /* 0x000f280000100800 */
[----:B------:R-:W4:Y:S01]  /*220a0*/  LDL R3, [R1+0x660] ;  /* 0x0006600001037983 */ /* 0x000f220000100800 */
[----:B0-----:R-:W-:-:S03]  /*220b0*/  @!P0 IMAD.MOV.U32 R10, RZ, RZ, R4 ;  /* 0x000000ffff0a8224 */ /* 0x001fc600078e0004 */
[----:B--2---:R-:W-:Y:S04]  /*220c0*/  STL [R1+0x1978], R7 ;  /* 0x0019780701007387 */ /* 0x004fe80000100800 */
[----:B-1----:R-:W2:Y:S04]  /*220d0*/  LDL.LU R21, [R1+0x22c] ;  /* 0x00022c0001157983 */ /* 0x002ea80000300800 */
[----:B------:R-:W2:Y:S04]  /*220e0*/  LDL R2, [R1+0x61c] ;  /* 0x00061c0001027983 */ /* 0x000ea80000100800 */
[----:B------:R-:W2:Y:S04]  /*220f0*/  LDL R0, [R1+0x620] ;  /* 0x0006200001007983 */ /* 0x000ea80000100800 */
[----:B---3--:R-:W-:Y:S04]  /*22100*/  STL [R1+0x197c], R8 ;  /* 0x00197c0801007387 */ /* 0x008fe80000100800 */
[----:B------:R-:W3:Y:S01]  /*22110*/  LDL R4, [R1+0x5e0] ;  /* 0x0005e00001047983 */ /* 0x000ee20000100800 */
[----:B----4-:R-:W-:-:S03]  /*22120*/  @!P0 IMAD.MOV.U32 R11, RZ, RZ, R5 ;  /* 0x000000ffff0b8224 */ /* 0x010fc600078e0005 */
[----:B------:R-:W4:Y:S01]  /*22130*/  LDL R5, [R1+0x5dc] ;  /* 0x0005dc0001057983 */ /* 0x000f220000100800 */
[----:B------:R-:W-:-:S03]  /*22140*/  PRMT R9, RZ, 0x7610, R9 ;  /* 0x00007610ff097816 */ /* 0x000fc60000000009 */
[----:B------:R0:W-:Y:S04]  /*22150*/  STS.U16 [R16+0x6c80], R12 ;  /* 0x006c800c10007388 */ /* 0x0001e80000000400 */
[----:B------:R1:W4:Y:S04]  /*22160*/  @!P0 LDG.E.U16 R9, [R10.64] ;  /* 0x0000000a0a098981 */ /* 0x000328000c1e1500 */
[----:B------:R1:W-:Y:S01]  /*22170*/  STS.U16 [R16+0x7080], R13 ;  /* 0x0070800d10007388 */ /* 0x0003e20000000400 */
[----:B0-----:R-:W-:Y:S01]  /*22180*/  @!P0 IMAD.MOV.U32 R12, RZ, RZ, R3 ;  /* 0x000000ffff0c8224 */ /* 0x001fe200078e0003 */
[----:B-1----:R-:W-:Y:S01]  /*22190*/  PRMT R10, RZ, 0x7610, R10 ;  /* 0x00007610ff0a7816 */ /* 0x002fe2000000000a */
[----:B------:R-:W-:Y:S01]  /*221a0*/  @!P0 IMAD.MOV.U32 R13, RZ, RZ, R6 ;  /* 0x000000ffff0d8224 */ /* 0x000fe200078e0006 */
[----:B------:R-:W-:-:S04]  /*221b0*/  PRMT R11, RZ, 0x7610, R11 ;  /* 0x00007610ff0b7816 */ /* 0x000fc8000000000b */
[----:B------:R2:W4:Y:S04]  /*221c0*/  @!P0 LDG.E.U16 R10, [R12.64] ;  /* 0x0000000a0c0a8981 */ /* 0x000528000c1e1500 */
[----:B------:R-:W-:Y:S04]  /*221d0*/  STS.U16 [R16+0x7480], R15 ;  /* 0x0074800f10007388 */ /* 0x000fe80000000400 */
[----:B------:R3:W-:Y:S01]  /*221e0*/  STS.U16 [R16+0x7880], R14 ;  /* 0x0078800e10007388 */ /* 0x0007e20000000400 */
[----:B--2---:R-:W-:Y:S02]  /*221f0*/  @!P0 IMAD.MOV.U32 R13, RZ, RZ, R2 ;  /* 0x000000ffff0d8224 */ /* 0x004fe400078e0002 */
[----:B------:R-:W-:-:S05]  /*22200*/  @!P0 IMAD.MOV.U32 R12, RZ, RZ, R0 ;  /* 0x000000ffff0c8224 */ /* 0x000fca00078e0000 */
[----:B------:R0:W2:Y:S02]  /*22210*/  @!P0 LDG.E.U16 R11, [R12.64] ;  /* 0x0000000a0c0b8981 */ /* 0x0000a4000c1e1500 */
[----:B0-----:R-:W-:Y:S01]  /*22220*/  PRMT R12, RZ, 0x7610, R12 ;  /* 0x00007610ff0c7816 */ /* 0x001fe2000000000c */
[----:B---3--:R-:W-:Y:S02]  /*22230*/  @!P0 IMAD.MOV.U32 R14, RZ, RZ, R4 ;  /* 0x000000ffff0e8224 */ /* 0x008fe400078e0004 */
[----:B----4-:R-:W-:-:S05]  /*22240*/  @!P0 IMAD.MOV.U32 R15, RZ, RZ, R5 ;  /* 0x000000ffff0f8224 */ /* 0x010fca00078e0005 */
[----:B------:R-:W3:Y:S04]  /*22250*/  @!P0 LDG.E.U16 R12, [R14.64] ;  /* 0x0000000a0e0c8981 */ /* 0x000ee8000c1e1500 */
[----:B------:R-:W0:Y:S04]  /*22260*/  S2R R3, SR_TID.X ;  /* 0x0000000000037919 */ /* 0x000e280000002100 */
[----:B------:R-:W-:Y:S04]  /*22270*/  STL [R1+0x1980], R9 ;  /* 0x0019800901007387 */ /* 0x000fe80000100800 */
[----:B------:R-:W4:Y:S04]  /*22280*/  LDL.LU R25, [R1+0x24c] ;  /* 0x00024c0001197983 */ /* 0x000f280000300800 */
[----:B------:R-:W-:Y:S04]  /*22290*/  STL [R1+0x1984], R10 ;  /* 0x0019840a01007387 */ /* 0x000fe80000100800 */
[----:B------:R-:W4:Y:S04]  /*222a0*/  LDL R2, [R1+0x59c] ;  /* 0x00059c0001027983 */ /* 0x000f280000100800 */
[----:B------:R-:W4:Y:S04]  /*222b0*/  LDL R0, [R1+0x5a0] ;  /* 0x0005a00001007983 */ /* 0x000f280000100800 */
[----:B------:R-:W4:Y:S01]  /*222c0*/  LDL.LU R23, [R1+0x248] ;  /* 0x0002480001177983 */ /* 0x000f220000300800 */
[----:B0-----:R-:W-:-:S03]  /*222d0*/  LOP3.LUT R27, R3, 0x3f, RZ, 0xc0, !PT ;  /* 0x0000003f031b7812 */ /* 0x001fc600078ec0ff */
[----:B--2---:R-:W-:Y:S04]  /*222e0*/  STL [R1+0x1988], R11 ;  /* 0x0019880b01007387 */ /* 0x004fe80000100800 */
[----:B------:R-:W2:Y:S04]  /*222f0*/  LDL.LU R4, [R1+0x244] ;  /* 0x0002440001047983 */ /* 0x000ea80000300800 */
[----:B---3--:R-:W-:Y:S04]  /*22300*/  STL [R1+0x198c], R12 ;  /* 0x00198c0c01007387 */ /* 0x008fe80000100800 */
[----:B------:R-:W3:Y:S04]  /*22310*/  LDL R8, [R1+0x570] ;  /* 0x0005700001087983 */ /* 0x000ee80000100800 */
[----:B------:R-:W2:Y:S04]  /*22320*/  LDL R7, [R1+0xd4c] ;  /* 0x000d4c0001077983 */ /* 0x000ea80000100800 */
[----:B------:R-:W2:Y:S04]  /*22330*/  LDL.LU R28, [R1+0x240] ;  /* 0x00024000011c7983 */ /* 0x000ea80000300800 */
[----:B------:R-:W-:Y:S04]  /*22340*/  STL [R1+0x19e4], R27 ;  /* 0x0019e41b01007387 */ /* 0x000fe80000100800 */
[----:B------:R-:W2:Y:S04]  /*22350*/  LDL R6, [R1+0xd14] ;  /* 0x000d140001067983 */ /* 0x000ea80000100800 */
[----:B------:R-:W2:Y:S01]  /*22360*/  LDL R5, [R1+0xd18] ;  /* 0x000d180001057983 */ /* 0x000ea20000100800 */
[----:B------:R-:W-:Y:S01]  /*22370*/  PRMT R13, RZ, 0x7610, R13 ;  /* 0x00007610ff0d7816 */ /* 0x000fe2000000000d */
[----:B----4-:R-:W-:Y:S01]  /*22380*/  @!P0 IMAD.MOV.U32 R15, RZ, RZ, R2 ;  /* 0x000000ffff0f8224 */ /* 0x010fe200078e0002 */
[----:B------:R-:W-:Y:S01]  /*22390*/  PRMT R17, RZ, 0x7610, R17 ;  /* 0x00007610ff117816 */ /* 0x000fe20000000011 */
[----:B------:R-:W4:Y:S01]  /*223a0*/  LDL R2, [R1+0xcd4] ;  /* 0x000cd40001027983 */ /* 0x000f220000100800 */
[----:B------:R-:W-:Y:S01]  /*223b0*/  @!P0 IMAD.MOV.U32 R14, RZ, RZ, R0 ;  /* 0x000000ffff0e8224 */ /* 0x000fe200078e0000 */
[----:B------:R-:W-:-:S02]  /*223c0*/  PRMT R19, RZ, 0x7610, R19 ;  /* 0x00007610ff137816 */ /* 0x000fc40000000013 */
[----:B------:R-:W4:Y:S04]  /*223d0*/  LDL R0, [R1+0xcd8] ;  /* 0x000cd80001007983 */ /* 0x000f280000100800 */
[----:B------:R3:W4:Y:S02]  /*223e0*/  @!P0 LDG.E.U16 R13, [R14.64] ;  /* 0x0000000a0e0d8981 */ /* 0x000724000c1e1500 */
[----:B---3--:R-:W-:Y:S02]  /*223f0*/  @!P0 IMAD.MOV.U32 R15, RZ, RZ, R8 ;  /* 0x000000ffff0f8224 */ /* 0x008fe400078e0008 */
[----:B--2---:R-:W-:-:S05]  /*22400*/  @!P0 IMAD.MOV.U32 R14, RZ, RZ, R7 ;  /* 0x000000ffff0e8224 */ /* 0x004fca00078e0007 */
[----:B------:R0:W2:Y:S02]  /*22410*/  @!P0 LDG.E.U16 R17, [R14.64] ;  /* 0x0000000a0e118981 */ /* 0x0000a4000c1e1500 */
[----:B0-----:R-:W-:Y:S02]  /*22420*/  @!P0 IMAD.MOV.U32 R15, RZ, RZ, R6 ;  /* 0x000000ffff0f8224 */ /* 0x001fe400078e0006 */
[----:B------:R-:W-:-:S05]  /*22430*/  @!P0 IMAD.MOV.U32 R14, RZ, RZ, R5 ;  /* 0x000000ffff0e8224 */ /* 0x000fca00078e0005 */
[----:B------:R-:W3:Y:S01]  /*22440*/  @!P0 LDG.E.U16 R19, [R14.64] ;  /* 0x0000000a0e138981 */ /* 0x000ee2000c1e1500 */
[----:B------:R-:W-:-:S03]  /*22450*/  IMAD.SHL.U32 R3, R27, 0x2, RZ ;  /* 0x000000021b037824 */ /* 0x000fc600078e00ff */
[----:B------:R0:W-:Y:S02]  /*22460*/  STS.U16 [R16+0x7c80], R21 ;  /* 0x007c801510007388 */ /* 0x0001e40000000400 */
[----:B------:R-:W-:-:S05]  /*22470*/  LOP3.LUT R3, R3, 0x20, RZ, 0x3c, !PT ;  /* 0x0000002003037812 */ /* 0x000fca00078e3cff */
[----:B------:R1:W-:Y:S04]  /*22480*/  STS.U16 [R3+0x100], R25 ;  /* 0x0001001903007388 */ /* 0x0003e80000000400 */
[----:B0-----:R-:W3:Y:S04]  /*22490*/  LDL.LU R16, [R1+0x23c] ;  /* 0x00023c0001107983 */ /* 0x001ee80000300800 */
[----:B------:R-:W3:Y:S04]  /*224a0*/  LDL.LU R21, [R1+0x238] ;  /* 0x0002380001157983 */ /* 0x000ee80000300800 */
[----:B----4-:R-:W-:Y:S04]  /*224b0*/  STL [R1+0x1990], R13 ;  /* 0x0019900d01007387 */ /* 0x010fe80000100800 */
[----:B-1----:R-:W4:Y:S04]  /*224c0*/  LDL.LU R25, [R1+0x234] ;  /* 0x0002340001197983 */ /* 0x002f280000300800 */
[----:B------:R-:W4:Y:S04]  /*224d0*/  LDL R9, [R1+0xc94] ;  /* 0x000c940001097983 */ /* 0x000f280000100800 */
[----:B------:R-:W4:Y:S04]  /*224e0*/  LDL R8, [R1+0xc98] ;  /* 0x000c980001087983 */ /* 0x000f280000100800 */
[----:B------:R-:W-:Y:S04]  /*224f0*/  STS.U16 [R3+0x500], R23 ;  /* 0x0005001703007388 */ /* 0x000fe80000000400 */
[----:B------:R0:W-:Y:S04]  /*22500*/  STS.U16 [R3+0x900], R4 ;  /* 0x0009000403007388 */ /* 0x0001e80000000400 */
[----:B--2---:R-:W-:Y:S04]  /*22510*/  STL [R1+0x1994], R17 ;  /* 0x0019941101007387 */ /* 0x004fe80000100800 */
[----:B------:R-:W2:Y:S04]  /*22520*/  LDL R7, [R1+0xc54] ;  /* 0x000c540001077983 */ /* 0x000ea80000100800 */
[----:B------:R-:W2:Y:S04]  /*22530*/  LDL R6, [R1+0xc58] ;  /* 0x000c580001067983 */ /* 0x000ea80000100800 */
[----:B---3--:R-:W-:Y:S04]  /*22540*/  STL [R1+0x1998], R19 ;  /* 0x0019981301007387 */ /* 0x008fe80000100800 */
[----:B------:R-:W3:Y:S04]  /*22550*/  LDL R5, [R1+0xc14] ;  /* 0x000c140001057983 */ /* 0x000ee80000100800 */
[----:B0-----:R-:W3:Y:S01]  /*22560*/  LDL R4, [R1+0xc18] ;  /* 0x000c180001047983 */ /* 0x001ee20000100800 */
[----:B------:R-:W-:-:S02]  /*22570*/  @!P0 IMAD.MOV.U32 R14, RZ, RZ, R0 ;  /* 0x000000ffff0e8224 */ /* 0x000fc400078e0000 */
[----:B------:R-:W-:Y:S01]  /*22580*/  @!P0 IMAD.MOV.U32 R15, RZ, RZ, R2 ;  /* 0x000000ffff0f8224 */ /* 0x000fe200078e0002 */
[----:B------:R-:W3:Y:S04]  /*22590*/  LDL R0, [R1+0xbd8] ;  /* 0x000bd80001007983 */ /* 0x000ee80000100800 */
[----:B------:R-:W3:Y:S01]  /*225a0*/  LDL R2, [R1+0xbd4] ;  /* 0x000bd40001027983 */ /* 0x000ee20000100800 */
[----:B------:R-:W-:Y:S02]  /*225b0*/  PRMT R20, RZ, 0x7610, R20 ;  /* 0x00007610ff147816 */ /* 0x000fe40000000014 */
[----:B------:R-:W-:-:S04]  /*225c0*/  PRMT R22, RZ, 0x7610, R22 ;  /* 0x00007610ff167816 */ /* 0x000fc80000000016 */
[----:B------:R4:W3:Y:S01]  /*225d0*/  @!P0 LDG.E.U16 R20, [R14.64] ;  /* 0x0000000a0e148981 */ /* 0x0008e2000c1e1500 */
[----:B------:R-:W-:Y:S01]  /*225e0*/  PRMT R24, RZ, 0x7610, R24 ;  /* 0x00007610ff187816 */ /* 0x000fe20000000018 */
[----:B----4-:R-:W-:Y:S02]  /*225f0*/  @!P0 IMAD.MOV.U32 R15, RZ, RZ, R9 ;  /* 0x000000ffff0f8224 */ /* 0x010fe400078e0009 */
[----:B------:R-:W-:-:S05]  /*22600*/  @!P0 IMAD.MOV.U32 R14, RZ, RZ, R8 ;  /* 0x000000ffff0e8224 */ /* 0x000fca00078e0008 */
[----:B------:R2:W4:Y:S01]  /*22610*/  @!P0 LDG.E.U16 R22, [R14.64] ;  /* 0x0000000a0e168981 */ /* 0x000522000c1e1500 */
[----:B------:R-:W-:Y:S01]  /*22620*/  PRMT R26, RZ, 0x7610, R26 ;  /* 0x00007610ff1a7816 */ /* 0x000fe2000000001a */
[----:B--2---:R-:W-:Y:S02]  /*22630*/  @!P0 IMAD.MOV.U32 R15, RZ, RZ, R7 ;  /* 0x000000ffff0f8224 */ /* 0x004fe400078e0007 */
[----:B------:R-:W-:-:S05]  /*22640*/  @!P0 IMAD.MOV.U32 R14, RZ, RZ, R6 ;  /* 0x000000ffff0e8224 */ /* 0x000fca00078e0006 */
[----:B------:R3:W2:Y:S02]  /*22650*/  @!P0 LDG.E.U16 R24, [R14.64] ;  /* 0x0000000a0e188981 */ /* 0x0006a4000c1e1500 */
[----:B---3--:R-:W-:Y:S02]  /*22660*/  @!P0 IMAD.MOV.U32 R15, RZ, RZ, R5 ;  /* 0x000000ffff0f8224 */ /* 0x008fe400078e0005 */
[----:B------:R-:W-:-:S05]  /*22670*/  @!P0 IMAD.MOV.U32 R14, RZ, RZ, R4 ;  /* 0x000000ffff0e8224 */ /* 0x000fca00078e0004 */
[----:B------:R0:W3:Y:S01]  /*22680*/  @!P0 LDG.E.U16 R26, [R14.64] ;  /* 0x0000000a0e1a8981 */ /* 0x0000e2000c1e1500 */
[----:B------:R-:W-:Y:S01]  /*22690*/  PRMT R29, RZ, 0x7610, R29 ;  /* 0x00007610ff1d7816 */ /* 0x000fe2000000001d */
[----:B0-----:R-:W-:Y:S02]  /*226a0*/  @!P0 IMAD.MOV.U32 R14, RZ, RZ, R0 ;  /* 0x000000ffff0e8224 */ /* 0x001fe400078e0000 */
[----:B------:R-:W-:-:S05]  /*226b0*/  @!P0 IMAD.MOV.U32 R15, RZ, RZ, R2 ;  /* 0x000000ffff0f8224 */ /* 0x000fca00078e0002 */
[----:B------:R-:W3:Y:S04]  /*226c0*/  @!P0 LDG.E.U16 R29, [R14.64] ;  /* 0x0000000a0e1d8981 */ /* 0x000ee8000c1e1500 */
[----:B------:R-:W-:Y:S04]  /*226d0*/  STL [R1+0x199c], R20 ;  /* 0x00199c1401007387 */ /* 0x000fe80000100800 */
[----:B----4-:R-:W-:Y:S04]  /*226e0*/  STL [R1+0x19a0], R22 ;  /* 0x0019a01601007387 */ /* 0x010fe80000100800 */
[----:B------:R0:W-:Y:S04]  /*226f0*/  STS.U16 [R3+0xd00], R28 ;  /* 0x000d001c03007388 */ /* 0x0001e80000000400 */
[----:B------:R1:W-:Y:S04]  /*22700*/  STS.U16 [R3+0x1100], R16 ;  /* 0x0011001003007388 */ /* 0x0003e80000000400 */
[----:B--2---:R-:W-:Y:S04]  /*22710*/  STL [R1+0x19a4], R24 ;  /* 0x0019a41801007387 */ /* 0x004fe80000100800 */
[----:B---3--:R-:W-:Y:S04]  /*22720*/  STL [R1+0x19a8], R26 ;  /* 0x0019a81a01007387 */ /* 0x008fe80000100800 */
[----:B------:R-:W2:Y:S04]  /*22730*/  LDL.LU R27, [R1+0x230] ;  /* 0x00023000011b7983 */ /* 0x000ea80000300800 */
[----:B------:R-:W3:Y:S04]  /*22740*/  LDL.LU R12, [R1+0x220] ;  /* 0x00022000010c7983 */ /* 0x000ee80000300800 */
[----:B------:R-:W4:Y:S04]  /*22750*/  LDL.LU R11, [R1+0x210] ;  /* 0x00021000010b7983 */ /* 0x000f280000300800 */
[----:B------:R-:W3:Y:S04]  /*22760*/  LDL.LU R10, [R1+0x200] ;  /* 0x00020000010a7983 */ /* 0x000ee80000300800 */
[----:B------:R-:W3:Y:S04]  /*22770*/  LDL.LU R9, [R1+0x1f0] ;  /* 0x0001f00001097983 */ /* 0x000ee80000300800 */
[----:B------:R-:W3:Y:S04]  /*22780*/  LDL.LU R8, [R1+0x1e0] ;  /* 0x0001e00001087983 */ /* 0x000ee80000300800 */
[----:B------:R-:W3:Y:S04]  /*22790*/  LDL.LU R7, [R1+0x15c] ;  /* 0x00015c0001077983 */ /* 0x000ee80000300800 */
[----:B------:R-:W3:Y:S04]  /*227a0*/  LDL.LU R18, [R1+0x14c] ;  /* 0x00014c0001127983 */ /* 0x000ee80000300800 */
[----:B------:R-:W3:Y:S04]  /*227b0*/  LDL.LU R23, [R1+0x13c] ;  /* 0x00013c0001177983 */ /* 0x000ee80000300800 */
[----:B------:R-:W3:Y:S04]  /*227c0*/  LDL.LU R6, [R1+0x12c] ;  /* 0x00012c0001067983 */ /* 0x000ee80000300800 */
[----:B0-----:R-:W3:Y:S04]  /*227d0*/  LDL.LU R28, [R1+0x11c] ;  /* 0x00011c00011c7983 */ /* 0x001ee80000300800 */
[----:B------:R-:W3:Y:S04]  /*227e0*/  LDL.LU R5, [R1+0x110] ;  /* 0x0001100001057983 */ /* 0x000ee80000300800 */
[----:B------:R-:W3:Y:S04]  /*227f0*/  LDL.LU R4, [R1+0x100] ;  /* 0x0001000001047983 */ /* 0x000ee80000300800 */
[----:B------:R-:W3:Y:S04]  /*22800*/  LDL.LU R2, [R1+0xf0] ;  /* 0x0000f00001027983 */ /* 0x000ee80000300800 */
[----:B------:R-:W3:Y:S04]  /*22810*/  LDL.LU R0, [R1+0xdc] ;  /* 0x0000dc0001007983 */ /* 0x000ee80000300800 */
[----:B------:R0:W-:Y:S04]  /*22820*/  STS.U16 [R3+0x1500], R21 ;  /* 0x0015001503007388 */ /* 0x0001e80000000400 */
[----:B-1----:R-:W3:Y:S04]  /*22830*/  LDL.LU R16, [R1+0xd8] ;  /* 0x0000d80001107983 */ /* 0x002ee80000300800 */
[----:B------:R1:W-:Y:S04]  /*22840*/  STS.U16 [R3+0x1900], R25 ;  /* 0x0019001903007388 */ /* 0x0003e80000000400 */
[----:B0-----:R-:W3:Y:S04]  /*22850*/  LDL.LU R21, [R1+0xd4] ;  /* 0x0000d40001157983 */ /* 0x001ee80000300800 */
[----:B-1----:R-:W3:Y:S04]  /*22860*/  LDL.LU R25, [R1+0xd0] ;  /* 0x0000d00001197983 */ /* 0x002ee80000300800 */
        /* <DEDUP_REMOVED lines=53> */
[----:B--2---:R0:W-:Y:S04]  /*22bc0*/  STS.U16 [R3+0x1d00], R27 ;  /* 0x001d001b03007388 */ /* 0x0041e80000000400 */
[----:B0-----:R-:W2:Y:S04]  /*22bd0*/  LDL.LU R27, [R1+0xc4] ;  /* 0x0000c400011b7983 */ /* 0x001ea80000300800 */
[----:B--2---:R0:W-:Y:S04]  /*22be0*/  STL [R1+0x19e8], R27 ;  /* 0x0019e81b01007387 */ /* 0x0041e80000100800 */
[----:B0-----:R-:W2:Y:S04]  /*22bf0*/  LDL.LU R27, [R1+0xc8] ;  /* 0x0000c800011b7983 */ /* 0x001ea80000300800 */
[----:B---3--:R-:W-:Y:S04]  /*22c00*/  STS.U16 [R3+0x2100], R12 ;  /* 0x0021000c03007388 */ /* 0x008fe80000000400 */
[----:B----4-:R-:W-:Y:S04]  /*22c10*/  STS.U16 [R3+0x2500], R11 ;  /* 0x0025000b03007388 */ /* 0x010fe80000000400 */
[----:B------:R-:W-:Y:S04]  /*22c20*/  STS.U16 [R3+0x2900], R10 ;  /* 0x0029000a03007388 */ /* 0x000fe80000000400 */
[----:B------:R-:W-:Y:S04]  /*22c30*/  STS.U16 [R3+0x2d00], R9 ;  /* 0x002d000903007388 */ /* 0x000fe80000000400 */
[----:B------:R-:W-:Y:S04]  /*22c40*/  STS.U16 [R3+0x3100], R8 ;  /* 0x0031000803007388 */ /* 0x000fe80000000400 */
[----:B------:R-:W-:Y:S04]  /*22c50*/  STS.U16 [R3+0x3500], R7 ;  /* 0x0035000703007388 */ /* 0x000fe80000000400 */
[----:B------:R-:W-:Y:S04]  /*22c60*/  STS.U16 [R3+0x3900], R18 ;  /* 0x0039001203007388 */ /* 0x000fe80000000400 */
[----:B--2---:R0:W-:Y:S04]  /*22c70*/  STL [R1+0x19ec], R27 ;  /* 0x0019ec1b01007387 */ /* 0x0041e80000100800 */
[----:B0-----:R-:W2:Y:S04]  /*22c80*/  LDL.LU R27, [R1+0xcc] ;  /* 0x0000cc00011b7983 */ /* 0x001ea80000300800 */
[----:B------:R-:W-:Y:S04]  /*22c90*/  STS.U16 [R3+0x3d00], R23 ;  /* 0x003d001703007388 */ /* 0x000fe80000000400 */
[----:B------:R0:W-:Y:S04]  /*22ca0*/  STS.U16 [R3+0x4100], R6 ;  /* 0x0041000603007388 */ /* 0x0001e80000000400 */
[----:B------:R1:W-:Y:S04]  /*22cb0*/  STS.U16 [R3+0x4500], R28 ;  /* 0x0045001c03007388 */ /* 0x0003e80000000400 */
[----:B------:R3:W-:Y:S04]  /*22cc0*/  STS.U16 [R3+0x4900], R5 ;  /* 0x0049000503007388 */ /* 0x0007e80000000400 */
[----:B0-----:R-:W4:Y:S04]  /*22cd0*/  LDL.LU R6, [R1+0xc0] ;  /* 0x0000c00001067983 */ /* 0x001f280000300800 */
[----:B-1----:R-:W4:Y:S04]  /*22ce0*/  LDL.LU R28, [R1] ;  /* 0x00000000011c7983 */ /* 0x002f280000300800 */
[----:B------:R0:W-:Y:S04]  /*22cf0*/  STS.U16 [R3+0x4d00], R4 ;  /* 0x004d000403007388 */ /* 0x0001e80000000400 */
[----:B---3--:R-:W3:Y:S04]  /*22d00*/  LDL.LU R5, [R1+0xbc] ;  /* 0x0000bc0001057983 */ /* 0x008ee80000300800 */
[----:B------:R1:W-:Y:S04]  /*22d10*/  STS.U16 [R3+0x5100], R2 ;  /* 0x0051000203007388 */ /* 0x0003e80000000400 */
[----:B0-----:R-:W3:Y:S04]  /*22d20*/  LDL.LU R4, [R1+0xb8] ;  /* 0x0000b80001047983 */ /* 0x001ee80000300800 */
[----:B------:R0:W-:Y:S04]  /*22d30*/  STS.U16 [R3+0x5500], R0 ;  /* 0x0055000003007388 */ /* 0x0001e80000000400 */
[----:B-1----:R-:W3:Y:S04]  /*22d40*/  LDL.LU R2, [R1+0xb4] ;  /* 0x0000b40001027983 */ /* 0x002ee80000300800 */
[----:B------:R1:W-:Y:S04]  /*22d50*/  STS.U16 [R3+0x5900], R16 ;  /* 0x0059001003007388 */ /* 0x0003e80000000400 */
[----:B0-----:R-:W3:Y:S04]  /*22d60*/  LDL.LU R0, [R1+0xb0] ;  /* 0x0000b00001007983 */ /* 0x001ee80000300800 */
[----:B------:R0:W-:Y:S04]  /*22d70*/  STS.U16 [R3+0x5d00], R21 ;  /* 0x005d001503007388 */ /* 0x0001e80000000400 */
[----:B-1----:R-:W3:Y:S04]  /*22d80*/  LDL.LU R16, [R1+0xac] ;  /* 0x0000ac0001107983 */ /* 0x002ee80000300800 */
[----:B------:R1:W-:Y:S04]  /*22d90*/  STS.U16 [R3+0x6100], R25 ;  /* 0x0061001903007388 */ /* 0x0003e80000000400 */
[----:B0-----:R-:W3:Y:S04]  /*22da0*/  LDL.LU R21, [R1+0xa8] ;  /* 0x0000a80001157983 */ /* 0x001ee80000300800 */
[----:B-1----:R-:W3:Y:S04]  /*22db0*/  LDL.LU R25, [R1+0xa4] ;  /* 0x0000a40001197983 */ /* 0x002ee80000300800 */
        /* <DEDUP_REMOVED lines=18> */
[----:B--2---:R0:W-:Y:S04]  /*22ee0*/  STS.U16 [R3+0x6500], R27 ;  /* 0x0065001b03007388 */ /* 0x0041e80000000400 */
[----:B0-----:R-:W2:Y:S04]  /*22ef0*/  LDL.LU R27, [R1+0x19ec] ;  /* 0x0019ec00011b7983 */ /* 0x001ea80000300800 */
[----:B--2---:R0:W-:Y:S04]  /*22f00*/  STS.U16 [R3+0x6900], R27 ;  /* 0x0069001b03007388 */ /* 0x0041e80000000400 */
[----:B0-----:R-:W2:Y:S04]  /*22f10*/  LDL.LU R27, [R1+0x19e8] ;  /* 0x0019e800011b7983 */ /* 0x001ea80000300800 */
[----:B--2---:R0:W-:Y:S04]  /*22f20*/  STS.U16 [R3+0x6d00], R27 ;  /* 0x006d001b03007388 */ /* 0x0041e80000000400 */
[----:B0-----:R-:W2:Y:S04]  /*22f30*/  LDL.LU R27, [R1+0x19e4] ;  /* 0x0019e400011b7983 */ /* 0x001ea80000300800 */
[----:B----4-:R0:W-:Y:S04]  /*22f40*/  STS.U16 [R3+0x7100], R6 ;  /* 0x0071000603007388 */ /* 0x0101e80000000400 */
[----:B---3--:R1:W-:Y:S04]  /*22f50*/  STS.U16 [R3+0x7500], R5 ;  /* 0x0075000503007388 */ /* 0x0083e80000000400 */
[----:B------:R3:W-:Y:S04]  /*22f60*/  STS.U16 [R3+0x7900], R4 ;  /* 0x0079000403007388 */ /* 0x0007e80000000400 */
[----:B0-----:R-:W4:Y:S04]  /*22f70*/  LDL.LU R6, [R1+0x19e0] ;  /* 0x0019e00001067983 */ /* 0x001f280000300800 */
[----:B-1----:R-:W4:Y:S04]  /*22f80*/  LDL.LU R5, [R1+0x19dc] ;  /* 0x0019dc0001057983 */ /* 0x002f280000300800 */
[----:B---3--:R-:W3:Y:S04]  /*22f90*/  LDL.LU R4, [R1+0x19d8] ;  /* 0x0019d80001047983 */ /* 0x008ee80000300800 */
[----:B------:R0:W-:Y:S04]  /*22fa0*/  STS.U16 [R3+0x7d00], R2 ;  /* 0x007d000203007388 */ /* 0x0001e80000000400 */
[----:B0-----:R-:W3:Y:S04]  /*22fb0*/  LDL.LU R3, [R1+0x19d4] ;  /* 0x0019d40001037983 */ /* 0x001ee80000300800 */
[----:B------:R-:W3:Y:S01]  /*22fc0*/  LDL.LU R2, [R1+0x19d0] ;  /* 0x0019d00001027983 */ /* 0x000ee20000300800 */
[----:B--2---:R-:W-:-:S05]  /*22fd0*/  IMAD.SHL.U32 R27, R27, 0x2, RZ ;  /* 0x000000021b1b7824 */ /* 0x004fca00078e00ff */
[----:B------:R-:W-:-:S05]  /*22fe0*/  LOP3.LUT R27, R27, 0x30, RZ, 0x3c, !PT ;  /* 0x000000301b1b7812 */ /* 0x000fca00078e3cff */
[----:B------:R0:W-:Y:S04]  /*22ff0*/  STS.U16 [R27+0x180], R0 ;  /* 0x000180001b007388 */ /* 0x0001e80000000400 */
[----:B------:R1:W-:Y:S04]  /*23000*/  STS.U16 [R27+0x580], R16 ;  /* 0x000580101b007388 */ /* 0x0003e80000000400 */
[----:B------:R2:W-:Y:S04]  /*23010*/  STS.U16 [R27+0x980], R21 ;  /* 0x000980151b007388 */ /* 0x0005e80000000400 */
[----:B0-----:R-:W3:Y:S04]  /*23020*/  LDL.LU R0, [R1+0x19cc] ;  /* 0x0019cc0001007983 */ /* 0x001ee80000300800 */
[----:B-1----:R-:W3:Y:S04]  /*23030*/  LDL.LU R16, [R1+0x19c8] ;  /* 0x0019c80001107983 */ /* 0x002ee80000300800 */
[----:B--2---:R-:W2:Y:S04]  /*23040*/  LDL.LU R21, [R1+0x19c4] ;  /* 0x0019c40001157983 */ /* 0x004ea80000300800 */
[----:B------:R0:W-:Y:S04]  /*23050*/  STS.U16 [R27+0xd80], R25 ;  /* 0x000d80191b007388 */ /* 0x0001e80000000400 */
[----:B------:R1:W-:Y:S04]  /*23060*/  STS.U16 [R27+0x1180], R14 ;  /* 0x0011800e1b007388 */ /* 0x0003e80000000400 */
[----:B0-----:R-:W2:Y:S04]  /*23070*/  LDL.LU R25, [R1+0x19c0] ;  /* 0x0019c00001197983 */ /* 0x001ea80000300800 */
[----:B-1----:R-:W2:Y:S04]  /*23080*/  LDL.LU R14, [R1+0x50] ;  /* 0x00005000010e7983 */ /* 0x002ea80000300800 */
[----:B--2---:R0:W-:Y:S04]  /*23090*/  STL [R1+0x19b4], R14 ;  /* 0x0019b40e01007387 */ /* 0x0041e80000100800 */
[----:B0-----:R-:W2:Y:S04]  /*230a0*/  LDL.LU R14, [R1+0x54] ;  /* 0x00005400010e7983 */ /* 0x001ea80000300800 */
[----:B------:R-:W-:Y:S04]  /*230b0*/  STS.U16 [R27+0x1580], R15 ;  /* 0x0015800f1b007388 */ /* 0x000fe80000000400 */
        /* <DEDUP_REMOVED lines=18> */
[----:B------:R0:W-:Y:S04]  /*231e0*/  STS.U16 [R27+0x5980], R28 ;  /* 0x0059801c1b007388 */ /* 0x0001e80000000400 */
[----:B0-----:R-:W0:Y:S02]  /*231f0*/  S2R R28, SR_TID.X ;  /* 0x00000000001c7919 */ /* 0x001e240000002100 */
[----:B0-----:R-:W-:-:S02]  /*23200*/  LOP3.LUT R28, R28, 0x3f, RZ, 0xc0, !PT ;  /* 0x0000003f1c1c7812 */ /* 0x001fc400078ec0ff */
[----:B--2---:R0:W-:Y:S04]  /*23210*/  STL [R1+0x19bc], R14 ;  /* 0x0019bc0e01007387 */ /* 0x0041e80000100800 */
[----:B------:R-:W2:Y:S04]  /*23220*/  LDL.LU R29, [R1+0x4c] ;  /* 0x00004c00011d7983 */ /* 0x000ea80000300800 */
[----:B------:R-:W2:Y:S01]  /*23230*/  LDL.LU R26, [R1+0x48] ;  /* 0x00004800011a7983 */ /* 0x000ea20000300800 */
[----:B0-----:R-:W-:-:S03]  /*23240*/  IMAD.SHL.U32 R14, R28, 0x2, RZ ;  /* 0x000000021c0e7824 */ /* 0x001fc600078e00ff */
[----:B------:R-:W2:Y:S04]  /*23250*/  LDL.LU R24, [R1+0x44] ;  /* 0x0000440001187983 */ /* 0x000ea80000300800 */
[----:B------:R-:W2:Y:S01]  /*23260*/  LDL.LU R22, [R1+0x40] ;  /* 0x0000400001167983 */ /* 0x000ea20000300800 */
[----:B------:R-:W-:-:S03]  /*23270*/  LOP3.LUT R14, R14, 0x30, RZ, 0x3c, !PT ;  /* 0x000000300e0e7812 */ /* 0x000fc600078e3cff */
[----:B------:R-:W2:Y:S04]  /*23280*/  LDL.LU R20, [R1+0x3c] ;  /* 0x00003c0001147983 */ /* 0x000ea80000300800 */
[----:B------:R-:W2:Y:S04]  /*23290*/  LDL.LU R19, [R1+0x38] ;  /* 0x0000380001137983 */ /* 0x000ea80000300800 */
[----:B------:R-:W2:Y:S04]  /*232a0*/  LDL.LU R17, [R1+0x34] ;  /* 0x0000340001117983 */ /* 0x000ea80000300800 */
[----:B------:R-:W2:Y:S04]  /*232b0*/  LDL.LU R13, [R1+0x30] ;  /* 0x00003000010d7983 */ /* 0x000ea80000300800 */
[----:B------:R-:W2:Y:S04]  /*232c0*/  LDL.LU R12, [R1+0x2c] ;  /* 0x00002c00010c7983 */ /* 0x000ea80000300800 */
[----:B------:R-:W2:Y:S04]  /*232d0*/  LDL.LU R11, [R1+0x28] ;  /* 0x00002800010b7983 */ /* 0x000ea80000300800 */
[----:B------:R-:W2:Y:S04]  /*232e0*/  LDL.LU R10, [R1+0x24] ;  /* 0x00002400010a7983 */ /* 0x000ea80000300800 */
[----:B------:R-:W2:Y:S04]  /*232f0*/  LDL.LU R9, [R1+0x20] ;  /* 0x0000200001097983 */ /* 0x000ea80000300800 */
[----:B------:R-:W-:Y:S04]  /*23300*/  STS.U16 [R14+0x5d80], R25 ;  /* 0x005d80190e007388 */ /* 0x000fe80000000400 */
[----:B------:R-:W2:Y:S04]  /*23310*/  LDL.LU R8, [R1+0x1c] ;  /* 0x00001c0001087983 */ /* 0x000ea80000300800 */
[----:B------:R-:W-:Y:S04]  /*23320*/  STS.U16 [R14+0x6180], R21 ;  /* 0x006180150e007388 */ /* 0x000fe80000000400 */
[----:B------:R-:W2:Y:S04]  /*23330*/  LDL.LU R7, [R1+0x18] ;  /* 0x0000180001077983 */ /* 0x000ea80000300800 */
[----:B---3--:R-:W-:Y:S04]  /*23340*/  STS.U16 [R14+0x6580], R16 ;  /* 0x006580100e007388 */ /* 0x008fe80000000400 */
[----:B------:R-:W3:Y:S04]  /*23350*/  LDL.LU R18, [R1+0x14] ;  /* 0x0000140001127983 */ /* 0x000ee80000300800 */
[----:B------:R-:W-:Y:S04]  /*23360*/  STS.U16 [R14+0x6980], R0 ;  /* 0x006980000e007388 */ /* 0x000fe80000000400 */
[----:B------:R-:W2:Y:S04]  /*23370*/  LDL.LU R23, [R1+0x10] ;  /* 0x0000100001177983 */ /* 0x000ea80000300800 */
[----:B------:R0:W-:Y:S04]  /*23380*/  STS.U16 [R14+0x6d80], R2 ;  /* 0x006d80020e007388 */ /* 0x0001e80000000400 */
[----:B------:R-:W2:Y:S04]  /*23390*/  LDL.LU R27, [R1+0xc] ;  /* 0x00000c00011b7983 */ /* 0x000ea80000300800 */
[----:B------:R1:W-:Y:S04]  /*233a0*/  STS.U16 [R14+0x7180], R3 ;  /* 0x007180030e007388 */ /* 0x0003e80000000400 */
[----:B------:R-:W-:Y:S04]  /*233b0*/  STL [R1+0x1964], R25 ;  /* 0x0019641901007387 */ /* 0x000fe80000100800 */
[----:B------:R-:W-:Y:S04]  /*233c0*/  STS.U16 [R14+0x7580], R4 ;  /* 0x007580040e007388 */ /* 0x000fe80000000400 */
[----:B0-----:R-:W2:Y:S04]  /*233d0*/  LDL.LU R2, [R1+0x4] ;  /* 0x0000040001027983 */ /* 0x001ea80000300800 */
[----:B----4-:R-:W-:Y:S04]  /*233e0*/  STS.U16 [R14+0x7980], R5 ;  /* 0x007980050e007388 */ /* 0x010fe80000000400 */
[----:B-1----:R-:W2:Y:S04]  /*233f0*/  LDL.LU R3, [R1+0x8] ;  /* 0x0000080001037983 */ /* 0x002ea80000300800 */
[----:B------:R0:W-:Y:S04]  /*23400*/  STS.U16 [R14+0x7d80], R6 ;  /* 0x007d80060e007388 */ /* 0x0001e80000000400 */
[----:B0-----:R-:W2:Y:S04]  /*23410*/  LDL.LU R14, [R1+0x19bc] ;  /* 0x0019bc00010e7983 */ /* 0x001ea80000300800 */
[----:B------:R-:W0:Y:S02]  /*23420*/  S2R R28, SR_TID.X ;  /* 0x00000000001c7919 */ /* 0x000e240000002100 */
[----:B0-----:R-:W-:-:S05]  /*23430*/  LOP3.LUT R15, R28, 0x3f, RZ, 0xc0, !PT ;  /* 0x0000003f1c0f7812 */ /* 0x001fca00078ec0ff */
[----:B------:R-:W-:-:S05]  /*23440*/  IMAD.SHL.U32 R28, R15, 0x2, RZ ;  /* 0x000000020f1c7824 */ /* 0x000fca00078e00ff */
[----:B------:R-:W-:-:S05]  /*23450*/  LOP3.LUT R28, R28, 0x40, RZ, 0x3c, !PT ;  /* 0x000000401c1c7812 */ /* 0x000fca00078e3cff */
[----:B--2---:R0:W-:Y:S04]  /*23460*/  STS.U16 [R28+0x200], R14 ;  /* 0x0002000e1c007388 */ /* 0x0041e80000000400 */
[----:B0-----:R-:W2:Y:S04]  /*23470*/  LDL.LU R14, [R1+0x19b8] ;  /* 0x0019b800010e7983 */ /* 0x001ea80000300800 */
[----:B--2---:R0:W-:Y:S04]  /*23480*/  STS.U16 [R28+0x600], R14 ;  /* 0x0006000e1c007388 */ /* 0x0041e80000000400 */
[----:B0-----:R-:W2:Y:S04]  /*23490*/  LDL.LU R14, [R1+0x19b4] ;  /* 0x0019b400010e7983 */ /* 0x001ea80000300800 */
[----:B--2---:R0:W-:Y:S04]  /*234a0*/  STS.U16 [R28+0xa00], R14 ;  /* 0x000a000e1c007388 */ /* 0x0041e80000000400 */
[----:B------:R1:W-:Y:S04]  /*234b0*/  STS.U16 [R28+0xe00], R29 ;  /* 0x000e001d1c007388 */ /* 0x0003e80000000400 */
[----:B------:R2:W-:Y:S04]  /*234c0*/  STS.U16 [R28+0x1200], R26 ;  /* 0x0012001a1c007388 */ /* 0x0005e80000000400 */
[----:B0-----:R-:W4:Y:S04]  /*234d0*/  LDL.LU R14, [R1+0x19b0] ;  /* 0x0019b000010e7983 */ /* 0x001f280000300800 */
[----:B-1----:R-:W4:Y:S04]  /*234e0*/  LDL.LU R29, [R1+0x19ac] ;  /* 0x0019ac00011d7983 */ /* 0x002f280000300800 */
[----:B------:R0:W-:Y:S04]  /*234f0*/  STS.U16 [R28+0x1600], R24 ;  /* 0x001600181c007388 */ /* 0x0001e80000000400 */
[----:B--2---:R-:W2:Y:S04]  /*23500*/  LDL.LU R26, [R1+0x19a8] ;  /* 0x0019a800011a7983 */ /* 0x004ea80000300800 */
[----:B------:R1:W-:Y:S04]  /*23510*/  STS.U16 [R28+0x1a00], R22 ;  /* 0x001a00161c007388 */ /* 0x0003e80000000400 */
[----:B0-----:R-:W2:Y:S04]  /*23520*/  LDL.LU R24, [R1+0x19a4] ;  /* 0x0019a40001187983 */ /* 0x001ea80000300800 */
[----:B------:R0:W-:Y:S04]  /*23530*/  STS.U16 [R28+0x1e00], R20 ;  /* 0x001e00141c007388 */ /* 0x0001e80000000400 */
[----:B-1----:R-:W2:Y:S04]  /*23540*/  LDL.LU R22, [R1+0x19a0] ;  /* 0x0019a00001167983 */ /* 0x002ea80000300800 */
        /* <DEDUP_REMOVED lines=18> */
[----:B---3--:R0:W-:Y:S04]  /*23670*/  STS.U16 [R28+0x4600], R18 ;  /* 0x004600121c007388 */ /* 0x0081e80000000400 */
[----:B-1----:R-:W3:Y:S04]  /*23680*/  LDL.LU R7, [R1+0x1978] ;  /* 0x0019780001077983 */ /* 0x002ee80000300800 */
[----:B------:R1:W-:Y:S04]  /*23690*/  STS.U16 [R28+0x4a00], R23 ;  /* 0x004a00171c007388 */ /* 0x0003e80000000400 */
[----:B0-----:R-:W2:Y:S04]  /*236a0*/  LDL.LU R18, [R1+0x1974] ;  /* 0x0019740001127983 */ /* 0x001ea80000300800 */
[----:B------:R0:W-:Y:S04]  /*236b0*/  STS.U16 [R28+0x4e00], R27 ;  /* 0x004e001b1c007388 */ /* 0x0001e80000000400 */
[----:B-1----:R-:W2:Y:S04]  /*236c0*/  LDL.LU R23, [R1+0x1970] ;  /* 0x0019700001177983 */ /* 0x002ea80000300800 */
[----:B------:R1:W-:Y:S04]  /*236d0*/  STS.U16 [R28+0x5200], R3 ;  /* 0x005200031c007388 */ /* 0x0003e80000000400 */
[----:B0-----:R-:W2:Y:S04]  /*236e0*/  LDL.LU R27, [R1+0x196c] ;  /* 0x00196c00011b7983 */ /* 0x001ea80000300800 */
[----:B------:R0:W-:Y:S04]  /*236f0*/  STS.U16 [R28+0x5600], R2 ;  /* 0x005600021c007388 */ /* 0x0001e80000000400 */
[----:B-1----:R-:W2:Y:S04]  /*23700*/  LDL R3, [R1+0x56c] ;  /* 0x00056c0001037983 */ /* 0x002ea80000100800 */
[----:B0-----:R-:W2:Y:S01]  /*23710*/  LDL R2, [R1+0xd48] ;  /* 0x000d480001027983 */ /* 0x001ea20000100800 */
[----:B------:R-:W-:Y:S01]  /*23720*/  PRMT R25, RZ, 0x7610, R25 ;  /* 0x00007610ff197816 */ /* 0x000fe20000000019 */
[----:B------:R-:W-:-:S05]  /*23730*/  IMAD.SHL.U32 R15, R15, 0x2, RZ ;  /* 0x000000020f0f7824 */ /* 0x000fca00078e00ff */
[----:B------:R-:W-:Y:S01]  /*23740*/  LOP3.LUT R15, R15, 0x50, RZ, 0x3c, !PT ;  /* 0x000000500f0f7812 */ /* 0x000fe200078e3cff */
[----:B--2---:R-:W2:Y:S04]  /*23750*/  @!P0 LDG.E.U16 R25, [R2.64] ;  /* 0x0000000a02198981 */ /* 0x004ea8000c1e1500 */
[----:B------:R-:W-:Y:S04]  /*23760*/  STS.U16 [R28+0x5a00], R27 ;  /* 0x005a001b1c007388 */ /* 0x000fe80000000400 */
[----:B------:R-:W-:Y:S04]  /*23770*/  STS.U16 [R28+0x5e00], R23 ;  /* 0x005e00171c007388 */ /* 0x000fe80000000400 */
[----:B------:R-:W-:Y:S04]  /*23780*/  STS.U16 [R28+0x6200], R18 ;  /* 0x006200121c007388 */ /* 0x000fe80000000400 */
[----:B---3--:R-:W-:Y:S04]  /*23790*/  STS.U16 [R28+0x6600], R7 ;  /* 0x006600071c007388 */ /* 0x008fe80000000400 */
[----:B------:R-:W-:Y:S04]  /*237a0*/  STS.U16 [R28+0x6a00], R8 ;  /* 0x006a00081c007388 */ /* 0x000fe80000000400 */
[----:B------:R-:W-:Y:S04]  /*237b0*/  STS.U16 [R28+0x6e00], R9 ;  /* 0x006e00091c007388 */ /* 0x000fe80000000400 */
[----:B------:R-:W-:Y:S04]  /*237c0*/  STS.U16 [R28+0x7200], R10 ;  /* 0x0072000a1c007388 */ /* 0x000fe80000000400 */
[----:B------:R-:W-:Y:S04]  /*237d0*/  STS.U16 [R28+0x7600], R11 ;  /* 0x0076000b1c007388 */ /* 0x000fe80000000400 */
[----:B------:R-:W-:Y:S04]  /*237e0*/  STS.U16 [R28+0x7a00], R12 ;  /* 0x007a000c1c007388 */ /* 0x000fe80000000400 */
[----:B------:R0:W-:Y:S04]  /*237f0*/  STS.U16 [R28+0x7e00], R13 ;  /* 0x007e000d1c007388 */ /* 0x0001e80000000400 */
[----:B------:R-:W-:Y:S04]  /*23800*/  STS.U16 [R15+0x280], R17 ;  /* 0x000280110f007388 */ /* 0x000fe80000000400 */
[----:B------:R-:W-:Y:S04]  /*23810*/  STS.U16 [R15+0x680], R19 ;  /* 0x000680130f007388 */ /* 0x000fe80000000400 */
[----:B------:R-:W-:Y:S04]  /*23820*/  STS.U16 [R15+0xa80], R20 ;  /* 0x000a80140f007388 */ /* 0x000fe80000000400 */
[----:B------:R-:W-:Y:S04]  /*23830*/  STS.U16 [R15+0xe80], R22 ;  /* 0x000e80160f007388 */ /* 0x000fe80000000400 */
[----:B------:R-:W-:Y:S04]  /*23840*/  STS.U16 [R15+0x1280], R24 ;  /* 0x001280180f007388 */ /* 0x000fe80000000400 */
[----:B------:R-:W-:Y:S04]  /*23850*/  STS.U16 [R15+0x1680], R26 ;  /* 0x0016801a0f007388 */ /* 0x000fe80000000400 */
[----:B0-----:R-:W3:Y:S04]  /*23860*/  LDL.LU R28, [R1+0x584] ;  /* 0x00058400011c7983 */ /* 0x001ee80000300800 */
[----:B----4-:R0:W-:Y:S04]  /*23870*/  STS.U16 [R15+0x1a80], R29 ;  /* 0x001a801d0f007388 */ /* 0x0101e80000000400 */
[----:B0-----:R-:W4:Y:S04]  /*23880*/  LDL.LU R15, [R1+0x1968] ;  /* 0x00196800010f7983 */ /* 0x001f280000300800 */
[----:B--2---:R0:W-:Y:S04]  /*23890*/  STL [R1+0xf8], R25 ;  /* 0x0000f81901007387 */ /* 0x0041e80000100800 */
[----:B0-----:R-:W2:Y:S04]  /*238a0*/  LDL.LU R25, [R1+0x1964] ;  /* 0x0019640001197983 */ /* 0x001ea80000300800 */
[----:B------:R-:W2:Y:S04]  /*238b0*/  LDL R2, [R1+0x568] ;  /* 0x0005680001027983 */ /* 0x000ea80000100800 */
[----:B------:R-:W2:Y:S01]  /*238c0*/  LDL R3, [R1+0xd44] ;  /* 0x000d440001037983 */ /* 0x000ea20000100800 */
[----:B----4-:R-:W-:-:S02]  /*238d0*/  PRMT R15, RZ, 0x7610, R15 ;  /* 0x00007610ff0f7816 */ /* 0x010fc4000000000f */
[----:B--2---:R-:W-:-:S04]  /*238e0*/  @!P0 LOP3.LUT R3, R3, R2, RZ, 0x3c, !PT ;  /* 0x0000000203038212 */ /* 0x004fc800078e3cff */
[----:B------:R-:W-:-:S04]  /*238f0*/  @!P0 LOP3.LUT R2, R3, R2, RZ, 0x3c, !PT ;  /* 0x0000000203028212 */ /* 0x000fc800078e3cff */
        /* <DEDUP_REMOVED lines=13> */
[----:B------:R-:W3:Y:S04]  /*239d0*/  LDL R2, [R1+0xd04] ;  /* 0x000d040001027983 */ /* 0x000ee80000100800 */
[----:B------:R-:W3:Y:S01]  /*239e0*/  LDL R3, [R1+0xd08] ;  /* 0x000d080001037983 */ /* 0x000ee20000100800 */
[----:B--2---:R-:W-:-:S02]  /*239f0*/  PRMT R15, RZ, 0x7610, R15 ;  /* 0x00007610ff0f7816 */ /* 0x004fc4000000000f */
[----:B---3--:R-:W-:-:S04]  /*23a00*/  @!P0 LOP3.LUT R3, R3, R2, RZ, 0x3c, !PT ;  /* 0x0000000203038212 */ /* 0x008fc800078e3cff */
        /* <DEDUP_REMOVED lines=16> */
[----:B--2---:R-:W-:-:S02]  /*23b10*/  PRMT R15, RZ, 0x7610, R15 ;  /* 0x00007610ff0f7816 */ /* 0x004fc4000000000f */
[----:B----4-:R-:W-:-:S04]  /*23b20*/  @!P0 LOP3.LUT R3, R3, R2, RZ, 0x3c, !PT ;  /* 0x0000000203038212 */ /* 0x010fc800078e3cff */
[----:B------:R-:W-:-:S04]  /*23b30*/  @!P0 LOP3.LUT R2, R3, R2, RZ, 0x3c, !PT ;  /* 0x0000000203028212 */ /* 0x000fc800078e3cff */
[----:B------:R-:W-:-:S05]  /*23b40*/  @!P0 LOP3.LUT R3, R3, R2, RZ, 0x3c, !PT ;  /* 0x0000000203038212 */ /* 0x000fca00078e3cff */
[----:B------:R-:W2:Y:S04]  /*23b50*/  @!P0 LDG.E.U16 R15, [R2.64] ;  /* 0x0000000a020f8981 */ /* 0x000ea8000c1e1500 */
[----:B--2---:R0:W-:Y:S04]  /*23b60*/  STL [R1+0xe4], R15 ;  /* 0x0000e40f01007387 */ /* 0x0041e80000100800 */
[----:B0-----:R-:W2:Y:S04]  /*23b70*/  LDL.LU R15, [R1+0x1950] ;  /* 0x00195000010f7983 */ /* 0x001ea80000300800 */
        /* <DEDUP_REMOVED lines=80> */
[----:B0-----:R-:W3:Y:S01]  /*24080*/  LDL.LU R14, [R1+0x192c] ;  /* 0x00192c00010e7983 */ /* 0x001ee20000300800 */
[----:B------:R-:W4:Y:S02]  /*24090*/  LDL R2, [R1+0xb8c] ;  /* 0x000b8c0001027983 */ /* 0x000f240000100800 */
[----:B------:R-:W4:Y:S01]  /*240a0*/  LDL R3, [R1+0xb90] ;  /* 0x000b900001037983 */ /* 0x000f220000100800 */
[----:B--2---:R-:W-:-:S02]  /*240b0*/  PRMT R15, RZ, 0x7610, R15 ;  /* 0x00007610ff0f7816 */ /* 0x004fc4000000000f */
[----:B----4-:R-:W-:-:S04]  /*240c0*/  @!P0 LOP3.LUT R3, R3, R2, RZ, 0x3c, !PT ;  /* 0x0000000203038212 */ /* 0x010fc800078e3cff */
[----:B------:R-:W-:-:S04]  /*240d0*/  @!P0 LOP3.LUT R2, R3, R2, RZ, 0x3c, !PT ;  /* 0x0000000203028212 */ /* 0x000fc800078e3cff */
[----:B------:R-:W-:-:S05]  /*240e0*/  @!P0 LOP3.LUT R3, R3, R2, RZ, 0x3c, !PT ;  /* 0x0000000203038212 */ /* 0x000fca00078e3cff */
[----:B------:R-:W2:Y:S04]  /*240f0*/  @!P0 LDG.E.U16 R15, [R2.64] ;  /* 0x0000000a020f8981 */ /* 0x000ea8000c1e1500 */
[----:B--2---:R0:W-:Y:S04]  /*24100*/  STL [R1+0xbc], R15 ;  /* 0x0000bc0f01007387 */ /* 0x0041e80000100800 */
[----:B0-----:R-:W2:Y:S01]  /*24110*/  LDL.LU R15, [R1+0x1928] ;  /* 0x00192800010f7983 */ /* 0x001ea20000300800 */
[----:B------:R-:W4:Y:S02]  /*24120*/  LDL R2, [R1+0xb84] ;  /* 0x000b840001027983 */ /* 0x000f240000100800 */
        /* <DEDUP_REMOVED lines=181> */
[----:B------:R-:W-:-:S02]  /*24c80*/  PRMT R13, RZ, 0x7610, R13 ;  /* 0x00007610ff0d7816 */ /* 0x000fc4000000000d */
[----:B----4-:R-:W-:-:S04]  /*24c90*/  @!P0 LOP3.LUT R3, R3, R2, RZ, 0x3c, !PT ;  /* 0x0000000203038212 */ /* 0x010fc800078e3cff */
[----:B------:R-:W-:-:S04]  /*24ca0*/  @!P0 LOP3.LUT R2, R3, R2, RZ, 0x3c, !PT ;  /* 0x0000000203028212 */ /* 0x000fc800078e3cff */
[----:B------:R-:W-:-:S05]  /*24cb0*/  @!P0 LOP3.LUT R3, R3, R2, RZ, 0x3c, !PT ;  /* 0x0000000203038212 */ /* 0x000fca00078e3cff */
[----:B------:R0:W4:Y:S04]  /*24cc0*/  @!P0 LDG.E.U16 R13, [R2.64] ;  /* 0x0000000a020d8981 */ /* 0x000128000c1e1500 */
[----:B0-----:R-:W3:Y:S04]  /*24cd0*/  LDL R2, [R1+0x9c4] ;  /* 0x0009c40001027983 */ /* 0x001ee80000100800 */
[----:B------:R-:W3:Y:S01]  /*24ce0*/  LDL R3, [R1+0x9c8] ;  /* 0x0009c80001037983 */ /* 0x000ee20000100800 */
[----:B--2---:R-:W-:Y:S02]  /*24cf0*/  PRMT R15, RZ, 0x7610, R15 ;  /* 0x00007610ff0f7816 */ /* 0x004fe4000000000f */
[----:B---3--:R-:W-:-:S04]  /*24d00*/  @!P0 LOP3.LUT R3, R3, R2, RZ, 0x3c, !PT ;  /* 0x0000000203038212 */ /* 0x008fc800078e3cff */
[----:B------:R-:W-:-:S04]  /*24d10*/  @!P0 LOP3.LUT R2, R3, R2, RZ, 0x3c, !PT ;  /* 0x0000000203028212 */ /* 0x000fc800078e3cff */
[----:B------:R-:W-:-:S05]  /*24d20*/  @!P0 LOP3.LUT R3, R3, R2, RZ, 0x3c, !PT ;  /* 0x0000000203038212 */ /* 0x000fca00078e3cff */
[----:B------:R-:W2:Y:S04]  /*24d30*/  @!P0 LDG.E.U16 R15, [R2.64] ;  /* 0x0000000a020f8981 */ /* 0x000ea8000c1e1500 */
[----:B----4-:R0:W-:Y:S04]  /*24d40*/  STL [R1+0x68], R13 ;  /* 0x0000680d01007387 */ /* 0x0101e80000100800 */
[----:B0-----:R-:W3:Y:S04]  /*24d50*/  LDL R13, [R1+0x950] ;  /* 0x00095000010d7983 */ /* 0x001ee80000100800 */
        /* <DEDUP_REMOVED lines=8> */
[----:B------:R-:W4:Y:S04]  /*24de0*/  @!P0 LDG.E.U16 R14, [R2.64] ;  /* 0x0000000a020e8981 */ /* 0x000f28000c1e1500 */
[----:B----4-:R0:W-:Y:S04]  /*24df0*/  STL [R1+0x60], R14 ;  /* 0x0000600e01007387 */ /* 0x0101e80000100800 */
[----:B0-----:R-:W4:Y:S01]  /*24e00*/  LDL.LU R14, [R1+0x18d0] ;  /* 0x0018d000010e7983 */ /* 0x001f220000300800 */
[----:B------:R-:W3:Y:S02]  /*24e10*/  LDL R2, [R1+0x98c] ;  /* 0x00098c0001027983 */ /* 0x000ee40000100800 */
[----:B------:R-:W3:Y:S01]  /*24e20*/  LDL R3, [R1+0x990] ;  /* 0x0009900001037983 */ /* 0x000ee20000100800 */
[----:B--2---:R-:W-:-:S02]  /*24e30*/  PRMT R15, RZ, 0x7610, R15 ;  /* 0x00007610ff0f7816 */ /* 0x004fc4000000000f */
[----:B---3--:R-:W-:-:S04]  /*24e40*/  @!P0 LOP3.LUT R3, R3, R2, RZ, 0x3c, !PT ;  /* 0x0000000203038212 */ /* 0x008fc800078e3cff */
[----:B------:R-:W-:-:S04]  /*24e50*/  @!P0 LOP3.LUT R2, R3, R2, RZ, 0x3c, !PT ;  /* 0x0000000203028212 */ /* 0x000fc800078e3cff */
[----:B------:R-:W-:-:S05]  /*24e60*/  @!P0 LOP3.LUT R3, R3, R2, RZ, 0x3c, !PT ;  /* 0x0000000203038212 */ /* 0x000fca00078e3cff */
[----:B------:R-:W2:Y:S04]  /*24e70*/  @!P0 LDG.E.U16 R15, [R2.64] ;  /* 0x0000000a020f8981 */ /* 0x000ea8000c1e1500 */
[----:B--2---:R0:W-:Y:S04]  /*24e80*/  STL [R1+0x5c], R15 ;  /* 0x00005c0f01007387 */ /* 0x0041e80000100800 */
[----:B0-----:R-:W2:Y:S01]  /*24e90*/  LDL.LU R15, [R1+0x18cc] ;  /* 0x0018cc00010f7983 */ /* 0x001ea20000300800 */
[----:B------:R-:W3:Y:S02]  /*24ea0*/  LDL R2, [R1+0x984] ;  /* 0x0009840001027983 */ /* 0x000ee40000100800 */
[----:B------:R-:W3:Y:S01]  /*24eb0*/  LDL R3, [R1+0x988] ;  /* 0x0009880001037983 */ /* 0x000ee20000100800 */
[----:B----4-:R-:W-:-:S02]  /*24ec0*/  PRMT R14, RZ, 0x7610, R14 ;  /* 0x00007610ff0e7816 */ /* 0x010fc4000000000e */
[----:B---3--:R-:W-:-:S04]  /*24ed0*/  @!P0 LOP3.LUT R3, R3, R2, RZ, 0x3c, !PT ;  /* 0x0000000203038212 */ /* 0x008fc800078e3cff */
        /* <DEDUP_REMOVED lines=11> */
[----:B------:R-:W2:Y:S01]  /*24f90*/  @!P0 LDG.E.U16 R15, [R2.64] ;  /* 0x0000000a020f8981 */ /* 0x000ea2000c1e1500 */
[----:B---3--:R-:W-:-:S03]  /*24fa0*/  PRMT R14, RZ, 0x7610, R14 ;  /* 0x00007610ff0e7816 */ /* 0x008fc6000000000e */
[----:B--2---:R0:W-:Y:S04]  /*24fb0*/  STL [R1+0x54], R15 ;  /* 0x0000540f01007387 */ /* 0x0041e80000100800 */
[----:B0-----:R-:W2:Y:S01]  /*24fc0*/  LDL.LU R15, [R1+0x18c4] ;  /* 0x0018c400010f7983 */ /* 0x001ea20000300800 */
[----:B------:R-:W3:Y:S02]  /*24fd0*/  LDL R3, [R1+0x94c] ;  /* 0x00094c0001037983 */ /* 0x000ee40000100800 */
[----:B------:R-:W-:Y:S02]  /*24fe0*/  @!P0 IMAD.MOV.U32 R2, RZ, RZ, R13 ;  /* 0x000000ffff028224 */ /* 0x000fe400078e000d */
[----:B------:R-:W4:Y:S04]  /*24ff0*/  LDL R13, [R1+0x8d0] ;  /* 0x0008d000010d7983 */ /* 0x000f280000100800 */
[----:B---3--:R-:W3:Y:S04]  /*25000*/  @!P0 LDG.E.U16 R14, [R2.64] ;  /* 0x0000000a020e8981 */ /* 0x008ee8000c1e1500 */
[----:B---3--:R0:W-:Y:S04]  /*25010*/  STL [R1+0x50], R14 ;  /* 0x0000500e01007387 */ /* 0x0081e80000100800 */
[----:B0-----:R-:W3:Y:S01]  /*25020*/  LDL.LU R14, [R1+0x18c0] ;  /* 0x0018c000010e7983 */ /* 0x001ee20000300800 */
        /* <DEDUP_REMOVED lines=10> */
[----:B------:R-:W3:Y:S02]  /*250d0*/  LDL R3, [R1+0x918] ;  /* 0x0009180001037983 */ /* 0x000ee40000100800 */
[----:B---3--:R-:W-:-:S02]  /*250e0*/  @!P0 LOP3.LUT R3, R3, R2, RZ, 0x3c, !PT ;  /* 0x0000000203038212 */ /* 0x008fc400078e3cff */
[----:B--2---:R-:W-:Y:S02]  /*250f0*/  PRMT R15, RZ, 0x7610, R15 ;  /* 0x00007610ff0f7816 */ /* 0x004fe4000000000f */
        /* <DEDUP_REMOVED lines=33> */
[----:B----4-:R-:W-:-:S02]  /*25310*/  @!P0 IMAD.MOV.U32 R2, RZ, RZ, R13 ;  /* 0x000000ffff028224 */ /* 0x010fc400078e000d */
[----:B------:R-:W4:Y:S01]  /*25320*/  LDL R13, [R1+0x858] ;  /* 0x00085800010d7983 */ /* 0x000f220000100800 */
[----:B--2---:R-:W-:-:S06]  /*25330*/  PRMT R15, RZ, 0x7610, R15 ;  /* 0x00007610ff0f7816 */ /* 0x004fcc000000000f */
[----:B---3--:R-:W2:Y:S04]  /*25340*/  @!P0 LDG.E.U16 R15, [R2.64] ;  /* 0x0000000a020f8981 */ /* 0x008ea8000c1e1500 */
        /* <DEDUP_REMOVED lines=23> */
[----:B------:R-:W-:Y:S01]  /*254c0*/  @!P0 LOP3.LUT R3, R3, R2, RZ, 0x3c, !PT ;  /* 0x0000000203038212 */ /* 0x000fe200078e3cff */
[----:B--2---:R0:W-:Y:S04]  /*254d0*/  STL [R1+0x30], R15 ;  /* 0x0000300f01007387 */ /* 0x0041e80000100800 */
[----:B------:R1:W2:Y:S01]  /*254e0*/  @!P0 LDG.E.U16 R9, [R2.64] ;  /* 0x0000000a02098981 */ /* 0x0002a2000c1e1500 */
[----:B------:R-:W-:-:S03]  /*254f0*/  PRMT R14, RZ, 0x7610, R14 ;  /* 0x00007610ff0e7816 */ /* 0x000fc6000000000e */
[----:B0-----:R-:W3:Y:S04]  /*25500*/  LDL R15, [R1+0x848] ;  /* 0x00084800010f7983 */ /* 0x001ee80000100800 */
[----:B-1----:R-:W2:Y:S04]  /*25510*/  LDL R2, [R1+0x884] ;  /* 0x0008840001027983 */ /* 0x002ea80000100800 */
[----:B------:R-:W2:Y:S02]  /*25520*/  LDL R3, [R1+0x888] ;  /* 0x0008880001037983 */ /* 0x000ea40000100800 */
[----:B--2---:R-:W-:-:S04]  /*25530*/  @!P0 LOP3.LUT R3, R3, R2, RZ, 0x3c, !PT ;  /* 0x0000000203038212 */ /* 0x004fc800078e3cff */
[----:B------:R-:W-:-:S04]  /*25540*/  @!P0 LOP3.LUT R2, R3, R2, RZ, 0x3c, !PT ;  /* 0x0000000203028212 */ /* 0x000fc800078e3cff */
[----:B------:R-:W-:-:S05]  /*25550*/  @!P0 LOP3.LUT R3, R3, R2, RZ, 0x3c, !PT ;  /* 0x0000000203038212 */ /* 0x000fca00078e3cff */
[----:B------:R-:W2:Y:S04]  /*25560*/  @!P0 LDG.E.U16 R14, [R2.64] ;  /* 0x0000000a020e8981 */ /* 0x000ea8000c1e1500 */
[----:B------:R0:W-:Y:S04]  /*25570*/  STL [R1+0x2c], R9 ;  /* 0x00002c0901007387 */ /* 0x0001e80000100800 */
[----:B0-----:R-:W3:Y:S04]  /*25580*/  LDL R9, [R1+0x818] ;  /* 0x0008180001097983 */ /* 0x001ee80000100800 */
        /* <DEDUP_REMOVED lines=10> */
[----:B------:R-:W3:Y:S01]  /*25630*/  LDL R3, [R1+0x850] ;  /* 0x0008500001037983 */ /* 0x000ee20000100800 */
[----:B------:R-:W-:-:S02]  /*25640*/  PRMT R12, RZ, 0x7610, R12 ;  /* 0x00007610ff0c7816 */ /* 0x000fc4000000000c */
[----:B---3--:R-:W-:-:S04]  /*25650*/  @!P0 LOP3.LUT R3, R3, R2, RZ, 0x3c, !PT ;  /* 0x0000000203038212 */ /* 0x008fc800078e3cff */
[----:B------:R-:W-:-:S04]  /*25660*/  @!P0 LOP3.LUT R2, R3, R2, RZ, 0x3c, !PT ;  /* 0x0000000203028212 */ /* 0x000fc800078e3cff */
[----:B------:R-:W-:-:S05]  /*25670*/  @!P0 LOP3.LUT R3, R3, R2, RZ, 0x3c, !PT ;  /* 0x0000000203038212 */ /* 0x000fca00078e3cff */
[----:B------:R0:W3:Y:S04]  /*25680*/  @!P0 LDG.E.U16 R12, [R2.64] ;  /* 0x0000000a020c8981 */ /* 0x0000e8000c1e1500 */
[----:B0-----:R-:W2:Y:S01]  /*25690*/  LDL R3, [R1+0x844] ;  /* 0x0008440001037983 */ /* 0x001ea20000100800 */
[----:B------:R-:W-:Y:S01]  /*256a0*/  PRMT R11, RZ, 0x7610, R11 ;  /* 0x00007610ff0b7816 */ /* 0x000fe2000000000b */
[----:B------:R-:W-:Y:S02]  /*256b0*/  @!P0 IMAD.MOV.U32 R2, RZ, RZ, R15 ;  /* 0x000000ffff028224 */ /* 0x000fe400078e000f */
[----:B---3--:R0:W-:Y:S01]  /*256c0*/  STL [R1+0x20], R12 ;  /* 0x0000200c01007387 */ /* 0x0081e20000100800 */
[----:B------:R-:W-:Y:S01]  /*256d0*/  PRMT R8, RZ, 0x7610, R8 ;  /* 0x00007610ff087816 */ /* 0x000fe20000000008 */
[----:B------:R-:W3:Y:S02]  /*256e0*/  LDL R15, [R1+0x7d4] ;  /* 0x0007d400010f7983 */ /* 0x000ee40000100800 */
[----:B--2---:R1:W2:Y:S04]  /*256f0*/  @!P0 LDG.E.U16 R11, [R2.64] ;  /* 0x0000000a020b8981 */ /* 0x0042a8000c1e1500 */
[----:B0-----:R-:W3:Y:S04]  /*25700*/  LDL R12, [R1+0x808] ;  /* 0x00080800010c7983 */ /* 0x001ee80000100800 */
[----:B-1----:R-:W3:Y:S01]  /*25710*/  LDL R3, [R1+0x814] ;  /* 0x0008140001037983 */ /* 0x002ee20000100800 */
[----:B------:R-:W-:-:S03]  /*25720*/  @!P0 IMAD.MOV.U32 R2, RZ, RZ, R9 ;  /* 0x000000ffff028224 */ /* 0x000fc600078e0009 */
[----:B--2---:R0:W-:Y:S01]  /*25730*/  STL [R1+0x1c], R11 ;  /* 0x00001c0b01007387 */ /* 0x0041e20000100800 */
[----:B------:R-:W-:Y:S01]  /*25740*/  PRMT R7, RZ, 0x7610, R7 ;  /* 0x00007610ff077816 */ /* 0x000fe20000000007 */
[----:B------:R-:W2:Y:S02]  /*25750*/  LDL R9, [R1+0x7cc] ;  /* 0x0007cc0001097983 */ /* 0x000ea40000100800 */
[----:B---3--:R1:W3:Y:S04]  /*25760*/  @!P0 LDG.E.U16 R8, [R2.64] ;  /* 0x0000000a02088981 */ /* 0x0082e8000c1e1500 */
[----:B0-----:R-:W2:Y:S04]  /*25770*/  LDL R11, [R1+0x7d8] ;  /* 0x0007d800010b7983 */ /* 0x001ea80000100800 */
[----:B-1----:R-:W2:Y:S01]  /*25780*/  LDL R3, [R1+0x80c] ;  /* 0x00080c0001037983 */ /* 0x002ea20000100800 */
[----:B----4-:R-:W-:-:S03]  /*25790*/  @!P0 IMAD.MOV.U32 R2, RZ, RZ, R13 ;  /* 0x000000ffff028224 */ /* 0x010fc600078e000d */
[----:B---3--:R0:W-:Y:S01]  /*257a0*/  STL [R1+0x18], R8 ;  /* 0x0000180801007387 */ /* 0x0081e20000100800 */
[----:B------:R-:W-:Y:S02]  /*257b0*/  PRMT R4, RZ, 0x7610, R4 ;  /* 0x00007610ff047816 */ /* 0x000fe40000000004 */
[----:B------:R-:W-:Y:S01]  /*257c0*/  PRMT R10, RZ, 0x7610, R10 ;  /* 0x00007610ff0a7816 */ /* 0x000fe2000000000a */
[----:B------:R-:W3:Y:S01]  /*257d0*/  LDL R13, [R1+0x7c4] ;  /* 0x0007c400010d7983 */ /* 0x000ee20000100800 */
[----:B--2---:R1:W2:Y:S04]  /*257e0*/  @!P0 LDG.E.U16 R7, [R2.64] ;  /* 0x0000000a02078981 */ /* 0x0042a8000c1e1500 */
[----:B0-----:R-:W4:Y:S04]  /*257f0*/  LDL R8, [R1+0x7d0] ;  /* 0x0007d00001087983 */ /* 0x001f280000100800 */
[----:B-1----:R-:W2:Y:S01]  /*25800*/  LDL R3, [R1+0x804] ;  /* 0x0008040001037983 */ /* 0x002ea20000100800 */
[----:B------:R-:W-:-:S05]  /*25810*/  @!P0 IMAD.MOV.U32 R2, RZ, RZ, R12 ;  /* 0x000000ffff028224 */ /* 0x000fca00078e000c */
[----:B--2---:R0:W2:Y:S02]  /*25820*/  @!P0 LDG.E.U16 R4, [R2.64] ;  /* 0x0000000a02048981 */ /* 0x0040a4000c1e1500 */
[----:B0-----:R-:W-:Y:S02]  /*25830*/  @!P0 IMAD.MOV.U32 R2, RZ, RZ, R11 ;  /* 0x000000ffff028224 */ /* 0x001fe400078e000b */
[----:B------:R-:W-:-:S05]  /*25840*/  @!P0 IMAD.MOV.U32 R3, RZ, RZ, R15 ;  /* 0x000000ffff038224 */ /* 0x000fca00078e000f */
[----:B------:R-:W3:Y:S04]  /*25850*/  @!P0 LDG.E.U16 R10, [R2.64] ;  /* 0x0000000a020a8981 */ /* 0x000ee8000c1e1500 */
[----:B------:R0:W-:Y:S01]  /*25860*/  STL [R1+0x14], R7 ;  /* 0x0000140701007387 */ /* 0x0001e20000100800 */
[----:B------:R-:W4:Y:S03]  /*25870*/  LDL R12, [R1+0x794] ;  /* 0x00079400010c7983 */ /* 0x000f260000100800 */
[----:B0-----:R-:W4:Y:S04]  /*25880*/  LDL R7, [R1+0x7c8] ;  /* 0x0007c80001077983 */ /* 0x001f280000100800 */
[----:B--2---:R0:W-:Y:S01]  /*25890*/  STL [R1+0x10], R4 ;  /* 0x0000100401007387 */ /* 0x0041e20000100800 */
[----:B------:R-:W2:Y:S03]  /*258a0*/  LDL R11, [R1+0x78c] ;  /* 0x00078c00010b7983 */ /* 0x000ea60000100800 */
[----:B0-----:R-:W2:Y:S04]  /*258b0*/  LDL R4, [R1+0x798] ;  /* 0x0007980001047983 */ /* 0x001ea80000100800 */
[----:B---3--:R0:W-:Y:S04]  /*258c0*/  STL [R1+0xc], R10 ;  /* 0x00000c0a01007387 */ /* 0x0081e80000100800 */
[----:B0-----:R-:W3:Y:S01]  /*258d0*/  LDL R10, [R1+0x790] ;  /* 0x00079000010a7983 */ /* 0x001ee20000100800 */
[----:B------:R-:W-:Y:S01]  /*258e0*/  PRMT R14, RZ, 0x7610, R14 ;  /* 0x00007610ff0e7816 */ /* 0x000fe2000000000e */
[----:B----4-:R-:W-:-:S02]  /*258f0*/  @!P0 IMAD.MOV.U32 R2, RZ, RZ, R8 ;  /* 0x000000ffff028224 */ /* 0x010fc400078e0008 */
[----:B------:R-:W-:Y:S01]  /*25900*/  @!P0 IMAD.MOV.U32 R3, RZ, RZ, R9 ;  /* 0x000000ffff038224 */ /* 0x000fe200078e0009 */
[----:B------:R-:W-:Y:S02]  /*25910*/  PRMT R6, RZ, 0x7610, R6 ;  /* 0x00007610ff067816 */ /* 0x000fe40000000006 */
[----:B------:R-:W-:Y:S02]  /*25920*/  PRMT R5, RZ, 0x7610, R5 ;  /* 0x00007610ff057816 */ /* 0x000fe40000000005 */
[----:B------:R-:W-:Y:S01]  /*25930*/  PRMT R27, RZ, 0x7610, R27 ;  /* 0x00007610ff1b7816 */ /* 0x000fe2000000001b */
[----:B------:R-:W4:Y:S04]  /*25940*/  LDL R9, [R1+0x784] ;  /* 0x0007840001097983 */ /* 0x000f280000100800 */
[----:B------:R0:W4:Y:S04]  /*25950*/  @!P0 LDG.E.U16 R14, [R2.64] ;  /* 0x0000000a020e8981 */ /* 0x000128000c1e1500 */
[----:B------:R-:W4:Y:S01]  /*25960*/  LDL R8, [R1+0x788] ;  /* 0x0007880001087983 */ /* 0x000f220000100800 */
[----:B0-----:R-:W-:-:S02]  /*25970*/  @!P0 IMAD.MOV.U32 R2, RZ, RZ, R7 ;  /* 0x000000ffff028224 */ /* 0x001fc400078e0007 */
[----:B------:R-:W-:Y:S01]  /*25980*/  @!P0 IMAD.MOV.U32 R3, RZ, RZ, R13 ;  /* 0x000000ffff038224 */ /* 0x000fe200078e000d */
[----:B------:R-:W4:Y:S04]  /*25990*/  LDL R7, [R1+0x754] ;  /* 0x0007540001077983 */ /* 0x000f280000100800 */
[----:B------:R0:W4:Y:S02]  /*259a0*/  @!P0 LDG.E.U16 R6, [R2.64] ;  /* 0x0000000a02068981 */ /* 0x000124000c1e1500 */
[----:B0-----:R-:W-:Y:S02]  /*259b0*/  @!P0 IMAD.MOV.U32 R3, RZ, RZ, R12 ;  /* 0x000000ffff038224 */ /* 0x001fe400078e000c */
[----:B--2---:R-:W-:-:S05]  /*259c0*/  @!P0 IMAD.MOV.U32 R2, RZ, RZ, R4 ;  /* 0x000000ffff028224 */ /* 0x004fca00078e0004 */
[----:B------:R0:W2:Y:S02]  /*259d0*/  @!P0 LDG.E.U16 R5, [R2.64] ;  /* 0x0000000a02058981 */ /* 0x0000a4000c1e1500 */
[----:B0-----:R-:W-:Y:S02]  /*259e0*/  @!P0 IMAD.MOV.U32 R3, RZ, RZ, R11 ;  /* 0x000000ffff038224 */ /* 0x001fe400078e000b */
[----:B---3--:R-:W-:-:S05]  /*259f0*/  @!P0 IMAD.MOV.U32 R2, RZ, RZ, R10 ;  /* 0x000000ffff028224 */ /* 0x008fca00078e000a */
[----:B------:R0:W3:Y:S01]  /*25a00*/  @!P0 LDG.E.U16 R27, [R2.64] ;  /* 0x0000000a021b8981 */ /* 0x0000e2000c1e1500 */
[----:B------:R-:W-:-:S03]  /*25a10*/  PRMT R25, RZ, 0x7610, R25 ;  /* 0x00007610ff197816 */ /* 0x000fc60000000019 */
[----:B----4-:R1:W-:Y:S01]  /*25a20*/  STL [R1+0x4], R6 ;  /* 0x0000040601007387 */ /* 0x0103e20000100800 */
[----:B------:R-:W4:Y:S03]  /*25a30*/  LDL R4, [R1+0x750] ;  /* 0x0007500001047983 */ /* 0x000f260000100800 */
[----:B-1----:R-:W4:Y:S01]  /*25a40*/  LDL R6, [R1+0x758] ;  /* 0x0007580001067983 */ /* 0x002f220000100800 */
[----:B0-----:R-:W-:Y:S02]  /*25a50*/  @!P0 IMAD.MOV.U32 R2, RZ, RZ, R8 ;  /* 0x000000ffff028224 */ /* 0x001fe400078e0008 */
[----:B------:R-:W-:-:S05]  /*25a60*/  @!P0 IMAD.MOV.U32 R3, RZ, RZ, R9 ;  /* 0x000000ffff038224 */ /* 0x000fca00078e0009 */
[----:B------:R0:W4:Y:S04]  /*25a70*/  @!P0 LDG.E.U16 R25, [R2.64] ;  /* 0x0000000a02198981 */ /* 0x000128000c1e1500 */
[----:B--2---:R1:W-:Y:S04]  /*25a80*/  STL [R1], R5 ;  /* 0x0000000501007387 */ /* 0x0043e80000100800 */
[----:B-1----:R-:W2:Y:S04]  /*25a90*/  LDL R5, [R1+0x74c] ;  /* 0x00074c0001057983 */ /* 0x002ea80000100800 */
[----:B---3--:R-:W-:Y:S01]  /*25aa0*/  STL [R1+0x1874], R27 ;  /* 0x0018741b01007387 */ /* 0x008fe20000100800 */
[----:B------:R-:W3:Y:S02]  /*25ab0*/  LDL R9, [R1+0x744] ;  /* 0x0007440001097983 */ /* 0x000ee40000100800 */
[----:B------:R-:W3:Y:S01]  /*25ac0*/  LDL R8, [R1+0x748] ;  /* 0x0007480001087983 */ /* 0x000ee20000100800 */
[----:B------:R-:W-:Y:S01]  /*25ad0*/  PRMT R23, RZ, 0x7610, R23 ;  /* 0x00007610ff177816 */ /* 0x000fe20000000017 */
[----:B0-----:R-:W-:Y:S01]  /*25ae0*/  @!P0 IMAD.MOV.U32 R3, RZ, RZ, R7 ;  /* 0x000000ffff038224 */ /* 0x001fe200078e0007 */
[----:B------:R-:W-:-:S02]  /*25af0*/  PRMT R21, RZ, 0x7610, R21 ;  /* 0x00007610ff157816 */ /* 0x000fc40000000015 */
[----:B------:R-:W-:Y:S01]  /*25b00*/  PRMT R18, RZ, 0x7610, R18 ;  /* 0x00007610ff127816 */ /* 0x000fe20000000012 */
[----:B----4-:R-:W-:-:S05]  /*25b10*/  @!P0 IMAD.MOV.U32 R2, RZ, RZ, R6 ;  /* 0x000000ffff028224 */ /* 0x010fca00078e0006 */
[----:B------:R0:W4:Y:S02]  /*25b20*/  @!P0 LDG.E.U16 R23, [R2.64] ;  /* 0x0000000a02178981 */ /* 0x000124000c1e1500 */
[----:B0-----:R-:W-:Y:S02]  /*25b30*/  @!P0 IMAD.MOV.U32 R2, RZ, RZ, R4 ;  /* 0x000000ffff028224 */ /* 0x001fe400078e0004 */
[----:B------:R-:W-:Y:S01]  /*25b40*/  STL [R1+0x1860], R25 ;  /* 0x0018601901007387 */ /* 0x000fe20000100800 */
[----:B------:R-:W4:Y:S02]  /*25b50*/  LDL R7, [R1+0x714] ;  /* 0x0007140001077983 */ /* 0x000f240000100800 */
[----:B------:R-:W4:Y:S02]  /*25b60*/  LDL R6, [R1+0x718] ;  /* 0x0007180001067983 */ /* 0x000f240000100800 */
[----:B------:R-:W4:Y:S01]  /*25b70*/  LDL R11, [R1+0x70c] ;  /* 0x00070c00010b7983 */ /* 0x000f220000100800 */
[----:B------:R-:W4:Y:S01]  /*25b80*/  LDL R10, [R1+0x710] ;  /* 0x00071000010a7983 */ /* 0x000f220000100800 */
[----:B--2---:R-:W-:-:S05]  /*25b90*/  @!P0 IMAD.MOV.U32 R3, RZ, RZ, R5 ;  /* 0x000000ffff038224 */ /* 0x004fca00078e0005 */
[----:B------:R3:W2:Y:S02]  /*25ba0*/  @!P0 LDG.E.U16 R21, [R2.64] ;  /* 0x0000000a02158981 */ /* 0x0006a4000c1e1500 */
[----:B---3--:R-:W-:Y:S02]  /*25bb0*/  @!P0 IMAD.MOV.U32 R2, RZ, RZ, R8 ;  /* 0x000000ffff028224 */ /* 0x008fe400078e0008 */
[----:B------:R-:W-:-:S05]  /*25bc0*/  @!P0 IMAD.MOV.U32 R3, RZ, RZ, R9 ;  /* 0x000000ffff038224 */ /* 0x000fca00078e0009 */
[----:B------:R4:W3:Y:S04]  /*25bd0*/  @!P0 LDG.E.U16 R18, [R2.64] ;  /* 0x0000000a02128981 */ /* 0x0008e8000c1e1500 */
[----:B------:R-:W-:Y:S01]  /*25be0*/  STL [R1+0x8], R14 ;  /* 0x0000080e01007387 */ /* 0x000fe20000100800 */
[----:B------:R-:W3:Y:S02]  /*25bf0*/  LDL R5, [R1+0x704] ;  /* 0x0007040001057983 */ /* 0x000ee40000100800 */
[----:B------:R-:W3:Y:S01]  /*25c00*/  LDL R4, [R1+0x708] ;  /* 0x0007080001047983 */ /* 0x000ee20000100800 */
[----:B------:R-:W-:Y:S02]  /*25c10*/  PRMT R16, RZ, 0x7610, R16 ;  /* 0x00007610ff107816 */ /* 0x000fe40000000010 */
[----:B------:R-:W-:Y:S01]  /*25c20*/  PRMT R0, RZ, 0x7610, R0 ;  /* 0x00007610ff007816 */ /* 0x000fe20000000000 */
[----:B----4-:R-:W-:-:S02]  /*25c30*/  @!P0 IMAD.MOV.U32 R3, RZ, RZ, R7 ;  /* 0x000000ffff038224 */ /* 0x010fc400078e0007 */
[----:B------:R-:W-:-:S05]  /*25c40*/  @!P0 IMAD.MOV.U32 R2, RZ, RZ, R6 ;  /* 0x000000ffff028224 */ /* 0x000fca00078e0006 */
[----:B------:R0:W4:Y:S02]  /*25c50*/  @!P0 LDG.E.U16 R16, [R2.64] ;  /* 0x0000000a02108981 */ /* 0x000124000c1e1500 */
[----:B0-----:R-:W-:Y:S02]  /*25c60*/  @!P0 IMAD.MOV.U32 R2, RZ, RZ, R10 ;  /* 0x000000ffff028224 */ /* 0x001fe400078e000a */
[----:B------:R-:W-:-:S05]  /*25c70*/  @!P0 IMAD.MOV.U32 R3, RZ, RZ, R11 ;  /* 0x000000ffff038224 */ /* 0x000fca00078e000b */
[----:B------:R0:W4:Y:S04]  /*25c80*/  @!P0 LDG.E.U16 R0, [R2.64] ;  /* 0x0000000a02008981 */ /* 0x000128000c1e1500 */
[----:B--2---:R-:W-:Y:S01]  /*25c90*/  STL [R1+0x1878], R21 ;  /* 0x0018781501007387 */ /* 0x004fe20000100800 */
[----:B------:R-:W2:Y:S02]  /*25ca0*/  LDL R9, [R1+0x6d4] ;  /* 0x0006d40001097983 */ /* 0x000ea40000100800 */
[----:B------:R-:W2:Y:S01]  /*25cb0*/  LDL R8, [R1+0x6d8] ;  /* 0x0006d80001087983 */ /* 0x000ea20000100800 */
[----:B---3--:R-:W-:Y:S01]  /*25cc0*/  STL [R1+0x1864], R18 ;  /* 0x0018641201007387 */ /* 0x008fe20000100800 */
[----:B------:R-:W3:Y:S02]  /*25cd0*/  LDL R7, [R1+0x6cc] ;  /* 0x0006cc0001077983 */ /* 0x000ee40000100800 */
[----:B------:R-:W3:Y:S01]  /*25ce0*/  LDL R6, [R1+0x6d0] ;  /* 0x0006d00001067983 */ /* 0x000ee20000100800 */
[----:B0-----:R-:W-:-:S02]  /*25cf0*/  PRMT R2, RZ, 0x7610, R2 ;  /* 0x00007610ff027816 */ /* 0x001fc40000000002 */
[----:B------:R-:W-:-:S04]  /*25d00*/  PRMT R3, RZ, 0x7610, R3 ;  /* 0x00007610ff037816 */ /* 0x000fc80000000003 */
[----:B------:R2:W3:Y:S04]  /*25d10*/  @!P0 LDG.E.U16 R2, [R4.64] ;  /* 0x0000000a04028981 */ /* 0x0004e8000c1e1500 */
[----:B----4-:R0:W-:Y:S01]  /*25d20*/  STL [R1+0x187c], R0 ;  /* 0x00187c0001007387 */ /* 0x0101e20000100800 */
[----:B------:R-:W4:Y:S02]  /*25d30*/  LDL R13, [R1+0x694] ;  /* 0x00069400010d7983 */ /* 0x000f240000100800 */
[----:B------:R-:W4:Y:S02]  /*25d40*/  LDL R12, [R1+0x698] ;  /* 0x00069800010c7983 */ /* 0x000f240000100800 */
[----:B--2---:R-:W-:Y:S02]  /*25d50*/  @!P0 IMAD.MOV.U32 R5, RZ, RZ, R9 ;  /* 0x000000ffff058224 */ /* 0x004fe400078e0009 */
[----:B------:R-:W-:-:S05]  /*25d60*/  @!P0 IMAD.MOV.U32 R4, RZ, RZ, R8 ;  /* 0x000000ffff048224 */ /* 0x000fca00078e0008 */
[----:B------:R1:W2:Y:S02]  /*25d70*/  @!P0 LDG.E.U16 R3, [R4.64] ;  /* 0x0000000a04038981 */ /* 0x0002a4000c1e1500 */
[----:B-1----:R-:W-:-:S06]  /*25d80*/  PRMT R4, RZ, 0x7610, R4 ;  /* 0x00007610ff047816 */ /* 0x002fcc0000000004 */
[----:B---3--:R4:W3:Y:S04]  /*25d90*/  @!P0 LDG.E.U16 R4, [R6.64] ;  /* 0x0000000a06048981 */ /* 0x0088e8000c1e1500 */
[----:B------:R1:W-:Y:S01]  /*25da0*/  STL [R1+0x1868], R2 ;  /* 0x0018680201007387 */ /* 0x0003e20000100800 */
[----:B------:R-:W2:Y:S02]  /*25db0*/  LDL R9, [R1+0x654] ;  /* 0x0006540001097983 */ /* 0x000ea40000100800 */
[----:B------:R-:W2:Y:S02]  /*25dc0*/  LDL R8, [R1+0x658] ;  /* 0x0006580001087983 */ /* 0x000ea40000100800 */
[----:B------:R-:W2:Y:S01]  /*25dd0*/  LDL R11, [R1+0x614] ;  /* 0x00061400010b7983 */ /* 0x000ea20000100800 */
[----:B------:R-:W2:Y:S04]  /*25de0*/  LDL R10, [R1+0x618] ;  /* 0x00061800010a7983 */ /* 0x000ea80000100800 */
[----:B0-----:R-:W2:Y:S04]  /*25df0*/  LDL R0, [R1+0x5d8] ;  /* 0x0005d80001007983 */ /* 0x001ea80000100800 */
[----:B-1----:R-:W2:Y:S01]  /*25e00*/  LDL R2, [R1+0x5d4] ;  /* 0x0005d40001027983 */ /* 0x002ea20000100800 */
[----:B----4-:R-:W-:-:S02]  /*25e10*/  @!P0 IMAD.MOV.U32 R7, RZ, RZ, R13 ;  /* 0x000000ffff078224 */ /* 0x010fc400078e000d */
[----:B------:R-:W-:Y:S01]  /*25e20*/  @!P0 IMAD.MOV.U32 R6, RZ, RZ, R12 ;  /* 0x000000ffff068224 */ /* 0x000fe200078e000c */
[----:B---3--:R0:W-:Y:S01]  /*25e30*/  STL [R1+0x1880], R4 ;  /* 0x0018800401007387 */ /* 0x0081e20000100800 */
[----:B------:R-:W3:Y:S02]  /*25e40*/  LDL R18, [R1+0x594] ;  /* 0x0005940001127983 */ /* 0x000ee40000100800 */
[----:B------:R-:W4:Y:S02]  /*25e50*/  LDL R15, [R1+0x598] ;  /* 0x00059800010f7983 */ /* 0x000f240000100800 */
[----:B------:R-:W4:Y:S01]  /*25e60*/  LDL R13, [R1+0x68c] ;  /* 0x00068c00010d7983 */ /* 0x000f220000100800 */
[----:B------:R-:W4:Y:S04]  /*25e70*/  LDL R12, [R1+0x690] ;  /* 0x00069000010c7983 */ /* 0x000f280000100800 */
[----:B------:R-:W4:Y:S04]  /*25e80*/  LDL R14, [R1+0x64c] ;  /* 0x00064c00010e7983 */ /* 0x000f280000100800 */
[----:B0-----:R-:W4:Y:S01]  /*25e90*/  LDL R4, [R1+0x650] ;  /* 0x0006500001047983 */ /* 0x001f220000100800 */
[----:B------:R-:W-:-:S06]  /*25ea0*/  PRMT R5, RZ, 0x7610, R5 ;  /* 0x00007610ff057816 */ /* 0x000fcc0000000005 */
[----:B------:R0:W4:Y:S02]  /*25eb0*/  @!P0 LDG.E.U16 R5, [R6.64] ;  /* 0x0000000a06058981 */ /* 0x000124000c1e1500 */
[----:B0-----:R-:W-:Y:S02]  /*25ec0*/  PRMT R6, RZ, 0x7610, R6 ;  /* 0x00007610ff067816 */ /* 0x001fe40000000006 */
[----:B------:R-:W-:-:S04]  /*25ed0*/  PRMT R7, RZ, 0x7610, R7 ;  /* 0x00007610ff077816 */ /* 0x000fc80000000007 */
[----:B--2---:R0:W2:Y:S02]  /*25ee0*/  @!P0 LDG.E.U16 R6, [R8.64] ;  /* 0x0000000a08068981 */ /* 0x0040a4000c1e1500 */
[----:B0-----:R-:W-:Y:S02]  /*25ef0*/  @!P0 IMAD.MOV.U32 R8, RZ, RZ, R10 ;  /* 0x000000ffff088224 */ /* 0x001fe400078e000a */
[----:B------:R-:W-:Y:S02]  /*25f00*/  @!P0 IMAD.MOV.U32 R9, RZ, RZ, R11 ;  /* 0x000000ffff098224 */ /* 0x000fe400078e000b */
[----:B------:R-:W-:Y:S02]  /*25f10*/  @!P0 IMAD.MOV.U32 R10, RZ, RZ, R0 ;  /* 0x000000ffff0a8224 */ /* 0x000fe400078e0000 */
[----:B------:R-:W-:Y:S01]  /*25f20*/  @!P0 IMAD.MOV.U32 R11, RZ, RZ, R2 ;  /* 0x000000ffff0b8224 */ /* 0x000fe200078e0002 */
[----:B------:R-:W2:Y:S04]  /*25f30*/  LDL R0, [R1+0x610] ;  /* 0x0006100001007983 */ /* 0x000ea80000100800 */
[----:B------:R0:W2:Y:S04]  /*25f40*/  @!P0 LDG.E.U16 R7, [R8.64] ;  /* 0x0000000a08078981 */ /* 0x0000a8000c1e1500 */
[----:B------:R-:W2:Y:S01]  /*25f50*/  LDL R2, [R1+0x60c] ;  /* 0x00060c0001027983 */ /* 0x000ea20000100800 */
[----:B0-----:R-:W-:-:S02]  /*25f60*/  PRMT R8, RZ, 0x7610, R8 ;  /* 0x00007610ff087816 */ /* 0x001fc40000000008 */
[----:B------:R-:W-:-:S04]  /*25f70*/  PRMT R9, RZ, 0x7610, R9 ;  /* 0x00007610ff097816 */ /* 0x000fc80000000009 */
[----:B------:R3:W2:Y:S02]  /*25f80*/  @!P0 LDG.E.U16 R8, [R10.64] ;  /* 0x0000000a0a088981 */ /* 0x0006a4000c1e1500 */
[----:B---3--:R-:W-:Y:S02]  /*25f90*/  @!P0 IMAD.MOV.U32 R11, RZ, RZ, R18 ;  /* 0x000000ffff0b8224 */ /* 0x008fe400078e0012 */
[----:B----4-:R-:W-:-:S05]  /*25fa0*/  @!P0 IMAD.MOV.U32 R10, RZ, RZ, R15 ;  /* 0x000000ffff0a8224 */ /* 0x010fca00078e000f */
[----:B------:R0:W3:Y:S02]  /*25fb0*/  @!P0 LDG.E.U16 R9, [R10.64] ;  /* 0x0000000a0a098981 */ /* 0x0000e4000c1e1500 */
[----:B0-----:R-:W-:Y:S02]  /*25fc0*/  PRMT R10, RZ, 0x7610, R10 ;  /* 0x00007610ff0a7816 */ /* 0x001fe4000000000a */
[----:B------:R-:W-:-:S04]  /*25fd0*/  PRMT R11, RZ, 0x7610, R11 ;  /* 0x00007610ff0b7816 */ /* 0x000fc8000000000b */
[----:B------:R0:W4:Y:S02]  /*25fe0*/  @!P0 LDG.E.U16 R10, [R12.64] ;  /* 0x0000000a0c0a8981 */ /* 0x000124000c1e1500 */
[----:B0-----:R-:W-:Y:S02]  /*25ff0*/  @!P0 IMAD.MOV.U32 R12, RZ, RZ, R4 ;  /* 0x000000ffff0c8224 */ /* 0x001fe400078e0004 */
[----:B------:R-:W-:-:S05]  /*26000*/  @!P0 IMAD.MOV.U32 R13, RZ, RZ, R14 ;  /* 0x000000ffff0d8224 */ /* 0x000fca00078e000e */
[----:B------:R0:W3:Y:S01]  /*26010*/  @!P0 LDG.E.U16 R11, [R12.64] ;  /* 0x0000000a0c0b8981 */ /* 0x0000e2000c1e1500 */
[----:B--2---:R-:W-:Y:S01]  /*26020*/  @!P0 IMAD.MOV.U32 R14, RZ, RZ, R0 ;  /* 0x000000ffff0e8224 */ /* 0x004fe200078e0000 */
[----:B0-----:R-:W-:Y:S01]  /*26030*/  PRMT R12, RZ, 0x7610, R12 ;  /* 0x00007610ff0c7816 */ /* 0x001fe2000000000c */
[----:B------:R-:W-:-:S05]  /*26040*/  @!P0 IMAD.MOV.U32 R15, RZ, RZ, R2 ;  /* 0x000000ffff0f8224 */ /* 0x000fca00078e0002 */
[----:B------:R0:W2:Y:S04]  /*26050*/  @!P0 LDG.E.U16 R12, [R14.64] ;  /* 0x0000000a0e0c8981 */ /* 0x0000a8000c1e1500 */
[----:B----4-:R1:W-:Y:S01]  /*26060*/  STL [R1+0x1884], R10 ;  /* 0x0018840a01007387 */ /* 0x0103e20000100800 */
[----:B------:R-:W4:Y:S02]  /*26070*/  LDL R27, [R1+0x58c] ;  /* 0x00058c00011b7983 */ /* 0x000f240000100800 */
[----:B------:R-:W2:Y:S02]  /*26080*/  LDL R25, [R1+0x590] ;  /* 0x0005900001197983 */ /* 0x000ea40000100800 */
[----:B------:R-:W2:Y:S01]  /*26090*/  LDL R21, [R1+0x6c4] ;  /* 0x0006c40001157983 */ /* 0x000ea20000100800 */
[----:B------:R-:W2:Y:S04]  /*260a0*/  LDL R18, [R1+0x6c8] ;  /* 0x0006c80001127983 */ /* 0x000ea80000100800 */
[----:B---3--:R3:W-:Y:S01]  /*260b0*/  STL [R1+0x1888], R11 ;  /* 0x0018880b01007387 */ /* 0x0087e20000100800 */
[----:B0-----:R-:W2:Y:S02]  /*260c0*/  LDL R15, [R1+0x5cc] ;  /* 0x0005cc00010f7983 */ /* 0x001ea40000100800 */
[----:B-1----:R-:W2:Y:S02]  /*260d0*/  LDL R10, [R1+0x684] ;  /* 0x00068400010a7983 */ /* 0x002ea40000100800 */
[----:B------:R-:W2:Y:S01]  /*260e0*/  LDL R4, [R1+0x688] ;  /* 0x0006880001047983 */ /* 0x000ea20000100800 */
[----:B------:R-:W-:-:S02]  /*260f0*/  PRMT R13, RZ, 0x7610, R13 ;  /* 0x00007610ff0d7816 */ /* 0x000fc4000000000d */
[----:B------:R-:W-:Y:S02]  /*26100*/  PRMT R17, RZ, 0x7610, R17 ;  /* 0x00007610ff117816 */ /* 0x000fe40000000011 */
[----:B------:R-:W-:Y:S02]  /*26110*/  PRMT R19, RZ, 0x7610, R19 ;  /* 0x00007610ff137816 */ /* 0x000fe40000000013 */
[----:B------:R-:W-:Y:S01]  /*26120*/  PRMT R20, RZ, 0x7610, R20 ;  /* 0x00007610ff147816 */ /* 0x000fe20000000014 */
[----:B------:R-:W2:Y:S04]  /*26130*/  LDL R2, [R1+0x644] ;  /* 0x0006440001027983 */ /* 0x000ea80000100800 */
[----:B---3--:R-:W3:Y:S04]  /*26140*/  LDL R11, [R1+0x5d0] ;  /* 0x0005d000010b7983 */ /* 0x008ee80000100800 */
[----:B------:R-:W2:Y:S01]  /*26150*/  LDL R0, [R1+0x648] ;  /* 0x0006480001007983 */ /* 0x000ea20000100800 */
[----:B---3--:R-:W-:-:S05]  /*26160*/  @!P0 IMAD.MOV.U32 R14, RZ, RZ, R11 ;  /* 0x000000ffff0e8224 */ /* 0x008fca00078e000b */
[----:B--2---:R0:W2:Y:S02]  /*26170*/  @!P0 LDG.E.U16 R13, [R14.64] ;  /* 0x0000000a0e0d8981 */ /* 0x0040a4000c1e1500 */
[----:B0-----:R-:W-:Y:S02]  /*26180*/  @!P0 IMAD.MOV.U32 R14, RZ, RZ, R25 ;  /* 0x000000ffff0e8224 */ /* 0x001fe400078e0019 */
[----:B----4-:R-:W-:-:S05]  /*26190*/  @!P0 IMAD.MOV.U32 R15, RZ, RZ, R27 ;  /* 0x000000ffff0f8224 */ /* 0x010fca00078e001b */
[----:B------:R0:W3:Y:S02]  /*261a0*/  @!P0 LDG.E.U16 R17, [R14.64] ;  /* 0x0000000a0e118981 */ /* 0x0000e4000c1e1500 */
[----:B0-----:R-:W-:Y:S02]  /*261b0*/  @!P0 IMAD.MOV.U32 R14, RZ, RZ, R18 ;  /* 0x000000ffff0e8224 */ /* 0x001fe400078e0012 */
[----:B------:R-:W-:-:S05]  /*261c0*/  @!P0 IMAD.MOV.U32 R15, RZ, RZ, R21 ;  /* 0x000000ffff0f8224 */ /* 0x000fca00078e0015 */
[----:B------:R0:W4:Y:S02]  /*261d0*/  @!P0 LDG.E.U16 R19, [R14.64] ;  /* 0x0000000a0e138981 */ /* 0x000124000c1e1500 */
[----:B0-----:R-:W-:Y:S02]  /*261e0*/  @!P0 IMAD.MOV.U32 R14, RZ, RZ, R4 ;  /* 0x000000ffff0e8224 */ /* 0x001fe400078e0004 */
[----:B------:R-:W-:-:S05]  /*261f0*/  @!P0 IMAD.MOV.U32 R15, RZ, RZ, R10 ;  /* 0x000000ffff0f8224 */ /* 0x000fca00078e000a */
[----:B------:R0:W4:Y:S04]  /*26200*/  @!P0 LDG.E.U16 R20, [R14.64] ;  /* 0x0000000a0e148981 */ /* 0x000128000c1e1500 */
[----:B------:R-:W-:Y:S01]  /*26210*/  STL [R1+0x188c], R12 ;  /* 0x00188c0c01007387 */ /* 0x000fe20000100800 */
[----:B------:R-:W-:Y:S01]  /*26220*/  PRMT R22, RZ, 0x7610, R22 ;  /* 0x00007610ff167816 */ /* 0x000fe20000000016 */
[----:B0-----:R-:W-:Y:S02]  /*26230*/  @!P0 IMAD.MOV.U32 R15, RZ, RZ, R2 ;  /* 0x000000ffff0f8224 */ /* 0x001fe400078e0002 */
[----:B------:R-:W-:-:S05]  /*26240*/  @!P0 IMAD.MOV.U32 R14, RZ, RZ, R0 ;  /* 0x000000ffff0e8224 */ /* 0x000fca00078e0000 */
[----:B------:R0:W4:Y:S04]  /*26250*/  @!P0 LDG.E.U16 R22, [R14.64] ;  /* 0x0000000a0e168981 */ /* 0x000128000c1e1500 */
[----:B--2---:R-:W-:Y:S04]  /*26260*/  STL [R1+0x1890], R13 ;  /* 0x0018900d01007387 */ /* 0x004fe80000100800 */
[----:B---3--:R-:W-:Y:S04]  /*26270*/  STL [R1+0x1894], R17 ;  /* 0x0018941101007387 */ /* 0x008fe80000100800 */
[----:B----4-:R-:W-:Y:S04]  /*26280*/  STL [R1+0x186c], R19 ;  /* 0x00186c1301007387 */ /* 0x010fe80000100800 */
[----:B------:R1:W-:Y:S04]  /*26290*/  STL [R1+0x1870], R20 ;  /* 0x0018701401007387 */ /* 0x0003e80000100800 */
[----:B-1----:R-:W2:Y:S01]  /*262a0*/  LDL.LU R20, [R1+0x9c] ;  /* 0x00009c0001147983 */ /* 0x002ea20000300800 */
[----:B------:R-:W3:Y:S02]  /*262b0*/  LDL.LU R19, [R1+0x90] ;  /* 0x0000900001137983 */ /* 0x000ee40000300800 */
[----:B------:R-:W4:Y:S02]  /*262c0*/  LDL.LU R17, [R1+0x84] ;  /* 0x0000840001117983 */ /* 0x000f240000300800 */
[----:B------:R-:W2:Y:S01]  /*262d0*/  LDL.LU R13, [R1+0x78] ;  /* 0x00007800010d7983 */ /* 0x000ea20000300800 */
[----:B------:R-:W2:Y:S01]  /*262e0*/  LDL.LU R12, [R1+0x6c] ;  /* 0x00006c00010c7983 */ /* 0x000ea20000300800 */
[----:B------:R-:W2:Y:S02]  /*262f0*/  LDL.LU R11, [R1+0x60] ;  /* 0x00006000010b7983 */ /* 0x000ea40000300800 */
[----:B------:R-:W2:Y:S02]  /*26300*/  LDL.LU R10, [R1+0x54] ;  /* 0x00005400010a7983 */ /* 0x000ea40000300800 */
[----:B------:R-:W2:Y:S01]  /*26310*/  LDL.LU R4, [R1+0x48] ;  /* 0x0000480001047983 */ /* 0x000ea20000300800 */
[----:B------:R-:W2:Y:S01]  /*26320*/  LDL.LU R2, [R1+0x3c] ;  /* 0x00003c0001027983 */ /* 0x000ea20000300800 */
[----:B------:R-:W2:Y:S02]  /*26330*/  LDL.LU R0, [R1+0x30] ;  /* 0x0000300001007983 */ /* 0x000ea40000300800 */
[----:B------:R-:W2:Y:S02]  /*26340*/  LDL.LU R18, [R1+0x24] ;  /* 0x0000240001127983 */ /* 0x000ea40000300800 */
[----:B------:R-:W2:Y:S01]  /*26350*/  LDL.LU R21, [R1+0x18] ;  /* 0x0000180001157983 */ /* 0x000ea20000300800 */
[----:B------:R-:W2:Y:S01]  /*26360*/  LDL.LU R25, [R1+0xc] ;  /* 0x00000c0001197983 */ /* 0x000ea20000300800 */
[----:B------:R-:W2:Y:S02]  /*26370*/  LDL.LU R27, [R1] ;  /* 0x00000000011b7983 */ /* 0x000ea40000300800 */
[----:B0-----:R-:W2:Y:S02]  /*26380*/  LDL R14, [R1+0x604] ;  /* 0x00060400010e7983 */ /* 0x001ea40000100800 */
[----:B------:R-:W2:Y:S01]  /*26390*/  LDL R15, [R1+0x608] ;  /* 0x00060800010f7983 */ /* 0x000ea20000100800 */
[----:B------:R-:W-:Y:S01]  /*263a0*/  PRMT R24, RZ, 0x7610, R24 ;  /* 0x00007610ff187816 */ /* 0x000fe20000000018 */
[----:B------:R0:W-:Y:S01]  /*263b0*/  STL [R1+0x1898], R22 ;  /* 0x0018981601007387 */ /* 0x0001e20000100800 */
[----:B--2---:R-:W-:-:S04]  /*263c0*/  @!P0 LOP3.LUT R15, R15, R14, RZ, 0x3c, !PT ;  /* 0x0000000e0f0f8212 */ /* 0x004fc800078e3cff */
[----:B------:R-:W-:-:S04]  /*263d0*/  @!P0 LOP3.LUT R14, R15, R14, RZ, 0x3c, !PT ;  /* 0x0000000e0f0e8212 */ /* 0x000fc800078e3cff */
[----:B------:R-:W-:-:S05]  /*263e0*/  @!P0 LOP3.LUT R15, R15, R14, RZ, 0x3c, !PT ;  /* 0x0000000e0f0f8212 */ /* 0x000fca00078e3cff */
[----:B------:R1:W2:Y:S04]  /*263f0*/  @!P0 LDG.E.U16 R24, [R14.64] ;  /* 0x0000000a0e188981 */ /* 0x0002a8000c1e1500 */
[----:B-1----:R-:W2:Y:S04]  /*26400*/  LDL R14, [R1+0x5c4] ;  /* 0x0005c400010e7983 */ /* 0x002ea80000100800 */
[----:B------:R-:W2:Y:S01]  /*26410*/  LDL R15, [R1+0x5c8] ;  /* 0x0005c800010f7983 */ /* 0x000ea20000100800 */
[----:B------:R-:W-:Y:S02]  /*26420*/  PRMT R26, RZ, 0x7610, R26 ;  /* 0x00007610ff1a7816 */ /* 0x000fe4000000001a */
[----:B--2---:R-:W-:-:S04]  /*26430*/  @!P0 LOP3.LUT R15, R15, R14, RZ, 0x3c, !PT ;  /* 0x0000000e0f0f8212 */ /* 0x004fc800078e3cff */
[----:B------:R-:W-:-:S04]  /*26440*/  @!P0 LOP3.LUT R14, R15, R14, RZ, 0x3c, !PT ;  /* 0x0000000e0f0e8212 */ /* 0x000fc800078e3cff */
[----:B------:R-:W-:-:S05]  /*26450*/  @!P0 LOP3.LUT R15, R15, R14, RZ, 0x3c, !PT ;  /* 0x0000000e0f0f8212 */ /* 0x000fca00078e3cff */
[----:B------:R1:W2:Y:S04]  /*26460*/  @!P0 LDG.E.U16 R26, [R14.64] ;  /* 0x0000000a0e1a8981 */ /* 0x0002a8000c1e1500 */
[----:B-1----:R-:W2:Y:S01]  /*26470*/  LDL R15, [R1+0x588] ;  /* 0x00058800010f7983 */ /* 0x002ea20000100800 */
[----:B------:R-:W-:Y:S01]  /*26480*/  PRMT R29, RZ, 0x7610, R29 ;  /* 0x00007610ff1d7816 */ /* 0x000fe2000000001d */
[----:B------:R1:W-:Y:S02]  /*26490*/  STL [R1+0xe0c], R28 ;  /* 0x000e0c1c01007387 */ /* 0x0003e40000100800 */
[----:B0-----:R-:W0:Y:S01]  /*264a0*/  S2R R22, SR_TID.X ;  /* 0x0000000000167919 */ /* 0x001e220000002100 */
[----:B--2---:R-:W-:Y:S02]  /*264b0*/  @!P0 IMAD.MOV.U32 R14, RZ, RZ, R15 ;  /* 0x000000ffff0e8224 */ /* 0x004fe400078e000f */
[----:B------:R-:W-:-:S02]  /*264c0*/  @!P0 IMAD.MOV.U32 R15, RZ, RZ, R28 ;  /* 0x000000ffff0f8224 */ /* 0x000fc400078e001c */
[----:B-1----:R-:W2:Y:S04]  /*264d0*/  LDL.LU R28, [R1+0xa8] ;  /* 0x0000a800011c7983 */ /* 0x002ea80000300800 */
[----:B------:R1:W2:Y:S04]  /*264e0*/  @!P0 LDG.E.U16 R29, [R14.64] ;  /* 0x0000000a0e1d8981 */ /* 0x0002a8000c1e1500 */
[----:B-1----:R-:W2:Y:S01]  /*264f0*/  LDL.LU R14, [R1+0xc0] ;  /* 0x0000c000010e7983 */ /* 0x002ea20000300800 */
[----:B------:R-:W3:Y:S01]  /*26500*/  LDL.LU R15, [R1+0xb4] ;  /* 0x0000b400010f7983 */ /* 0x000ee20000300800 */
[----:B0-----:R-:W-:-:S05]  /*26510*/  LOP3.LUT R22, R22, 0x3f, RZ, 0xc0, !PT ;  /* 0x0000003f16167812 */ /* 0x001fca00078ec0ff */
[----:B------:R-:W-:-:S05]  /*26520*/  IMAD.SHL.U32 R22, R22, 0x2, RZ ;  /* 0x0000000216167824 */ /* 0x000fca00078e00ff */
[----:B------:R-:W-:-:S05]  /*26530*/  LOP3.LUT R22, R22, 0x50, RZ, 0x3c, !PT ;  /* 0x0000005016167812 */ /* 0x000fca00078e3cff */
[----:B--2---:R-:W-:Y:S01]  /*26540*/  STS.U16 [R22+0x1e80], R14 ;  /* 0x001e800e16007388 */ /* 0x004fe20000000400 */
[----:B---3--:R-:W-:Y:S02]  /*26550*/  STS.U16 [R22+0x2280], R15 ;  /* 0x0022800f16007388 */ /* 0x008fe40000000400 */
[----:B------:R-:W-:Y:S02]  /*26560*/  STS.U16 [R22+0x2680], R28 ;  /* 0x0026801c16007388 */ /* 0x000fe40000000400 */
[----:B------:R-:W-:Y:S01]  /*26570*/  STS.U16 [R22+0x2a80], R20 ;  /* 0x002a801416007388 */ /* 0x000fe20000000400 */
[----:B------:R-:W-:Y:S01]  /*26580*/  STS.U16 [R22+0x2e80], R19 ;  /* 0x002e801316007388 */ /* 0x000fe20000000400 */
[----:B----4-:R0:W-:Y:S02]  /*26590*/  STS.U16 [R22+0x3280], R17 ;  /* 0x0032801116007388 */ /* 0x0101e40000000400 */
[----:B------:R1:W-:Y:S02]  /*265a0*/  STS.U16 [R22+0x3680], R13 ;  /* 0x0036800d16007388 */ /* 0x0003e40000000400 */
[----:B------:R2:W-:Y:S01]  /*265b0*/  STS.U16 [R22+0x3a80], R12 ;  /* 0x003a800c16007388 */ /* 0x0005e20000000400 */
[----:B------:R3:W-:Y:S01]  /*265c0*/  STS.U16 [R22+0x3e80], R11 ;  /* 0x003e800b16007388 */ /* 0x0007e20000000400 */
[----:B------:R3:W-:Y:S02]  /*265d0*/  STS.U16 [R22+0x4280], R10 ;  /* 0x0042800a16007388 */ /* 0x0007e40000000400 */
[----:B------:R3:W-:Y:S02]  /*265e0*/  STS.U16 [R22+0x4680], R4 ;  /* 0x0046800416007388 */ /* 0x0007e40000000400 */
[----:B------:R-:W-:Y:S01]  /*265f0*/  STS.U16 [R22+0x4a80], R2 ;  /* 0x004a800216007388 */ /* 0x000fe20000000400 */
[----:B------:R3:W-:Y:S04]  /*26600*/  STS.U16 [R22+0x4e80], R0 ;  /* 0x004e800016007388 */ /* 0x0007e80000000400 */
[----:B0-----:R-:W4:Y:S01]  /*26610*/  LDL.LU R17, [R1+0xf8] ;  /* 0x0000f80001117983 */ /* 0x001f220000300800 */
[----:B-1----:R-:W4:Y:S02]  /*26620*/  LDL.LU R13, [R1+0xf0] ;  /* 0x0000f000010d7983 */ /* 0x002f240000300800 */
[----:B------:R-:W-:Y:S01]  /*26630*/  STS.U16 [R22+0x5280], R18 ;  /* 0x0052801216007388 */ /* 0x000fe20000000400 */
[----:B--2---:R-:W2:Y:S01]  /*26640*/  LDL.LU R12, [R1+0xe8] ;  /* 0x0000e800010c7983 */ /* 0x004ea20000300800 */
[----:B---3--:R-:W3:Y:S03]  /*26650*/  LDL.LU R11, [R1+0xe0] ;  /* 0x0000e000010b7983 */ /* 0x008ee60000300800 */
[----:B------:R-:W3:Y:S01]  /*26660*/  LDL.LU R10, [R1+0xd8] ;  /* 0x0000d800010a7983 */ /* 0x000ee20000300800 */
[----:B------:R0:W-:Y:S03]  /*26670*/  STS.U16 [R22+0x5680], R21 ;  /* 0x0056801516007388 */ /* 0x0001e60000000400 */
[----:B------:R-:W3:Y:S04]  /*26680*/  LDL.LU R4, [R1+0xd0] ;  /* 0x0000d00001047983 */ /* 0x000ee80000300800 */
[----:B------:R-:W-:Y:S01]  /*26690*/  STS.U16 [R22+0x5a80], R25 ;  /* 0x005a801916007388 */ /* 0x000fe20000000400 */
[----:B------:R-:W3:Y:S02]  /*266a0*/  LDL.LU R0, [R1+0xc8] ;  /* 0x0000c80001007983 */ /* 0x000ee40000300800 */
[----:B------:R1:W-:Y:S01]  /*266b0*/  STS.U16 [R22+0x5e80], R27 ;  /* 0x005e801b16007388 */ /* 0x0003e20000000400 */
[----:B0-----:R-:W3:Y:S04]  /*266c0*/  LDL.LU R21, [R1+0xbc] ;  /* 0x0000bc0001157983 */ /* 0x001ee80000300800 */
[----:B-1----:R-:W3:Y:S01]  /*266d0*/  LDL.LU R27, [R1+0xb0] ;  /* 0x0000b000011b7983 */ /* 0x002ee20000300800 */
[----:B------:R-:W3:Y:S02]  /*266e0*/  LDL.LU R14, [R1+0x50] ;  /* 0x00005000010e7983 */ /* 0x000ee40000300800 */
[----:B------:R-:W3:Y:S02]  /*266f0*/  LDL.LU R15, [R1+0x44] ;  /* 0x00004400010f7983 */ /* 0x000ee40000300800 */
[----:B------:R-:W3:Y:S01]  /*26700*/  LDL.LU R28, [R1+0x38] ;  /* 0x00003800011c7983 */ /* 0x000ee20000300800 */
[----:B------:R-:W3:Y:S01]  /*26710*/  LDL.LU R19, [R1+0x2c] ;  /* 0x00002c0001137983 */ /* 0x000ee20000300800 */
[----:B------:R-:W3:Y:S02]  /*26720*/  LDL.LU R2, [R1+0x20] ;  /* 0x0000200001027983 */ /* 0x000ee40000300800 */
[----:B------:R-:W3:Y:S01]  /*26730*/  LDL.LU R18, [R1+0x14] ;  /* 0x0000140001127983 */ /* 0x000ee20000300800 */
[----:B------:R0:W-:Y:S01]  /*26740*/  STS.U16 [R22+0x6280], R23 ;  /* 0x0062801716007388 */ /* 0x0001e20000000400 */
[----:B------:R-:W3:Y:S02]  /*26750*/  LDL.LU R25, [R1+0x8] ;  /* 0x0000080001197983 */ /* 0x000ee40000300800 */
[----:B------:R1:W-:Y:S02]  /*26760*/  STS.U16 [R22+0x6680], R16 ;  /* 0x0066801016007388 */ /* 0x0003e40000000400 */
[----:B------:R-:W-:Y:S01]  /*26770*/  STS.U16 [R22+0x6a80], R3 ;  /* 0x006a800316007388 */ /* 0x000fe20000000400 */
[----:B------:R1:W-:Y:S01]  /*26780*/  STS.U16 [R22+0x6e80], R5 ;  /* 0x006e800516007388 */ /* 0x0003e20000000400 */
[----:B------:R1:W-:Y:S02]  /*26790*/  STS.U16 [R22+0x7280], R6 ;  /* 0x0072800616007388 */ /* 0x0003e40000000400 */
[----:B------:R1:W-:Y:S01]  /*267a0*/  STS.U16 [R22+0x7680], R7 ;  /* 0x0076800716007388 */ /* 0x0003e20000000400 */
[----:B0-----:R-:W3:Y:S01]  /*267b0*/  LDL.LU R23, [R1+0x5c] ;  /* 0x00005c0001177983 */ /* 0x001ee20000300800 */
[----:B-1----:R-:W3:Y:S03]  /*267c0*/  LDL.LU R16, [R1+0x68] ;  /* 0x0000680001107983 */ /* 0x002ee60000300800 */
[----:B------:R0:W-:Y:S04]  /*267d0*/  STS.U16 [R22+0x7a80], R8 ;  /* 0x007a800816007388 */ /* 0x0001e80000000400 */
[----:B------:R-:W3:Y:S01]  /*267e0*/  LDL.LU R5, [R1+0x74] ;  /* 0x0000740001057983 */ /* 0x000ee20000300800 */
[----:B------:R-:W3:Y:S02]  /*267f0*/  LDL.LU R6, [R1+0x80] ;  /* 0x0000800001067983 */ /* 0x000ee40000300800 */
[----:B------:R-:W3:Y:S02]  /*26800*/  LDL.LU R7, [R1+0x8c] ;  /* 0x00008c0001077983 */ /* 0x000ee40000300800 */
[----:B------:R1:W-:Y:S01]  /*26810*/  STS.U16 [R22+0x7e80], R9 ;  /* 0x007e800916007388 */ /* 0x0003e20000000400 */
[----:B0-----:R-:W3:Y:S04]  /*26820*/  LDL.LU R8, [R1+0x98] ;  /* 0x0000980001087983 */ /* 0x001ee80000300800 */
[----:B-1----:R-:W3:Y:S01]  /*26830*/  LDL.LU R22, [R1+0x1898] ;  /* 0x0018980001167983 */ /* 0x002ee20000300800 */
[----:B------:R-:W3:Y:S03]  /*26840*/  LDL.LU R9, [R1+0xa4] ;  /* 0x0000a40001097983 */ /* 0x000ee60000300800 */
[----:B------:R-:W0:Y:S02]  /*26850*/  S2R R20, SR_TID.X ;  /* 0x0000000000147919 */ /* 0x000e240000002100 */
[----:B0-----:R-:W-:-:S05]  /*26860*/  LOP3.LUT R3, R20, 0x3f, RZ, 0xc0, !PT ;  /* 0x0000003f14037812 */ /* 0x001fca00078ec0ff */
[----:B------:R-:W-:-:S05]  /*26870*/  IMAD.SHL.U32 R20, R3, 0x2, RZ ;  /* 0x0000000203147824 */ /* 0x000fca00078e00ff */
[----:B------:R-:W-:-:S05]  /*26880*/  LOP3.LUT R20, R20, 0x60, RZ, 0x3c, !PT ;  /* 0x0000006014147812 */ /* 0x000fca00078e3cff */
[----:B----4-:R0:W-:Y:S01]  /*26890*/  STS.U16 [R20+0x300], R17 ;  /* 0x0003001114007388 */ /* 0x0101e20000000400 */
[----:B------:R1:W-:Y:S03]  /*268a0*/  STS.U16 [R20+0x700], R13 ;  /* 0x0007000d14007388 */ /* 0x0003e60000000400 */
[----:B--2---:R2:W-:Y:S04]  /*268b0*/  STS.U16 [R20+0xb00], R12 ;  /* 0x000b000c14007388 */ /* 0x0045e80000000400 */
[----:B---3--:R2:W-:Y:S01]  /*268c0*/  STS.U16 [R20+0xf00], R11 ;  /* 0x000f000b14007388 */ /* 0x0085e20000000400 */
[----:B------:R4:W-:Y:S03]  /*268d0*/  STS.U16 [R20+0x1300], R10 ;  /* 0x0013000a14007388 */ /* 0x0009e60000000400 */
[----:B0-----:R-:W4:Y:S01]  /*268e0*/  LDL.LU R17, [R1+0x1894] ;  /* 0x0018940001117983 */ /* 0x001f220000300800 */
[----:B-1----:R-:W4:Y:S03]  /*268f0*/  LDL.LU R13, [R1+0x1890] ;  /* 0x00189000010d7983 */ /* 0x002f260000300800 */
[----:B------:R0:W-:Y:S04]  /*26900*/  STS.U16 [R20+0x1700], R4 ;  /* 0x0017000414007388 */ /* 0x0001e80000000400 */
[----:B--2---:R-:W2:Y:S01]  /*26910*/  LDL.LU R12, [R1+0x188c] ;  /* 0x00188c00010c7983 */ /* 0x004ea20000300800 */
[----:B------:R-:W2:Y:S02]  /*26920*/  LDL.LU R11, [R1+0x1888] ;  /* 0x00188800010b7983 */ /* 0x000ea40000300800 */
[----:B----4-:R-:W4:Y:S01]  /*26930*/  LDL.LU R10, [R1+0x1884] ;  /* 0x00188400010a7983 */ /* 0x010f220000300800 */
[----:B------:R1:W-:Y:S04]  /*26940*/  STS.U16 [R20+0x1b00], R0 ;  /* 0x001b000014007388 */ /* 0x0003e80000000400 */
[----:B------:R1:W-:Y:S04]  /*26950*/  STS.U16 [R20+0x1f00], R21 ;  /* 0x001f001514007388 */ /* 0x0003e80000000400 */
[----:B0-----:R-:W2:Y:S04]  /*26960*/  LDL.LU R4, [R1+0x1880] ;  /* 0x0018800001047983 */ /* 0x001ea80000300800 */
[----:B------:R0:W-:Y:S04]  /*26970*/  STS.U16 [R20+0x2300], R27 ;  /* 0x0023001b14007388 */ /* 0x0001e80000000400 */
[----:B-1----:R-:W2:Y:S01]  /*26980*/  LDL.LU R0, [R1+0x187c] ;  /* 0x00187c0001007983 */ /* 0x002ea20000300800 */
[----:B------:R-:W2:Y:S03]  /*26990*/  LDL.LU R21, [R1+0x1878] ;  /* 0x0018780001157983 */ /* 0x000ea60000300800 */
[----:B0-----:R-:W2:Y:S04]  /*269a0*/  LDL.LU R27, [R1+0x1874] ;  /* 0x00187400011b7983 */ /* 0x001ea80000300800 */
[----:B------:R-:W-:Y:S01]  /*269b0*/  STS.U16 [R20+0x2700], R9 ;  /* 0x0027000914007388 */ /* 0x000fe20000000400 */
[----:B------:R-:W-:Y:S02]  /*269c0*/  STS.U16 [R20+0x2b00], R8 ;  /* 0x002b000814007388 */ /* 0x000fe40000000400 */
[----:B------:R-:W-:Y:S02]  /*269d0*/  STS.U16 [R20+0x2f00], R7 ;  /* 0x002f000714007388 */ /* 0x000fe40000000400 */
[----:B------:R-:W-:Y:S01]  /*269e0*/  STS.U16 [R20+0x3300], R6 ;  /* 0x0033000614007388 */ /* 0x000fe20000000400 */
[----:B------:R-:W-:Y:S01]  /*269f0*/  STS.U16 [R20+0x3700], R5 ;  /* 0x0037000514007388 */ /* 0x000fe20000000400 */
[----:B------:R-:W-:Y:S02]  /*26a00*/  STS.U16 [R20+0x3b00], R16 ;  /* 0x003b001014007388 */ /* 0x000fe40000000400 */
[----:B------:R-:W-:Y:S02]  /*26a10*/  STS.U16 [R20+0x3f00], R23 ;  /* 0x003f001714007388 */ /* 0x000fe40000000400 */
[----:B------:R-:W-:Y:S01]  /*26a20*/  STS.U16 [R20+0x4300], R14 ;  /* 0x0043000e14007388 */ /* 0x000fe20000000400 */
[----:B------:R-:W-:Y:S01]  /*26a30*/  STS.U16 [R20+0x4700], R15 ;  /* 0x0047000f14007388 */ /* 0x000fe20000000400 */
[----:B------:R-:W-:Y:S02]  /*26a40*/  STS.U16 [R20+0x4b00], R28 ;  /* 0x004b001c14007388 */ /* 0x000fe40000000400 */
[----:B------:R0:W-:Y:S02]  /*26a50*/  STS.U16 [R20+0x4f00], R19 ;  /* 0x004f001314007388 */ /* 0x0001e40000000400 */
[----:B------:R1:W-:Y:S01]  /*26a60*/  STS.U16 [R20+0x5300], R2 ;  /* 0x0053000214007388 */ /* 0x0003e20000000400 */
[----:B------:R1:W-:Y:S01]  /*26a70*/  STS.U16 [R20+0x5700], R18 ;  /* 0x0057001214007388 */ /* 0x0003e20000000400 */
[----:B------:R1:W-:Y:S03]  /*26a80*/  STS.U16 [R20+0x5b00], R25 ;  /* 0x005b001914007388 */ /* 0x0003e60000000400 */
[----:B0-----:R-:W4:Y:S01]  /*26a90*/  LDL.LU R19, [R1+0xf4] ;  /* 0x0000f40001137983 */ /* 0x001f220000300800 */
[----:B-1----:R-:W4:Y:S02]  /*26aa0*/  LDL.LU R2, [R1+0xec] ;  /* 0x0000ec0001027983 */ /* 0x002f240000300800 */
[----:B------:R-:W4:Y:S01]  /*26ab0*/  LDL.LU R18, [R1+0xe4] ;  /* 0x0000e40001127983 */ /* 0x000f220000300800 */
[----:B------:R-:W4:Y:S04]  /*26ac0*/  LDL.LU R25, [R1+0xdc] ;  /* 0x0000dc0001197983 */ /* 0x000f280000300800 */
[----:B------:R-:W4:Y:S01]  /*26ad0*/  LDL.LU R9, [R1+0x70] ;  /* 0x0000700001097983 */ /* 0x000f220000300800 */
[----:B------:R-:W4:Y:S02]  /*26ae0*/  LDL.LU R8, [R1+0x64] ;  /* 0x0000640001087983 */ /* 0x000f240000300800 */
[----:B------:R-:W4:Y:S02]  /*26af0*/  LDL.LU R7, [R1+0x58] ;  /* 0x0000580001077983 */ /* 0x000f240000300800 */
[----:B------:R-:W4:Y:S01]  /*26b00*/  LDL.LU R6, [R1+0x4c] ;  /* 0x00004c0001067983 */ /* 0x000f220000300800 */
[----:B------:R-:W4:Y:S01]  /*26b10*/  LDL.LU R5, [R1+0x40] ;  /* 0x0000400001057983 */ /* 0x000f220000300800 */
[----:B------:R-:W4:Y:S02]  /*26b20*/  LDL.LU R16, [R1+0x34] ;  /* 0x0000340001107983 */ /* 0x000f240000300800 */
[----:B------:R-:W4:Y:S02]  /*26b30*/  LDL.LU R23, [R1+0x28] ;  /* 0x0000280001177983 */ /* 0x000f240000300800 */
[----:B------:R-:W4:Y:S01]  /*26b40*/  LDL.LU R14, [R1+0x1c] ;  /* 0x00001c00010e7983 */ /* 0x000f220000300800 */
[----:B------:R-:W4:Y:S01]  /*26b50*/  LDL.LU R15, [R1+0x10] ;  /* 0x00001000010f7983 */ /* 0x000f220000300800 */
[----:B------:R-:W4:Y:S02]  /*26b60*/  LDL.LU R28, [R1+0x4] ;  /* 0x00000400011c7983 */ /* 0x000f240000300800 */
[----:B------:R-:W-:-:S05]  /*26b70*/  IMAD.SHL.U32 R3, R3, 0x2, RZ ;  /* 0x0000000203037824 */ /* 0x000fca00078e00ff */
[----:B------:R-:W-:Y:S01]  /*26b80*/  LOP3.LUT R3, R3, 0x70, RZ, 0x3c, !PT ;  /* 0x0000007003037812 */ /* 0x000fe200078e3cff */
[----:B--2---:R0:W-:Y:S01]  /*26b90*/  STS.U16 [R20+0x5f00], R27 ;  /* 0x005f001b14007388 */ /* 0x0041e20000000400 */
[----:B------:R1:W-:Y:S02]  /*26ba0*/  STS.U16 [R20+0x6300], R21 ;  /* 0x0063001514007388 */ /* 0x0003e40000000400 */
[----:B------:R2:W-:Y:S02]  /*26bb0*/  STS.U16 [R20+0x6700], R0 ;  /* 0x0067000014007388 */ /* 0x0005e40000000400 */
[----:B------:R2:W-:Y:S01]  /*26bc0*/  STS.U16 [R20+0x6b00], R4 ;  /* 0x006b000414007388 */ /* 0x0005e20000000400 */
[----:B----4-:R4:W-:Y:S01]  /*26bd0*/  STS.U16 [R20+0x6f00], R10 ;  /* 0x006f000a14007388 */ /* 0x0109e20000000400 */
[----:B------:R4:W-:Y:S03]  /*26be0*/  STS.U16 [R20+0x7300], R11 ;  /* 0x0073000b14007388 */ /* 0x0009e60000000400 */
[----:B0-----:R-:W3:Y:S01]  /*26bf0*/  LDL.LU R27, [R1+0x7c] ;  /* 0x00007c00011b7983 */ /* 0x001ee20000300800 */
[----:B-1----:R-:W3:Y:S02]  /*26c00*/  LDL.LU R21, [R1+0x88] ;  /* 0x0000880001157983 */ /* 0x002ee40000300800 */
[----:B--2---:R-:W2:Y:S02]  /*26c10*/  LDL.LU R0, [R1+0xac] ;  /* 0x0000ac0001007983 */ /* 0x004ea40000300800 */
[----:B------:R-:W2:Y:S01]  /*26c20*/  LDL.LU R4, [R1+0x94] ;  /* 0x0000940001047983 */ /* 0x000ea20000300800 */
[----:B----4-:R-:W4:Y:S01]  /*26c30*/  LDL.LU R10, [R1+0xa0] ;  /* 0x0000a000010a7983 */ /* 0x010f220000300800 */
[----:B------:R-:W2:Y:S03]  /*26c40*/  LDL.LU R11, [R1+0xb8] ;  /* 0x0000b800010b7983 */ /* 0x000ea60000300800 */
[----:B------:R0:W-:Y:S01]  /*26c50*/  STS.U16 [R20+0x7700], R12 ;  /* 0x0077000c14007388 */ /* 0x0001e20000000400 */
[----:B------:R1:W-:Y:S02]  /*26c60*/  STS.U16 [R20+0x7b00], R13 ;  /* 0x007b000d14007388 */ /* 0x0003e40000000400 */
[----:B------:R1:W-:Y:S01]  /*26c70*/  STS.U16 [R20+0x7f00], R17 ;  /* 0x007f001114007388 */ /* 0x0003e20000000400 */
[----:B0-----:R-:W2:Y:S01]  /*26c80*/  LDL.LU R12, [R1+0xc4] ;  /* 0x0000c400010c7983 */ /* 0x001ea20000300800 */
[----:B-1----:R-:W2:Y:S02]  /*26c90*/  LDL.LU R13, [R1+0xcc] ;  /* 0x0000cc00010d7983 */ /* 0x002ea40000300800 */
[----:B------:R-:W2:Y:S02]  /*26ca0*/  LDL.LU R20, [R1+0x1870] ;  /* 0x0018700001147983 */ /* 0x000ea40000300800 */
[----:B------:R-:W2:Y:S01]  /*26cb0*/  LDL.LU R17, [R1+0xd4] ;  /* 0x0000d40001117983 */ /* 0x000ea20000300800 */
[----:B------:R0:W-:Y:S01]  /*26cc0*/  STS.U16 [R3+0x380], R19 ;  /* 0x0003801303007388 */ /* 0x0001e20000000400 */
[----:B------:R1:W-:Y:S02]  /*26cd0*/  STS.U16 [R3+0x780], R2 ;  /* 0x0007800203007388 */ /* 0x0003e40000000400 */
[----:B------:R1:W-:Y:S02]  /*26ce0*/  STS.U16 [R3+0xb80], R18 ;  /* 0x000b801203007388 */ /* 0x0003e40000000400 */
[----:B------:R1:W-:Y:S01]  /*26cf0*/  STS.U16 [R3+0xf80], R25 ;  /* 0x000f801903007388 */ /* 0x0003e20000000400 */
[----:B0-----:R-:W3:Y:S01]  /*26d00*/  LDL.LU R19, [R1+0x186c] ;  /* 0x00186c0001137983 */ /* 0x001ee20000300800 */
[----:B-1----:R-:W3:Y:S02]  /*26d10*/  LDL.LU R2, [R1+0x1868] ;  /* 0x0018680001027983 */ /* 0x002ee40000300800 */
[----:B------:R-:W3:Y:S02]  /*26d20*/  LDL.LU R18, [R1+0x1864] ;  /* 0x0018640001127983 */ /* 0x000ee40000300800 */
[----:B------:R-:W3:Y:S01]  /*26d30*/  LDL.LU R25, [R1+0x1860] ;  /* 0x0018600001197983 */ /* 0x000ee20000300800 */
[----:B--2---:R-:W-:Y:S01]  /*26d40*/  STS.U16 [R3+0x1380], R17 ;  /* 0x0013801103007388 */ /* 0x004fe20000000400 */
[----:B------:R-:W-:Y:S02]  /*26d50*/  STS.U16 [R3+0x1780], R13 ;  /* 0x0017800d03007388 */ /* 0x000fe40000000400 */
[----:B------:R-:W-:Y:S02]  /*26d60*/  STS.U16 [R3+0x1b80], R12 ;  /* 0x001b800c03007388 */ /* 0x000fe40000000400 */
[----:B------:R-:W-:Y:S01]  /*26d70*/  STS.U16 [R3+0x1f80], R11 ;  /* 0x001f800b03007388 */ /* 0x000fe20000000400 */
[----:B------:R0:W-:Y:S01]  /*26d80*/  STS.U16 [R3+0x2380], R0 ;  /* 0x0023800003007388 */ /* 0x0001e20000000400 */
[----:B----4-:R-:W-:Y:S02]  /*26d90*/  STS.U16 [R3+0x2780], R10 ;  /* 0x0027800a03007388 */ /* 0x010fe40000000400 */
[----:B------:R-:W-:Y:S02]  /*26da0*/  STS.U16 [R3+0x2b80], R4 ;  /* 0x002b800403007388 */ /* 0x000fe40000000400 */
[----:B---3--:R-:W-:Y:S01]  /*26db0*/  STS.U16 [R3+0x2f80], R21 ;  /* 0x002f801503007388 */ /* 0x008fe20000000400 */
        /* <DEDUP_REMOVED lines=9> */
[----:B------:R1:W-:Y:S02]  /*26e50*/  STS.U16 [R3+0x5780], R15 ;  /* 0x0057800f03007388 */ /* 0x0003e40000000400 */
[----:B------:R2:W-:Y:S01]  /*26e60*/  STS.U16 [R3+0x5b80], R28 ;  /* 0x005b801c03007388 */ /* 0x0005e20000000400 */
[----:B0-----:R-:W3:Y:S04]  /*26e70*/  LDL R0, [R1+0x2dc] ;  /* 0x0002dc0001007983 */ /* 0x001ee80000100800 */
[----:B-1----:R-:W0:Y:S04]  /*26e80*/  S2R R15, SR_TID.X ;  /* 0x00000000000f7919 */ /* 0x002e280000002100 */
[----:B--2---:R-:W1:Y:S04]  /*26e90*/  S2R R28, SR_TID.X ;  /* 0x00000000001c7919 */ /* 0x004e680000002100 */
[----:B------:R-:W-:Y:S01]  /*26ea0*/  STS.U16 [R3+0x5f80], R25 ;  /* 0x005f801903007388 */ /* 0x000fe20000000400 */
[----:B------:R-:W-:Y:S02]  /*26eb0*/  STS.U16 [R3+0x6380], R18 ;  /* 0x0063801203007388 */ /* 0x000fe40000000400 */
[----:B------:R-:W-:Y:S02]  /*26ec0*/  STS.U16 [R3+0x6780], R2 ;  /* 0x0067800203007388 */ /* 0x000fe40000000400 */
[----:B------:R-:W-:Y:S01]  /*26ed0*/  STS.U16 [R3+0x6b80], R19 ;  /* 0x006b801303007388 */ /* 0x000fe20000000400 */
[----:B------:R-:W-:Y:S01]  /*26ee0*/  STS.U16 [R3+0x6f80], R20 ;  /* 0x006f801403007388 */ /* 0x000fe20000000400 */
[----:B------:R-:W-:Y:S02]  /*26ef0*/  STS.U16 [R3+0x7380], R22 ;  /* 0x0073801603007388 */ /* 0x000fe40000000400 */
[----:B------:R2:W-:Y:S02]  /*26f00*/  STS.U16 [R3+0x7780], R24 ;  /* 0x0077801803007388 */ /* 0x0005e40000000400 */
[----:B------:R-:W-:Y:S01]  /*26f10*/  STS.U16 [R3+0x7b80], R26 ;  /* 0x007b801a03007388 */ /* 0x000fe20000000400 */
[----:B------:R-:W-:Y:S01]  /*26f20*/  STS.U16 [R3+0x7f80], R29 ;  /* 0x007f801d03007388 */ /* 0x000fe20000000400 */
[----:B------:R-:W-:Y:S06]  /*26f30*/  BAR.SYNC.DEFER_BLOCKING 0x0 ;  /* 0x0000000000007b1d */ /* 0x000fec0000010000 */
[----:B--2---:R-:W2:Y:S01]  /*26f40*/  LDL R24, [R1+0x460] ;  /* 0x0004600001187983 */ /* 0x004ea20000100800 */
[----:B0-----:R-:W-:-:S02]  /*26f50*/  LOP3.LUT R12, R15, 0x7, RZ, 0xc0, !PT ;  /* 0x000000070f0c7812 */ /* 0x001fc400078ec0ff */
[----:B-1----:R-:W-:Y:S01]  /*26f60*/  LOP3.LUT R28, R28, 0x20, RZ, 0xc0, !PT ;  /* 0x000000201c1c7812 */ /* 0x002fe200078ec0ff */
[----:B------:R-:W-:Y:S02]  /*26f70*/  IMAD.SHL.U32 R13, R15, 0x2, RZ ;  /* 0x000000020f0d7824 */ /* 0x000fe400078e00ff */
[----:B------:R-:W-:Y:S02]  /*26f80*/  IMAD R12, R12, 0x90, RZ ;  /* 0x000000900c0c7824 */ /* 0x000fe400078e02ff */
[----:B------:R-:W-:-:S03]  /*26f90*/  IMAD.SHL.U32 R28, R28, 0x20, RZ ;  /* 0x000000201c1c7824 */ /* 0x000fc600078e00ff */
[----:B------:R-:W-:-:S04]  /*26fa0*/  LOP3.LUT R12, R12, 0x30, R13, 0x78, !PT ;  /* 0x000000300c0c7812 */ /* 0x000fc800078e780d */
[----:B------:R-:W-:-:S05]  /*26fb0*/  LOP3.LUT R12, R12, R28, RZ, 0xfc, !PT ;  /* 0x0000001c0c0c7212 */ /* 0x000fca00078efcff */
[----:B------:R-:W0:Y:S04]  /*26fc0*/  LDSM.16.M88.4 R4, [R12] ;  /* 0x000000000c04783b */ /* 0x000e280000000200 */
[----:B------:R-:W1:Y:S04]  /*26fd0*/  LDSM.16.M88.4 R8, [R12+0x800] ;  /* 0x000800000c08783b */ /* 0x000e680000000200 */
[----:B0-----:R-:W-:Y:S01]  /*26fe0*/  STL.64 [R1+0xc0], R4 ;  /* 0x0000c00401007387 */ /* 0x001fe20000100a00 */
[----:B------:R-:W-:Y:S02]  /*26ff0*/  IMAD.MOV.U32 R17, RZ, RZ, R4 ;  /* 0x000000ffff117224 */ /* 0x000fe400078e0004 */
[----:B------:R-:W-:Y:S02]  /*27000*/  STL.64 [R1+0xc8], R6 ;  /* 0x0000c80601007387 */ /* 0x000fe40000100a00 */
[----:B------:R-:W-:Y:S01]  /*27010*/  IMAD.MOV.U32 R16, RZ, RZ, R5 ;  /* 0x000000ffff107224 */ /* 0x000fe200078e0005 */
[----:B-1----:R-:W-:Y:S04]  /*27020*/  STL.64 [R1+0xb0], R8 ;  /* 0x0000b00801007387 */ /* 0x002fe80000100a00 */
[----:B------:R-:W0:Y:S01]  /*27030*/  LDSM.16.M88.4 R4, [R12+0x1000] ;  /* 0x001000000c04783b */ /* 0x000e220000000200 */
[----:B------:R-:W-:Y:S02]  /*27040*/  STL.64 [R1+0xb8], R10 ;  /* 0x0000b80a01007387 */ /* 0x000fe40000100a00 */
[----:B------:R-:W1:Y:S01]  /*27050*/  LDSM.16.M88.4 R8, [R12+0x1800] ;  /* 0x001800000c08783b */ /* 0x000e620000000200 */
[----:B0-----:R0:W-:Y:S03]  /*27060*/  STL.64 [R1+0xa0], R4 ;  /* 0x0000a00401007387 */ /* 0x0011e60000100a00 */
[----:B------:R-:W-:Y:S02]  /*27070*/  STL.64 [R1+0xa8], R6 ;  /* 0x0000a80601007387 */ /* 0x000fe40000100a00 */
[----:B------:R-:W-:-:S02]  /*27080*/  IMAD.MOV.U32 R19, RZ, RZ, R4 ;  /* 0x000000ffff137224 */ /* 0x000fc400078e0004 */
[----:B-1----:R-:W-:Y:S01]  /*27090*/  STL.64 [R1+0x90], R8 ;  /* 0x0000900801007387 */ /* 0x002fe20000100a00 */
[----:B------:R-:W-:Y:S01]  /*270a0*/  STL.64 [R1+0x98], R10 ;  /* 0x0000980a01007387 */ /* 0x000fe20000100a00 */
[----:B------:R-:W-:Y:S02]  /*270b0*/  IMAD.MOV.U32 R29, RZ, RZ, R9 ;  /* 0x000000ffff1d7224 */ /* 0x000fe400078e0009 */
[----:B0-----:R-:W-:Y:S02]  /*270c0*/  IMAD.MOV.U32 R4, RZ, RZ, R8 ;  /* 0x000000ffff047224 */ /* 0x001fe400078e0008 */
[----:B------:R-:W0:Y:S04]  /*270d0*/  LDSM.16.M88.4 R8, [R12+0x2000] ;  /* 0x002000000c08783b */ /* 0x000e280000000200 */
[----:B0-----:R-:W-:Y:S01]  /*270e0*/  STL.64 [R1+0x80], R8 ;  /* 0x0000800801007387 */ /* 0x001fe20000100a00 */
[----:B------:R-:W-:Y:S02]  /*270f0*/  STL.64 [R1+0x88], R10 ;  /* 0x0000880a01007387 */ /* 0x000fe40000100a00 */
[----:B------:R-:W0:Y:S02]  /*27100*/  LDSM.16.M88.4 R8, [R12+0x2800] ;  /* 0x002800000c08783b */ /* 0x000e240000000200 */
[----:B0-----:R-:W-:Y:S02]  /*27110*/  STL.64 [R1+0x70], R8 ;  /* 0x0000700801007387 */ /* 0x001fe40000100a00 */
[----:B------:R-:W-:Y:S02]  /*27120*/  STL.64 [R1+0x78], R10 ;  /* 0x0000780a01007387 */ /* 0x000fe40000100a00 */
[----:B------:R-:W0:Y:S02]  /*27130*/  LDSM.16.M88.4 R8, [R12+0x3000] ;  /* 0x003000000c08783b */ /* 0x000e240000000200 */
[----:B0-----:R-:W-:Y:S02]  /*27140*/  STL.64 [R1+0x60], R8 ;  /* 0x0000600801007387 */ /* 0x001fe40000100a00 */
[----:B------:R-:W-:Y:S02]  /*27150*/  STL.64 [R1+0x68], R10 ;  /* 0x0000680a01007387 */ /* 0x000fe40000100a00 */
[----:B------:R-:W0:Y:S01]  /*27160*/  LDSM.16.M88.4 R8, [R12+0x3800] ;  /* 0x003800000c08783b */ /* 0x000e220000000200 */
[----:B---3--:R-:W-:Y:S04]  /*27170*/  LDSM.16.MT88.4 R20, [R0+0x8000] ;  /* 0x008000000014783b */ /* 0x008fe80000004200 */
[----:B0-----:R-:W-:Y:S01]  /*27180*/  STL.64 [R1+0x50], R8 ;  /* 0x0000500801007387 */ /* 0x001fe20000100a00 */
[----:B------:R-:W-:Y:S02]  /*27190*/  STL.64 [R1+0x58], R10 ;  /* 0x0000580a01007387 */ /* 0x000fe40000100a00 */
[----:B------:R-:W-:-:S02]  /*271a0*/  IMAD.MOV.U32 R27, RZ, RZ, R9 ;  /* 0x000000ffff1b7224 */ /* 0x000fc400078e0009 */
        /* <DEDUP_REMOVED lines=8> */
[----:B------:R-:W-:-:S02]  /*27230*/  IMAD.MOV.U32 R26, RZ, RZ, R8 ;  /* 0x000000ffff1a7224 */ /* 0x000fc400078e0008 */
[----:B------:R-:W-:Y:S02]  /*27240*/  STL.64 [R1+0x28], R10 ;  /* 0x0000280a01007387 */ /* 0x000fe40000100a00 */
[----:B------:R-:W-:Y:S02]  /*27250*/  IMAD.MOV.U32 R3, RZ, RZ, R9 ;  /* 0x000000ffff037224 */ /* 0x000fe400078e0009 */
[----:B------:R-:W0:Y:S02]  /*27260*/  LDSM.16.M88.4 R8, [R12+0x5800] ;  /* 0x005800000c08783b */ /* 0x000e240000000200 */
[----:B0-----:R-:W-:Y:S02]  /*27270*/  IMAD.MOV.U32 R28, RZ, RZ, R8 ;  /* 0x000000ffff1c7224 */ /* 0x001fe400078e0008 */
[----:B------:R-:W-:Y:S01]  /*27280*/  STL.64 [R1+0x18], R10 ;  /* 0x0000180a01007387 */ /* 0x000fe20000100a00 */
[----:B------:R-:W-:Y:S02]  /*27290*/  IMAD.MOV.U32 R25, RZ, RZ, R9 ;  /* 0x000000ffff197224 */ /* 0x000fe400078e0009 */
[----:B------:R-:W0:Y:S04]  /*272a0*/  LDSM.16.M88.4 R8, [R12+0x6000] ;  /* 0x006000000c08783b */ /* 0x000e280000000200 */
[----:B------:R-:W-:-:S02]  /*272b0*/  IMAD.MOV.U32 R18, RZ, RZ, R5 ;  /* 0x000000ffff127224 */ /* 0x000fc400078e0005 */
[----:B0-----:R-:W-:Y:S01]  /*272c0*/  IMAD.MOV.U32 R0, RZ, RZ, R11 ;  /* 0x000000ffff007224 */ /* 0x001fe200078e000b */
[----:B------:R-:W-:Y:S01]  /*272d0*/  STL.64 [R1], R8 ;  /* 0x0000000801007387 */ /* 0x000fe20000100a00 */
[----:B------:R-:W-:Y:S02]  /*272e0*/  IMAD.MOV.U32 R2, RZ, RZ, R10 ;  /* 0x000000ffff027224 */ /* 0x000fe400078e000a */
[----:B------:R-:W-:Y:S01]  /*272f0*/  LDSM.16.M88.4 R8, [R12+0x7000] ;  /* 0x007000000c08783b */ /* 0x000fe20000000200 */
[----:B------:R0:W-:Y:S03]  /*27300*/  STL [R1+0x165c], R0 ;  /* 0x00165c0001007387 */ /* 0x0001e60000100800 */
[----:B0-----:R-:W-:Y:S02]  /*27310*/  IMAD.MOV.U32 R0, RZ, RZ, R4 ;  /* 0x000000ffff007224 */ /* 0x001fe400078e0004 */
[----:B------:R-:W0:Y:S04]  /*27320*/  LDSM.16.M88.4 R4, [R12+0x6800] ;  /* 0x006800000c04783b */ /* 0x000e280000000200 */
[----:B------:R-:W-:Y:S01]  /*27330*/  STL [R1+0x1658], R2 ;  /* 0x0016580201007387 */ /* 0x000fe20000100800 */
[----:B------:R-:W1:Y:S03]  /*27340*/  LDSM.16.M88.4 R12, [R12+0x7800] ;  /* 0x007800000c0c783b */ /* 0x000e660000000200 */
[----:B0-----:R-:W-:Y:S01]  /*27350*/  STL.64 [R1+0x17b0], R6 ;  /* 0x0017b00601007387 */ /* 0x001fe20000100a00 */
[----:B------:R-:W-:Y:S02]  /*27360*/  STL.64 [R1+0x17a8], R4 ;  /* 0x0017a80401007387 */ /* 0x000fe40000100a00 */
[----:B------:R-:W-:Y:S02]  /*27370*/  STL [R1+0x1544], R10 ;  /* 0x0015440a01007387 */ /* 0x000fe40000100800 */
[----:B------:R-:W-:Y:S01]  /*27380*/  STL [R1+0x1540], R11 ;  /* 0x0015400b01007387 */ /* 0x000fe20000100800 */
[----:B------:R0:W-:Y:S04]  /*27390*/  STL.64 [R1+0x1800], R8 ;  /* 0x0018000801007387 */ /* 0x0001e80000100a00 */
[----:B0-----:R-:W3:Y:S04]  /*273a0*/  LDL.64 R8, [R1+0x80] ;  /* 0x0000800001087983 */ /* 0x001ee80000100a00 */
[----:B---3--:R0:W-:Y:S04]  /*273b0*/  STL.64 [R1+0x1808], R8 ;  /* 0x0018080801007387 */ /* 0x0081e80000100a00 */
[----:B0-----:R-:W3:Y:S01]  /*273c0*/  LDL.LU.64 R8, [R1+0x420] ;  /* 0x0004200001087983 */ /* 0x001ee20000300a00 */
[----:B------:R-:W4:Y:S03]  /*273d0*/  LDL.LU.64 R10, [R1+0x428] ;  /* 0x00042800010a7983 */ /* 0x000f260000300a00 */
[----:B----4-:R-:W-:Y:S01]  /*273e0*/  STL.64 [R1+0x1818], R10 ;  /* 0x0018180a01007387 */ /* 0x010fe20000100a00 */
[----:B---3--:R0:W-:Y:S02]  /*273f0*/  STL.64 [R1+0x1810], R8 ;  /* 0x0018100801007387 */ /* 0x0081e40000100a00 */
[----:B0-----:R-:W-:-:S02]  /*27400*/  IMAD.MOV.U32 R8, RZ, RZ, R19 ;  /* 0x000000ffff087224 */ /* 0x001fc400078e0013 */
[----:B------:R-:W-:-:S05]  /*27410*/  IMAD.MOV.U32 R9, RZ, RZ, R18 ;  /* 0x000000ffff097224 */ /* 0x000fca00078e0012 */
[----:B------:R0:W-:Y:S04]  /*27420*/  STL.64 [R1+0x1830], R8 ;  /* 0x0018300801007387 */ /* 0x0001e80000100a00 */
[----:B0-----:R-:W3:Y:S04]  /*27430*/  LDL.64 R8, [R1+0xb0] ;  /* 0x0000b00001087983 */ /* 0x001ee80000100a00 */
[----:B---3--:R-:W-:Y:S01]  /*27440*/  STL.64 [R1+0x1848], R8 ;  /* 0x0018480801007387 */ /* 0x008fe20000100a00 */
[----:B------:R-:W3:Y:S02]  /*27450*/  LDL.LU.64 R4, [R1+0x410] ;  /* 0x0004100001047983 */ /* 0x000ee40000300a00 */
[----:B------:R-:W4:Y:S02]  /*27460*/  LDL.LU.64 R6, [R1+0x418] ;  /* 0x0004180001067983 */ /* 0x000f240000300a00 */
[----:B----4-:R-:W-:Y:S01]  /*27470*/  STL.64 [R1+0x1828], R6 ;  /* 0x0018280601007387 */ /* 0x010fe20000100a00 */
[----:B---3--:R0:W-:Y:S03]  /*27480*/  STL.64 [R1+0x1820], R4 ;  /* 0x0018200401007387 */ /* 0x0081e60000100a00 */
[----:B0-----:R-:W3:Y:S01]  /*27490*/  LDL.LU.64 R4, [R1+0x430] ;  /* 0x0004300001047983 */ /* 0x001ee20000300a00 */
[----:B------:R-:W4:Y:S03]  /*274a0*/  LDL.LU.64 R6, [R1+0x438] ;  /* 0x0004380001067983 */ /* 0x000f260000300a00 */
[----:B----4-:R-:W-:Y:S01]  /*274b0*/  STL.64 [R1+0x1840], R6 ;  /* 0x0018400601007387 */ /* 0x010fe20000100a00 */
[----:B---3--:R0:W-:Y:S03]  /*274c0*/  STL.64 [R1+0x1838], R4 ;  /* 0x0018380401007387 */ /* 0x0081e60000100a00 */
[----:B0-----:R-:W3:Y:S01]  /*274d0*/  LDL.LU.64 R4, [R1+0x440] ;  /* 0x0004400001047983 */ /* 0x001ee20000300a00 */
[----:B------:R-:W4:Y:S02]  /*274e0*/  LDL.LU.64 R6, [R1+0x448] ;  /* 0x0004480001067983 */ /* 0x000f240000300a00 */
[----:B------:R-:W-:-:S02]  /*274f0*/  IMAD.MOV.U32 R8, RZ, RZ, R17 ;  /* 0x000000ffff087224 */ /* 0x000fc400078e0011 */
[----:B------:R-:W-:Y:S02]  /*27500*/  IMAD.MOV.U32 R9, RZ, RZ, R16 ;  /* 0x000000ffff097224 */ /* 0x000fe400078e0010 */
[----:B--2---:R-:W0:Y:S04]  /*27510*/  LDSM.16.MT88.4 R16, [R24+0x8000] ;  /* 0x008000001810783b */ /* 0x004e280000004200 */
[----:B----4-:R-:W-:Y:S01]  /*27520*/  STL.64 [R1+0x1858], R6 ;  /* 0x0018580601007387 */ /* 0x010fe20000100a00 */
[----:B---3--:R2:W-:Y:S03]  /*27530*/  STL.64 [R1+0x1850], R4 ;  /* 0x0018500401007387 */ /* 0x0085e60000100a00 */
[----:B--2---:R-:W2:Y:S01]  /*27540*/  LDL.LU.64 R4, [R1+0x450] ;  /* 0x0004500001047983 */ /* 0x004ea20000300a00 */
[----:B------:R-:W2:Y:S02]  /*27550*/  LDL.LU.64 R6, [R1+0x458] ;  /* 0x0004580001067983 */ /* 0x000ea40000300a00 */
[----:B-1----:R-:W-:Y:S02]  /*27560*/  STL [R1+0x16c0], R15 ;  /* 0x0016c00f01007387 */ /* 0x002fe40000100800 */
[----:B0-----:R-:W-:Y:S01]  /*27570*/  STL.64 [R1+0x1780], R18 ;  /* 0x0017801201007387 */ /* 0x001fe20000100a00 */
[----:B------:R-:W-:Y:S01]  /*27580*/  STL.64 [R1+0x1778], R16 ;  /* 0x0017781001007387 */ /* 0x000fe20000100a00 */
[----:B------:R0:W-:Y:S02]  /*27590*/  STL [R1+0x16d8], R24 ;  /* 0x0016d81801007387 */ /* 0x0001e40000100800 */
[----:B0-----:R-:W-:-:S05]  /*275a0*/  IMAD.MOV.U32 R24, RZ, RZ, R28 ;  /* 0x000000ffff187224 */ /* 0x001fca00078e001c */
[----:B------:R0:W-:Y:S04]  /*275b0*/  STL.64 [R1+0x17b8], R24 ;  /* 0x0017b81801007387 */ /* 0x0001e80000100a00 */
[----:B0-----:R-:W3:Y:S01]  /*275c0*/  LDL.64 R24, [R1+0x60] ;  /* 0x0000600001187983 */ /* 0x001ee20000100a00 */
[C---:B--2---:R-:W-:Y:S03]  /*275d0*/  HMMA.16816.F32 R8, R20.reuse, R8, R4 ;  /* 0x000000081408723c */ /* 0x044fe60000001804 */
[----:B------:R-:W2:Y:S01]  /*275e0*/  LDL.LU.64 R6, [R1+0x1858] ;  /* 0x0018580001067983 */ /* 0x000ea20000300a00 */
[----:B------:R-:W2:Y:S11]  /*275f0*/  LDL.LU.64 R4, [R1+0x1850] ;  /* 0x0018500001047983 */ /* 0x000eb60000300a00 */
[----:B------:R-:W-:Y:S08]  /*27600*/  @!UPT UIADD3 URZ, URZ, URZ, URZ ;  /* 0x0000003f3f3ff290 */ /* 0x000ff0000fffe03f */
[----:B------:R0:W-:Y:S01]  /*27610*/  STL.64 [R1+0x2b0], R8 ;  /* 0x0002b00801007387 */ /* 0x0001e20000100a00 */
[----:B------:R-:W-:Y:S03]  /*27620*/  STL.64 [R1+0x2b8], R10 ;  /* 0x0002b80a01007387 */ /* 0x000fe60000100a00 */
[----:B0-----:R-:W2:Y:S01]  /*27630*/  LDL.LU.64 R8, [R1+0x1848] ;  /* 0x0018480001087983 */ /* 0x001ea20000300a00 */
[----:B------:R-:W-:Y:S01]  /*27640*/  IMAD.MOV.U32 R17, RZ, RZ, R29 ;  /* 0x000000ffff117224 */ /* 0x000fe200078e001d */
[C---:B--2---:R-:W-:Y:S01]  /*27650*/  HMMA.16816.F32 R4, R20.reuse, R8, R4 ;  /* 0x000000081404723c */ /* 0x044fe20000001804 */
[----:B------:R-:W-:Y:S11]  /*27660*/  IMAD.MOV.U32 R29, RZ, RZ, R9 ;  /* 0x000000ffff1d7224 */ /* 0x000ff600078e0009 */
[----:B------:R-:W-:Y:S11]  /*27670*/  @!UPT UIADD3 URZ, URZ, URZ, URZ ;  /* 0x0000003f3f3ff290 */ /* 0x000ff6000fffe03f */
[----:B------:R-:W-:Y:S01]  /*27680*/  STL.64 [R1+0x2a0], R4 ;  /* 0x0002a00401007387 */ /* 0x000fe20000100a00 */
[----:B------:R0:W-:Y:S03]  /*27690*/  STL.64 [R1+0x2a8], R6 ;  /* 0x0002a80601007387 */ /* 0x0001e60000100a00 */
[----:B0-----:R-:W2:Y:S01]  /*276a0*/  LDL.LU.64 R6, [R1+0x1840] ;  /* 0x0018400001067983 */ /* 0x001ea20000300a00 */
[----:B------:R-:W2:Y:S02]  /*276b0*/  LDL.LU.64 R4, [R1+0x1838] ;  /* 0x0018380001047983 */ /* 0x000ea40000300a00 */
[----:B------:R-:W2:Y:S02]  /*276c0*/  LDL.LU.64 R8, [R1+0x1830] ;  /* 0x0018300001087983 */ /* 0x000ea40000300a00 */
[C---:B--2---:R-:W-:Y:S01]  /*276d0*/  HMMA.16816.F32 R8, R20.reuse, R8, R4 ;  /* 0x000000081408723c */ /* 0x044fe20000001804 */
[----:B------:R-:W2:Y:S01]  /*276e0*/  LDL.LU.64 R6, [R1+0x1828] ;  /* 0x0018280001067983 */ /* 0x000ea20000300a00 */
[----:B------:R-:W2:Y:S11]  /*276f0*/  LDL.LU.64 R4, [R1+0x1820] ;  /* 0x0018200001047983 */ /* 0x000eb60000300a00 */
[----:B------:R-:W-:Y:S10]  /*27700*/  @!UPT UIADD3 URZ, URZ, URZ, URZ ;  /* 0x0000003f3f3ff290 */ /* 0x000ff4000fffe03f */
[----:B------:R-:W-:Y:S01]  /*27710*/  STL.64 [R1+0x290], R8 ;  /* 0x0002900801007387 */ /* 0x000fe20000100a00 */
[----:B------:R0:W-:Y:S02]  /*27720*/  STL [R1+0x298], R10 ;  /* 0x0002980a01007387 */ /* 0x0001e40000100800 */
[----:B------:R-:W-:Y:S02]  /*27730*/  IMAD.MOV.U32 R28, RZ, RZ, R11 ;  /* 0x000000ffff1c7224 */ /* 0x000fe400078e000b */
[----:B0-----:R-:W4:Y:S01]  /*27740*/  LDL.LU.64 R10, [R1+0x1818] ;  /* 0x00181800010a7983 */ /* 0x001f220000300a00 */
[----:B------:R-:W4:Y:S02]  /*27750*/  LDL.LU.64 R8, [R1+0x1810] ;  /* 0x0018100001087983 */ /* 0x000f240000300a00 */
[----:B------:R-:W-:Y:S02]  /*27760*/  IMAD.MOV.U32 R16, RZ, RZ, R0 ;  /* 0x000000ffff107224 */ /* 0x000fe400078e0000 */
[----:B------:R0:W-:Y:S05]  /*27770*/  STL [R1+0x1760], R28 ;  /* 0x0017601c01007387 */ /* 0x0001ea0000100800 */
[C---:B----4-:R-:W-:Y:S01]  /*27780*/  HMMA.16816.F32 R16, R20.reuse, R16, R8 ;  /* 0x000000101410723c */ /* 0x050fe20000001808 */
[----:B------:R-:W2:Y:S11]  /*27790*/  LDL.LU.64 R8, [R1+0x1808] ;  /* 0x0018080001087983 */ /* 0x000eb60000300a00 */
[----:B------:R-:W-:Y:S11]  /*277a0*/  @!UPT UIADD3 URZ, URZ, URZ, URZ ;  /* 0x0000003f3f3ff290 */ /* 0x000ff6000fffe03f */
[----:B------:R-:W-:Y:S01]  /*277b0*/  STL.64 [R1+0x280], R16 ;  /* 0x0002801001007387 */ /* 0x000fe20000100a00 */
[----:B------:R-:W-:Y:S01]  /*277c0*/  STL.64 [R1+0x288], R18 ;  /* 0x0002881201007387 */ /* 0x000fe20000100a00 */
[C---:B--2---:R-:W-:Y:S01]  /*277d0*/  HMMA.16816.F32 R4, R20.reuse, R8, R4 ;  /* 0x000000081404723c */ /* 0x044fe20000001804 */
[----:B0-----:R-:W-:Y:S11]  /*277e0*/  IMAD.MOV.U32 R28, RZ, RZ, R9 ;  /* 0x000000ffff1c7224 */ /* 0x001ff600078e0009 */
[----:B------:R-:W-:Y:S11]  /*277f0*/  @!UPT UIADD3 URZ, URZ, URZ, URZ ;  /* 0x0000003f3f3ff290 */ /* 0x000ff6000fffe03f */
[----:B------:R0:W-:Y:S01]  /*27800*/  STL [R1+0x274], R5 ;  /* 0x0002740501007387 */ /* 0x0001e20000100800 */
[----:B------:R1:W-:Y:S02]  /*27810*/  STL.64 [R1+0x278], R6 ;  /* 0x0002780601007387 */ /* 0x0003e40000100a00 */
[----:B------:R-:W2:Y:S02]  /*27820*/  LDL.LU.64 R8, [R1+0x400] ;  /* 0x0004000001087983 */ /* 0x000ea40000300a00 */
[----:B------:R-:W-:Y:S01]  /*27830*/  IMAD.MOV.U32 R15, RZ, RZ, R4 ;  /* 0x000000ffff0f7224 */ /* 0x000fe200078e0004 */
[----:B------:R-:W2:Y:S04]  /*27840*/  LDL.LU.64 R10, [R1+0x408] ;  /* 0x00040800010a7983 */ /* 0x000ea80000300a00 */
[----:B0-----:R-:W3:Y:S01]  /*27850*/  LDL.LU.64 R4, [R1+0x3f0] ;  /* 0x0003f00001047983 */ /* 0x001ee20000300a00 */
[----:B-1----:R-:W3:Y:S02]  /*27860*/  LDL.LU.64 R6, [R1+0x3f8] ;  /* 0x0003f80001067983 */ /* 0x002ee40000300a00 */
[----:B------:R-:W4:Y:S02]  /*27870*/  LDL.LU.64 R16, [R1] ;  /* 0x0000000001107983 */ /* 0x000f240000300a00 */
[----:B----4-:R0:W-:Y:S04]  /*27880*/  STL.64 [R1+0x17c0], R16 ;  /* 0x0017c01001007387 */ /* 0x0101e80000100a00 */
[----:B0-----:R-:W4:Y:S04]  /*27890*/  LDL.64 R16, [R1+0x30] ;  /* 0x0000300001107983 */ /* 0x001f280000100a00 */
[----:B----4-:R0:W-:Y:S04]  /*278a0*/  STL.64 [R1+0x17d0], R16 ;  /* 0x0017d01001007387 */ /* 0x0101e80000100a00 */
[----:B0-----:R-:W4:Y:S04]  /*278b0*/  LDL R16, [R1+0x40] ;  /* 0x0000400001107983 */ /* 0x001f280000100800 */
[----:B------:R-:W4:Y:S04]  /*278c0*/  LDL R17, [R1+0x44] ;  /* 0x0000440001117983 */ /* 0x000f280000100800 */
[----:B----4-:R0:W-:Y:S04]  /*278d0*/  STL.64 [R1+0x17e8], R16 ;  /* 0x0017e81001007387 */ /* 0x0101e80000100a00 */
[----:B0-----:R-:W4:Y:S01]  /*278e0*/  LDL R16, [R1+0x50] ;  /* 0x0000500001107983 */ /* 0x001f220000100800 */
[----:B------:R-:W-:Y:S02]  /*278f0*/  STL.64 [R1+0x1790], R14 ;  /* 0x0017900e01007387 */ /* 0x000fe40000100a00 */
[----:B------:R0:W-:Y:S02]  /*27900*/  STL.64 [R1+0x1788], R12 ;  /* 0x0017880c01007387 */ /* 0x0001e40000100a00 */
[----:B0-----:R-:W2:Y:S01]  /*27910*/  LDL.LU.64 R12, [R1+0x70] ;  /* 0x00007000010c7983 */ /* 0x001ea20000300a00 */
[----:B------:R-:W-:Y:S01]  /*27920*/  STL [R1+0x1764], R28 ;  /* 0x0017641c01007387 */ /* 0x000fe20000100800 */
[C---:B--2---:R-:W-:Y:S11]  /*27930*/  HMMA.16816.F32 R8, R20.reuse, R12, R8 ;  /* 0x0000000c1408723c */ /* 0x044ff60000001808 */
[----:B------:R-:W-:Y:S11]  /*27940*/  @!UPT UIADD3 URZ, URZ, URZ, URZ ;  /* 0x0000003f3f3ff290 */ /* 0x000ff6000fffe03f */
[----:B------:R-:W-:Y:S01]  /*27950*/  @!UPT UIADD3 URZ, URZ, URZ, URZ ;  /* 0x0000003f3f3ff290 */ /* 0x000fe2000fffe03f */
[----:B------:R0:W-:Y:S01]  /*27960*/  STL.64 [R1+0x260], R8 ;  /* 0x0002600801007387 */ /* 0x0001e20000100a00 */
[----:B------:R1:W-:Y:S03]  /*27970*/  STL.64 [R1+0x268], R10 ;  /* 0x0002680a01007387 */ /* 0x0003e60000100a00 */
[----:B0-----:R-:W2:Y:S01]  /*27980*/  LDL.LU.64 R8, [R1+0x1800] ;  /* 0x0018000001087983 */ /* 0x001ea20000300a00 */
[----:B---3--:R-:W-:Y:S01]  /*27990*/  HMMA.16816.F32 R4, R20, R24, R4 ;  /* 0x000000181404723c */ /* 0x008fe20000001804 */
[----:B-1----:R-:W-:Y:S02]  /*279a0*/  IMAD.MOV.U32 R11, RZ, RZ, R12 ;  /* 0x000000ffff0b7224 */ /* 0x002fe400078e000c */
[----:B------:R-:W-:-:S05]  /*279b0*/  IMAD.MOV.U32 R10, RZ, RZ, R13 ;  /* 0x000000ffff0a7224 */ /* 0x000fca00078e000d */
[----:B------:R-:W-:Y:S04]  /*279c0*/  STL.64 [R1+0x17a0], R10 ;  /* 0x0017a00a01007387 */ /* 0x000fe80000100a00 */
[----:B--2---:R0:W-:Y:S02]  /*279d0*/  STL.64 [R1+0x1798], R8 ;  /* 0x0017980801007387 */ /* 0x0041e40000100a00 */
[----:B0-----:R-:W-:Y:S02]  /*279e0*/  IMAD.MOV.U32 R8, RZ, RZ, R26 ;  /* 0x000000ffff087224 */ /* 0x001fe400078e001a */
[----:B------:R-:W-:-:S05]  /*279f0*/  IMAD.MOV.U32 R9, RZ, RZ, R3 ;  /* 0x000000ffff097224 */ /* 0x000fca00078e0003 */
[----:B------:R0:W-:Y:S02]  /*27a00*/  STL.64 [R1+0x17c8], R8 ;  /* 0x0017c80801007387 */ /* 0x0001e40000100a00 */
[----:B------:R-:W-:Y:S02]  /*27a10*/  STL [R1+0x250], R4 ;  /* 0x0002500401007387 */ /* 0x000fe40000100800 */
[----:B0-----:R-:W2:Y:S01]  /*27a20*/  LDL.LU.64 R8, [R1+0x3c0] ;  /* 0x0003c00001087983 */ /* 0x001ea20000300a00 */
[----:B------:R-:W3:Y:S03]  /*27a30*/  LDL.LU.64 R10, [R1+0x3c8] ;  /* 0x0003c800010a7983 */ /* 0x000ee60000300a00 */
[----:B---3--:R-:W-:Y:S01]  /*27a40*/  STL.64 [R1+0x17e0], R10 ;  /* 0x0017e00a01007387 */ /* 0x008fe20000100a00 */
[----:B--2---:R0:W-:Y:S03]  /*27a50*/  STL.64 [R1+0x17d8], R8 ;  /* 0x0017d80801007387 */ /* 0x0041e60000100a00 */
[----:B0-----:R-:W2:Y:S01]  /*27a60*/  LDL.LU.64 R8, [R1+0x3d0] ;  /* 0x0003d00001087983 */ /* 0x001ea20000300a00 */
[----:B------:R-:W3:Y:S02]  /*27a70*/  LDL.LU.64 R10, [R1+0x3d8] ;  /* 0x0003d800010a7983 */ /* 0x000ee40000300a00 */
[----:B------:R-:W-:Y:S01]  /*27a80*/  IMAD.MOV.U32 R17, RZ, RZ, R27 ;  /* 0x000000ffff117224 */ /* 0x000fe200078e001b */
[----:B---3--:R-:W-:Y:S01]  /*27a90*/  STL.64 [R1+0x17f8], R10 ;  /* 0x0017f80a01007387 */ /* 0x008fe20000100a00 */
[----:B--2---:R0:W-:Y:S03]  /*27aa0*/  STL.64 [R1+0x17f0], R8 ;  /* 0x0017f00801007387 */ /* 0x0041e60000100a00 */
[----:B0-----:R-:W4:Y:S01]  /*27ab0*/  LDL.LU.64 R8, [R1+0x3e0] ;  /* 0x0003e00001087983 */ /* 0x001f220000300a00 */
[----:B------:R-:W4:Y:S02]  /*27ac0*/  LDL.LU.64 R10, [R1+0x3e8] ;  /* 0x0003e800010a7983 */ /* 0x000f240000300a00 */
[----:B------:R-:W-:-:S02]  /*27ad0*/  IMAD.MOV.U32 R28, RZ, RZ, R24 ;  /* 0x000000ffff1c7224 */ /* 0x000fc400078e0018 */
[----:B------:R-:W-:Y:S01]  /*27ae0*/  IMAD.MOV.U32 R0, RZ, RZ, R5 ;  /* 0x000000ffff007224 */ /* 0x000fe200078e0005 */
[----:B------:R-:W2:Y:S01]  /*27af0*/  LDL.LU.64 R24, [R1+0x3b0] ;  /* 0x0003b00001187983 */ /* 0x000ea20000300a00 */
[----:B------:R-:W2:Y:S02]  /*27b00*/  LDL.LU.64 R26, [R1+0x3b8] ;  /* 0x0003b800011a7983 */ /* 0x000ea40000300a00 */
[----:B------:R-:W-:Y:S02]  /*27b10*/  IMAD.MOV.U32 R2, RZ, RZ, R6 ;  /* 0x000000ffff027224 */ /* 0x000fe400078e0006 */
[----:B------:R-:W-:Y:S01]  /*27b20*/  IMAD.MOV.U32 R3, RZ, RZ, R7 ;  /* 0x000000ffff037224 */ /* 0x000fe200078e0007 */
[----:B------:R-:W3:Y:S01]  /*27b30*/  LDL.LU.64 R4, [R1+0x3a0] ;  /* 0x0003a00001047983 */ /* 0x000ee20000300a00 */
[----:B------:R-:W3:Y:S02]  /*27b40*/  LDL.LU.64 R6, [R1+0x3a8] ;  /* 0x0003a80001067983 */ /* 0x000ee40000300a00 */
[----:B------:R-:W2:Y:S02]  /*27b50*/  LDL.LU.64 R12, [R1+0x390] ;  /* 0x00039000010c7983 */ /* 0x000ea40000300a00 */
[----:B------:R-:W2:Y:S01]  /*27b60*/  LDL.LU.64 R14, [R1+0x398] ;  /* 0x00039800010e7983 */ /* 0x000ea20000300a00 */
[----:B------:R-:W-:Y:S01]  /*27b70*/  STL [R1+0x1768], R28 ;  /* 0x0017681c01007387 */ /* 0x000fe20000100800 */
[----:B------:R-:W-:Y:S02]  /*27b80*/  STL [R1+0x1668], R3 ;  /* 0x0016680301007387 */ /* 0x000fe40000100800 */
[----:B------:R-:W-:Y:S02]  /*27b90*/  STL [R1+0x1664], R2 ;  /* 0x0016640201007387 */ /* 0x000fe40000100800 */
[----:B------:R-:W-:Y:S01]  /*27ba0*/  STL [R1+0x1660], R0 ;  /* 0x0016600001007387 */ /* 0x000fe20000100800 */
[C---:B----4-:R-:W-:Y:S01]  /*27bb0*/  HMMA.16816.F32 R16, R20.reuse, R16, R8 ;  /* 0x000000101410723c */ /* 0x050fe20000001808 */
[----:B------:R-:W4:Y:S01]  /*27bc0*/  LDL.LU.64 R10, [R1+0x17f8] ;  /* 0x0017f800010a7983 */ /* 0x000f220000300a00 */
[----:B------:R-:W4:Y:S11]  /*27bd0*/  LDL.LU.64 R8, [R1+0x17f0] ;  /* 0x0017f00001087983 */ /* 0x000f360000300a00 */
[----:B------:R-:W-:Y:S10]  /*27be0*/  @!UPT UIADD3 URZ, URZ, URZ, URZ ;  /* 0x0000003f3f3ff290 */ /* 0x000ff4000fffe03f */
[----:B------:R0:W-:Y:S01]  /*27bf0*/  STL.64 [R1+0x240], R16 ;  /* 0x0002401001007387 */ /* 0x0001e20000100a00 */
[----:B------:R4:W-:Y:S03]  /*27c00*/  STL.64 [R1+0x248], R18 ;  /* 0x0002481201007387 */ /* 0x0009e60000100a00 */
[----:B0-----:R-:W4:Y:S02]  /*27c10*/  LDL.LU.64 R16, [R1+0x17e8] ;  /* 0x0017e80001107983 */ /* 0x001f240000300a00 */
[----:B----4-:R-:W-:Y:S02]  /*27c20*/  HMMA.16816.F32 R16, R20, R16, R8 ;  /* 0x000000101410723c */ /* 0x010fe40000001808 */
[----:B------:R-:W4:Y:S01]  /*27c30*/  LDL.LU.64 R10, [R1+0x17e0] ;  /* 0x0017e000010a7983 */ /* 0x000f220000300a00 */
[----:B------:R-:W4:Y:S11]  /*27c40*/  LDL.LU.64 R8, [R1+0x17d8] ;  /* 0x0017d80001087983 */ /* 0x000f360000300a00 */
[----:B------:R-:W-:Y:S09]  /*27c50*/  @!UPT UIADD3 URZ, URZ, URZ, URZ ;  /* 0x0000003f3f3ff290 */ /* 0x000ff2000fffe03f */
[----:B------:R0:W-:Y:S01]  /*27c60*/  STL [R1+0x230], R16 ;  /* 0x0002301001007387 */ /* 0x0001e20000100800 */
[----:B------:R-:W-:-:S03]  /*27c70*/  IMAD.MOV.U32 R3, RZ, RZ, R17 ;  /* 0x000000ffff037224 */ /* 0x000fc600078e0011 */
[----:B0-----:R-:W4:Y:S01]  /*27c80*/  LDL.LU.64 R16, [R1+0x17d0] ;  /* 0x0017d00001107983 */ /* 0x001f220000300a00 */
[----:B------:R-:W-:Y:S02]  /*27c90*/  IMAD.MOV.U32 R0, RZ, RZ, R19 ;  /* 0x000000ffff007224 */ /* 0x000fe400078e0013 */
[----:B------:R-:W-:-:S03]  /*27ca0*/  IMAD.MOV.U32 R2, RZ, RZ, R18 ;  /* 0x000000ffff027224 */ /* 0x000fc600078e0012 */
[----:B------:R-:W-:Y:S02]  /*27cb0*/  STL [R1+0x1674], R0 ;  /* 0x0016740001007387 */ /* 0x000fe40000100800 */
[----:B------:R-:W-:Y:S02]  /*27cc0*/  STL [R1+0x1670], R2 ;  /* 0x0016700201007387 */ /* 0x000fe40000100800 */
[----:B------:R-:W-:Y:S01]  /*27cd0*/  STL [R1+0x166c], R3 ;  /* 0x00166c0301007387 */ /* 0x000fe20000100800 */
[C---:B----4-:R-:W-:Y:S11]  /*27ce0*/  HMMA.16816.F32 R8, R20.reuse, R16, R8 ;  /* 0x000000101408723c */ /* 0x050ff60000001808 */
[----:B------:R-:W-:Y:S11]  /*27cf0*/  @!UPT UIADD3 URZ, URZ, URZ, URZ ;  /* 0x0000003f3f3ff290 */ /* 0x000ff6000fffe03f */
[----:B------:R-:W-:Y:S01]  /*27d00*/  @!UPT UIADD3 URZ, URZ, URZ, URZ ;  /* 0x0000003f3f3ff290 */ /* 0x000fe2000fffe03f */
[----:B------:R0:W-:Y:S01]  /*27d10*/  STL.64 [R1+0x220], R8 ;  /* 0x0002200801007387 */ /* 0x0001e20000100a00 */
[----:B------:R2:W-:Y:S03]  /*27d20*/  STL.64 [R1+0x228], R10 ;  /* 0x0002280a01007387 */ /* 0x0005e60000100a00 */
[----:B0-----:R-:W2:Y:S01]  /*27d30*/  LDL.LU.64 R8, [R1+0x17c8] ;  /* 0x0017c80001087983 */ /* 0x001ea20000300a00 */
[----:B------:R-:W-:Y:S02]  /*27d40*/  IMAD.MOV.U32 R28, RZ, RZ, R17 ;  /* 0x000000ffff1c7224 */ /* 0x000fe400078e0011 */
[----:B------:R-:W4:Y:S01]  /*27d50*/  LDL.LU.64 R16, [R1+0x17c0] ;  /* 0x0017c00001107983 */ /* 0x000f220000300a00 */
[C---:B--2---:R-:W-:Y:S01]  /*27d60*/  HMMA.16816.F32 R8, R20.reuse, R8, R24 ;  /* 0x000000081408723c */ /* 0x044fe20000001818 */
[----:B------:R-:W3:Y:S11]  /*27d70*/  LDL.LU.64 R24, [R1+0x17b8] ;  /* 0x0017b80001187983 */ /* 0x000ef60000300a00 */
[----:B------:R-:W-:Y:S11]  /*27d80*/  @!UPT UIADD3 URZ, URZ, URZ, URZ ;  /* 0x0000003f3f3ff290 */ /* 0x000ff6000fffe03f */
[----:B------:R0:W-:Y:S01]  /*27d90*/  STL.64 [R1+0x210], R8 ;  /* 0x0002100801007387 */ /* 0x0001e20000100a00 */
[----:B------:R1:W-:Y:S03]  /*27da0*/  STL.64 [R1+0x218], R10 ;  /* 0x0002180a01007387 */ /* 0x0003e60000100a00 */
[----:B0-----:R-:W2:Y:S01]  /*27db0*/  LDL.LU.64 R8, [R1+0x380] ;  /* 0x0003800001087983 */ /* 0x001ea20000300a00 */
[----:B-1----:R-:W2:Y:S01]  /*27dc0*/  LDL.LU.64 R10, [R1+0x388] ;  /* 0x00038800010a7983 */ /* 0x002ea20000300a00 */
[C---:B---3--:R-:W-:Y:S11]  /*27dd0*/  HMMA.16816.F32 R4, R20.reuse, R24, R4 ;  /* 0x000000181404723c */ /* 0x048ff60000001804 */
[----:B------:R-:W-:Y:S11]  /*27de0*/  @!UPT UIADD3 URZ, URZ, URZ, URZ ;  /* 0x0000003f3f3ff290 */ /* 0x000ff6000fffe03f */
[----:B------:R-:W-:Y:S01]  /*27df0*/  @!UPT UIADD3 URZ, URZ, URZ, URZ ;  /* 0x0000003f3f3ff290 */ /* 0x000fe2000fffe03f */
[----:B------:R-:W-:Y:S01]  /*27e00*/  STL.64 [R1+0x200], R4 ;  /* 0x0002000401007387 */ /* 0x000fe20000100a00 */
[----:B------:R0:W-:Y:S03]  /*27e10*/  STL.64 [R1+0x208], R6 ;  /* 0x0002080601007387 */ /* 0x0001e60000100a00 */
[----:B0-----:R-:W3:Y:S01]  /*27e20*/  LDL.LU.64 R6, [R1+0x17b0] ;  /* 0x0017b00001067983 */ /* 0x001ee20000300a00 */
[----:B------:R-:W2:Y:S01]  /*27e30*/  LDL.LU.64 R4, [R1+0x17a8] ;  /* 0x0017a80001047983 */ /* 0x000ea20000300a00 */
[C---:B----4-:R-:W-:Y:S01]  /*27e40*/  HMMA.16816.F32 R12, R20.reuse, R16, R12 ;  /* 0x00000010140c723c */ /* 0x050fe2000000180c */
[----:B------:R-:W-:Y:S02]  /*27e50*/  IMAD.MOV.U32 R27, RZ, RZ, R16 ;  /* 0x000000ffff1b7224 */ /* 0x000fe400078e0010 */
[----:B------:R-:W-:Y:S11]  /*27e60*/  IMAD.MOV.U32 R26, RZ, RZ, R17 ;  /* 0x000000ffff1a7224 */ /* 0x000ff600078e0011 */
[----:B------:R-:W-:Y:S09]  /*27e70*/  @!UPT UIADD3 URZ, URZ, URZ, URZ ;  /* 0x0000003f3f3ff290 */ /* 0x000ff2000fffe03f */
[----:B------:R0:W-:Y:S01]  /*27e80*/  STL [R1+0x1f0], R12 ;  /* 0x0001f00c01007387 */ /* 0x0001e20000100800 */
[----:B------:R-:W-:Y:S02]  /*27e90*/  IMAD.MOV.U32 R0, RZ, RZ, R13 ;  /* 0x000000ffff007224 */ /* 0x000fe400078e000d */
[----:B------:R-:W-:Y:S02]  /*27ea0*/  IMAD.MOV.U32 R2, RZ, RZ, R14 ;  /* 0x000000ffff027224 */ /* 0x000fe400078e000e */
[----:B------:R-:W-:Y:S01]  /*27eb0*/  IMAD.MOV.U32 R3, RZ, RZ, R15 ;  /* 0x000000ffff037224 */ /* 0x000fe200078e000f */
[----:B0-----:R-:W4:Y:S01]  /*27ec0*/  LDL.LU.64 R12, [R1+0x1d0] ;  /* 0x0001d000010c7983 */ /* 0x001f220000300a00 */
[----:B------:R-:W4:Y:S02]  /*27ed0*/  LDL.LU.64 R14, [R1+0x1d8] ;  /* 0x0001d800010e7983 */ /* 0x000f240000300a00 */
[----:B------:R-:W3:Y:S02]  /*27ee0*/  LDL.LU.64 R16, [R1+0x1c0] ;  /* 0x0001c00001107983 */ /* 0x000ee40000300a00 */
[----:B------:R-:W3:Y:S01]  /*27ef0*/  LDL.LU.64 R18, [R1+0x1c8] ;  /* 0x0001c80001127983 */ /* 0x000ee20000300a00 */
[----:B------:R-:W-:Y:S01]  /*27f00*/  STL.64 [R1+0x16f8], R26 ;  /* 0x0016f81a01007387 */ /* 0x000fe20000100a00 */
[----:B------:R0:W-:Y:S03]  /*27f10*/  STL.64 [R1+0x16f0], R24 ;  /* 0x0016f01801007387 */ /* 0x0001e60000100a00 */
[----:B0-----:R-:W4:Y:S01]  /*27f20*/  LDL.LU R24, [R1+0xc0] ;  /* 0x0000c00001187983 */ /* 0x001f220000300800 */
[----:B------:R-:W4:Y:S02]  /*27f30*/  LDL.LU R25, [R1+0xc4] ;  /* 0x0000c40001197983 */ /* 0x000f240000300800 */
[----:B------:R-:W-:Y:S01]  /*27f40*/  STL [R1+0x1678], R0 ;  /* 0x0016780001007387 */ /* 0x000fe20000100800 */
[C---:B--2---:R-:W-:Y:S11]  /*27f50*/  HMMA.16816.F32 R8, R20.reuse, R4, R8 ;  /* 0x000000041408723c */ /* 0x044ff60000001808 */
[----:B------:R-:W-:Y:S11]  /*27f60*/  @!UPT UIADD3 URZ, URZ, URZ, URZ ;  /* 0x0000003f3f3ff290 */ /* 0x000ff6000fffe03f */
[----:B------:R-:W-:Y:S01]  /*27f70*/  @!UPT UIADD3 URZ, URZ, URZ, URZ ;  /* 0x0000003f3f3ff290 */ /* 0x000fe2000fffe03f */
[----:B------:R-:W-:Y:S01]  /*27f80*/  STL.64 [R1+0x1e0], R8 ;  /* 0x0001e00801007387 */ /* 0x000fe20000100a00 */
[----:B------:R0:W-:Y:S03]  /*27f90*/  STL.64 [R1+0x1e8], R10 ;  /* 0x0001e80a01007387 */ /* 0x0001e60000100a00 */
[----:B0-----:R-:W2:Y:S01]  /*27fa0*/  LDL.LU.64 R10, [R1+0x17a0] ;  /* 0x0017a000010a7983 */ /* 0x001ea20000300a00 */
[----:B------:R-:W4:Y:S02]  /*27fb0*/  LDL.LU.64 R8, [R1+0x1798] ;  /* 0x0017980001087983 */ /* 0x000f240000300a00 */
[----:B---3--:R-:W-:Y:S02]  /*27fc0*/  STL.64 [R1+0x16e8], R6 ;  /* 0x0016e80601007387 */ /* 0x008fe40000100a00 */
[----:B------:R0:W-:Y:S02]  /*27fd0*/  STL.64 [R1+0x16e0], R4 ;  /* 0x0016e00401007387 */ /* 0x0001e40000100a00 */
[----:B0-----:R-:W3:Y:S01]  /*27fe0*/  LDL.LU R4, [R1+0xa0] ;  /* 0x0000a00001047983 */ /* 0x001ee20000300800 */
[----:B------:R-:W3:Y:S01]  /*27ff0*/  LDL.LU R5, [R1+0xa4] ;  /* 0x0000a40001057983 */ /* 0x000ee20000300800 */
[C---:B----4-:R-:W-:Y:S02]  /*28000*/  HMMA.16816.F32 R12, R20.reuse, R8, R12 ;  /* 0x00000008140c723c */ /* 0x050fe4000000180c */
[----:B---3--:R0:W-:Y:S04]  /*28010*/  STL.64 [R1+0x1770], R4 ;  /* 0x0017700401007387 */ /* 0x0081e80000100a00 */
[----:B0-----:R-:W3:Y:S01]  /*28020*/  LDL.LU.64 R4, [R1+0x1b0] ;  /* 0x0001b00001047983 */ /* 0x001ee20000300a00 */
[----:B------:R-:W3:Y:S11]  /*28030*/  LDL.LU.64 R6, [R1+0x1b8] ;  /* 0x0001b80001067983 */ /* 0x000ef60000300a00 */
[----:B------:R-:W-:Y:S05]  /*28040*/  @!UPT UIADD3 URZ, URZ, URZ, URZ ;  /* 0x0000003f3f3ff290 */ /* 0x000fea000fffe03f */
[----:B------:R-:W-:Y:S02]  /*28050*/  STL.64 [R1+0x1d0], R12 ;  /* 0x0001d00c01007387 */ /* 0x000fe40000100a00 */
[----:B------:R0:W-:Y:S02]  /*28060*/  STL.64 [R1+0x1d8], R14 ;  /* 0x0001d80e01007387 */ /* 0x0001e40000100a00 */
[----:B0-----:R-:W4:Y:S01]  /*28070*/  LDL.LU.64 R14, [R1+0x1790] ;  /* 0x00179000010e7983 */ /* 0x001f220000300a00 */
[----:B------:R-:W2:Y:S02]  /*28080*/  LDL.LU.64 R12, [R1+0x1788] ;  /* 0x00178800010c7983 */ /* 0x000ea40000300a00 */
[----:B--2---:R-:W-:Y:S01]  /*28090*/  HMMA.16816.F32 R20, R20, R12, R16 ;  /* 0x0000000c1414723c */ /* 0x004fe20000001810 */
[----:B------:R-:W3:Y:S01]  /*280a0*/  LDL.LU.64 R18, [R1+0x1780] ;  /* 0x0017800001127983 */ /* 0x000ee20000300a00 */
[----:B------:R-:W3:Y:S11]  /*280b0*/  LDL.LU.64 R16, [R1+0x1778] ;  /* 0x0017780001107983 */ /* 0x000ef60000300a00 */
[----:B------:R-:W-:Y:S10]  /*280c0*/  @!UPT UIADD3 URZ, URZ, URZ, URZ ;  /* 0x0000003f3f3ff290 */ /* 0x000ff4000fffe03f */
[----:B------:R0:W-:Y:S01]  /*280d0*/  STL.64 [R1+0x1c0], R20 ;  /* 0x0001c01401007387 */ /* 0x0001e20000100a00 */
[----:B------:R1:W-:Y:S03]  /*280e0*/  STL.64 [R1+0x1c8], R22 ;  /* 0x0001c81601007387 */ /* 0x0003e60000100a00 */
[----:B0-----:R-:W2:Y:S01]  /*280f0*/  LDL.LU.64 R20, [R1+0x190] ;  /* 0x0001900001147983 */ /* 0x001ea20000300a00 */
[----:B-1----:R-:W2:Y:S02]  /*28100*/  LDL.LU.64 R22, [R1+0x198] ;  /* 0x0001980001167983 */ /* 0x002ea40000300a00 */
[----:B----4-:R-:W-:Y:S02]  /*28110*/  STL.64 [R1+0x16d0], R14 ;  /* 0x0016d00e01007387 */ /* 0x010fe40000100a00 */
[----:B------:R0:W-:Y:S02]  /*28120*/  STL.64 [R1+0x16c8], R12 ;  /* 0x0016c80c01007387 */ /* 0x0001e40000100a00 */
[----:B0-----:R-:W4:Y:S01]  /*28130*/  LDL.LU R12, [R1+0xb0] ;  /* 0x0000b000010c7983 */ /* 0x001f220000300800 */
[----:B------:R-:W-:Y:S01]  /*28140*/  IMAD.MOV.U32 R13, RZ, RZ, R29 ;  /* 0x000000ffff0d7224 */ /* 0x000fe200078e001d */
[----:B---3--:R-:W-:Y:S02]  /*28150*/  HMMA.16816.F32 R24, R16, R24, R4 ;  /* 0x000000181018723c */ /* 0x008fe40000001804 */
[----:B------:R-:W2:Y:S11]  /*28160*/  LDL.LU.64 R4, [R1+0x1770] ;  /* 0x0017700001047983 */ /* 0x000eb60000300a00 */
[----:B------:R-:W-:Y:S10]  /*28170*/  @!UPT UIADD3 URZ, URZ, URZ, URZ ;  /* 0x0000003f3f3ff290 */ /* 0x000ff4000fffe03f */
[----:B------:R0:W-:Y:S01]  /*28180*/  STL.64 [R1+0x1b0], R24 ;  /* 0x0001b01801007387 */ /* 0x0001e20000100a00 */
[----:B------:R-:W-:Y:S02]  /*28190*/  STL [R1+0x1b8], R26 ;  /* 0x0001b81a01007387 */ /* 0x000fe40000100800 */
[----:B------:R-:W-:Y:S02]  /*281a0*/  IMAD.MOV.U32 R29, RZ, RZ, R27 ;  /* 0x000000ffff1d7224 */ /* 0x000fe400078e001b */
[----:B0-----:R-:W-:Y:S02]  /*281b0*/  IMAD.MOV.U32 R24, RZ, RZ, R11 ;  /* 0x000000ffff187224 */ /* 0x001fe400078e000b */
[----:B------:R-:W-:-:S05]  /*281c0*/  IMAD.MOV.U32 R25, RZ, RZ, R10 ;  /* 0x000000ffff197224 */ /* 0x000fca00078e000a */
[----:B------:R0:W-:Y:S04]  /*281d0*/  STL.64 [R1+0x1740], R24 ;  /* 0x0017401801007387 */ /* 0x0001e80000100a00 */
[----:B0-----:R-:W4:Y:S01]  /*281e0*/  LDL.LU.64 R24, [R1+0x1a0] ;  /* 0x0001a00001187983 */ /* 0x001f220000300a00 */
[----:B------:R-:W4:Y:S02]  /*281f0*/  LDL.LU.64 R26, [R1+0x1a8] ;  /* 0x0001a800011a7983 */ /* 0x000f240000300a00 */
[----:B------:R-:W-:Y:S01]  /*28200*/  STL [R1+0x1548], R29 ;  /* 0x0015481d01007387 */ /* 0x000fe20000100800 */
[C---:B--2---:R-:W-:Y:S08]  /*28210*/  HMMA.16816.F32 R4, R16.reuse, R4, R20 ;  /* 0x000000041004723c */ /* 0x044ff00000001814 */
[----:B----4-:R-:W-:Y:S11]  /*28220*/  HMMA.16816.F32 R12, R16, R12, R24 ;  /* 0x0000000c100c723c */ /* 0x010ff60000001818 */
[----:B------:R-:W-:Y:S11]  /*28230*/  @!UPT UIADD3 URZ, URZ, URZ, URZ ;  /* 0x0000003f3f3ff290 */ /* 0x000ff6000fffe03f */
[----:B------:R-:W-:Y:S02]  /*28240*/  @!UPT UIADD3 URZ, URZ, URZ, URZ ;  /* 0x0000003f3f3ff290 */ /* 0x000fe4000fffe03f */
[----:B------:R-:W-:Y:S02]  /*28250*/  IMAD.MOV.U32 R11, RZ, RZ, R14 ;  /* 0x000000ffff0b7224 */ /* 0x000fe400078e000e */
[----:B------:R-:W-:Y:S01]  /*28260*/  IMAD.MOV.U32 R10, RZ, RZ, R13 ;  /* 0x000000ffff0a7224 */ /* 0x000fe200078e000d */
[----:B------:R-:W-:Y:S01]  /*28270*/  STL [R1+0x1a0], R12 ;  /* 0x0001a00c01007387 */ /* 0x000fe20000100800 */
[----:B------:R-:W-:Y:S02]  /*28280*/  STL [R1+0x1ac], R15 ;  /* 0x0001ac0f01007387 */ /* 0x000fe40000100800 */
[----:B------:R-:W-:Y:S01]  /*28290*/  STL [R1+0x1550], R11 ;  /* 0x0015500b01007387 */ /* 0x000fe20000100800 */
[----:B------:R-:W-:Y:S01]  /*282a0*/  STL [R1+0x154c], R10 ;  /* 0x00154c0a01007387 */ /* 0x000fe20000100800 */
[----:B------:R0:W-:Y:S02]  /*282b0*/  STL.64 [R1+0x1758], R8 ;  /* 0x0017580801007387 */ /* 0x0001e40000100a00 */
[----:B------:R-:W-:Y:S02]  /*282c0*/  STL.64 [R1+0x190], R4 ;  /* 0x0001900401007387 */ /* 0x000fe40000100a00 */
[----:B------:R-:W-:Y:S01]  /*282d0*/  STL [R1+0x198], R6 ;  /* 0x0001980601007387 */ /* 0x000fe20000100800 */
[----:B0-----:R-:W2:Y:S01]  /*282e0*/  LDL.LU.64 R8, [R1+0x180] ;  /* 0x0001800001087983 */ /* 0x001ea20000300a00 */
[----:B------:R-:W2:Y:S02]  /*282f0*/  LDL.LU.64 R10, [R1+0x188] ;  /* 0x00018800010a7983 */ /* 0x000ea40000300a00 */
[----:B------:R-:W3:Y:S02]  /*28300*/  LDL.LU R20, [R1+0x20] ;  /* 0x0000200001147983 */ /* 0x000ee40000300800 */
[----:B------:R-:W3:Y:S02]  /*28310*/  LDL.LU R21, [R1+0x24] ;  /* 0x0000240001157983 */ /* 0x000ee40000300800 */
[----:B---3--:R0:W-:Y:S04]  /*28320*/  STL.64 [R1+0x1700], R20 ;  /* 0x0017001401007387 */ /* 0x0081e80000100a00 */
[----:B0-----:R-:W3:Y:S01]  /*28330*/  LDL.LU R20, [R1+0x30] ;  /* 0x0000300001147983 */ /* 0x001ee20000300800 */
[----:B------:R-:W-:-:S02]  /*28340*/  IMAD.MOV.U32 R21, RZ, RZ, R28 ;  /* 0x000000ffff157224 */ /* 0x000fc400078e001c */
[----:B------:R-:W4:Y:S02]  /*28350*/  LDL.LU R28, [R1+0x1768] ;  /* 0x00176800011c7983 */ /* 0x000f240000300800 */
[----:B------:R-:W2:Y:S01]  /*28360*/  LDL.LU R4, [R1+0x50] ;  /* 0x0000500001047983 */ /* 0x000ea20000300800 */
[----:B------:R-:W2:Y:S01]  /*28370*/  LDL.LU R5, [R1+0x54] ;  /* 0x0000540001057983 */ /* 0x000ea20000300800 */
[----:B------:R-:W2:Y:S02]  /*28380*/  LDL.LU.64 R24, [R1+0x170] ;  /* 0x0001700001187983 */ /* 0x000ea40000300a00 */
[----:B------:R-:W2:Y:S02]  /*28390*/  LDL.LU.64 R26, [R1+0x178] ;  /* 0x00017800011a7983 */ /* 0x000ea40000300a00 */
[----:B--2---:R-:W-:Y:S01]  /*283a0*/  STL.64 [R1+0x1750], R26 ;  /* 0x0017501a01007387 */ /* 0x004fe20000100a00 */
[----:B------:R0:W-:Y:S03]  /*283b0*/  STL.64 [R1+0x1748], R24 ;  /* 0x0017481801007387 */ /* 0x0001e60000100a00 */
[----:B0-----:R-:W2:Y:S01]  /*283c0*/  LDL.LU R24, [R1+0x90] ;  /* 0x0000900001187983 */ /* 0x001ea20000300800 */
[----:B------:R-:W2:Y:S02]  /*283d0*/  LDL.LU R25, [R1+0x94] ;  /* 0x0000940001197983 */ /* 0x000ea40000300800 */
[----:B------:R-:W2:Y:S02]  /*283e0*/  LDL.LU.64 R12, [R1+0x370] ;  /* 0x00037000010c7983 */ /* 0x000ea40000300a00 */
[----:B------:R-:W2:Y:S01]  /*283f0*/  LDL.LU.64 R14, [R1+0x378] ;  /* 0x00037800010e7983 */ /* 0x000ea20000300a00 */
[----:B------:R4:W-:Y:S02]  /*28400*/  STL.64 [R1+0x1730], R4 ;  /* 0x0017300401007387 */ /* 0x0009e40000100a00 */
[----:B----4-:R-:W-:-:S02]  /*28410*/  IMAD.MOV.U32 R4, RZ, RZ, R28 ;  /* 0x000000ffff047224 */ /* 0x010fc400078e001c */
[----:B------:R-:W4:Y:S01]  /*28420*/  LDL.LU R28, [R1+0x1764] ;  /* 0x00176400011c7983 */ /* 0x000f220000300800 */
[----:B------:R-:W4:Y:S02]  /*28430*/  LDL.LU R5, [R1+0x64] ;  /* 0x0000640001057983 */ /* 0x000f240000300800 */
[----:B---3--:R0:W-:Y:S02]  /*28440*/  STL.64 [R1+0x1718], R20 ;  /* 0x0017181401007387 */ /* 0x0081e40000100a00 */
[----:B0-----:R-:W3:Y:S01]  /*28450*/  LDL.LU R20, [R1+0x40] ;  /* 0x0000400001147983 */ /* 0x001ee20000300800 */
[----:B------:R-:W3:Y:S02]  /*28460*/  LDL.LU R21, [R1+0x44] ;  /* 0x0000440001157983 */ /* 0x000ee40000300800 */
[----:B------:R-:W-:Y:S01]  /*28470*/  IMAD.MOV.U32 R29, RZ, RZ, R7 ;  /* 0x000000ffff1d7224 */ /* 0x000fe200078e0007 */
[C---:B--2---:R-:W-:Y:S11]  /*28480*/  HMMA.16816.F32 R24, R16.reuse, R24, R8 ;  /* 0x000000181018723c */ /* 0x044ff60000001808 */
[----:B------:R-:W-:Y:S11]  /*28490*/  @!UPT UIADD3 URZ, URZ, URZ, URZ ;  /* 0x0000003f3f3ff290 */ /* 0x000ff6000fffe03f */
[----:B------:R-:W-:Y:S02]  /*284a0*/  @!UPT UIADD3 URZ, URZ, URZ, URZ ;  /* 0x0000003f3f3ff290 */ /* 0x000fe4000fffe03f */
[----:B------:R-:W-:Y:S02]  /*284b0*/  IMAD.MOV.U32 R11, RZ, RZ, R26 ;  /* 0x000000ffff0b7224 */ /* 0x000fe400078e001a */
[----:B------:R-:W-:Y:S01]  /*284c0*/  IMAD.MOV.U32 R10, RZ, RZ, R27 ;  /* 0x000000ffff0a7224 */ /* 0x000fe200078e001b */
[----:B---3--:R0:W-:Y:S04]  /*284d0*/  STL.64 [R1+0x1738], R20 ;  /* 0x0017381401007387 */ /* 0x0081e80000100a00 */
[----:B0-----:R-:W2:Y:S01]  /*284e0*/  LDL.LU R20, [R1+0x80] ;  /* 0x0000800001147983 */ /* 0x001ea20000300800 */
[----:B----4-:R-:W-:Y:S02]  /*284f0*/  IMAD.MOV.U32 R21, RZ, RZ, R28 ;  /* 0x000000ffff157224 */ /* 0x010fe400078e001c */
[----:B------:R-:W3:Y:S02]  /*28500*/  LDL.LU R28, [R1+0x1760] ;  /* 0x00176000011c7983 */ /* 0x000ee40000300800 */
[----:B------:R-:W4:Y:S01]  /*28510*/  LDL R0, [R1+0x2dc] ;  /* 0x0002dc0001007983 */ /* 0x000f220000100800 */
[----:B------:R-:W-:Y:S01]  /*28520*/  STL [R1+0x1554], R29 ;  /* 0x0015541d01007387 */ /* 0x000fe20000100800 */
[----:B------:R-:W2:Y:S02]  /*28530*/  LDL.LU.64 R8, [R1+0x1758] ;  /* 0x0017580001087983 */ /* 0x000ea40000300a00 */
[----:B------:R0:W-:Y:S02]  /*28540*/  STL.64 [R1+0x180], R24 ;  /* 0x0001801801007387 */ /* 0x0001e40000100a00 */
[----:B------:R-:W2:Y:S01]  /*28550*/  LDL.LU.64 R26, [R1+0x1750] ;  /* 0x00175000011a7983 */ /* 0x000ea20000300a00 */
[----:B0-----:R-:W2:Y:S01]  /*28560*/  LDL.LU.64 R24, [R1+0x1748] ;  /* 0x0017480001187983 */ /* 0x001ea20000300a00 */
[----:B------:R-:W-:Y:S02]  /*28570*/  STL [R1+0x155c], R10 ;  /* 0x00155c0a01007387 */ /* 0x000fe40000100800 */
[----:B------:R-:W-:Y:S01]  /*28580*/  STL [R1+0x1558], R11 ;  /* 0x0015580b01007387 */ /* 0x000fe20000100800 */
[C---:B--2---:R-:W-:Y:S01]  /*28590*/  HMMA.16816.F32 R20, R16.reuse, R20, R24 ;  /* 0x000000141014723c */ /* 0x044fe20000001818 */
[----:B------:R-:W2:Y:S11]  /*285a0*/  LDL.LU.64 R24, [R1+0x1740] ;  /* 0x0017400001187983 */ /* 0x000eb60000300a00 */
[----:B------:R-:W-:Y:S11]  /*285b0*/  @!UPT UIADD3 URZ, URZ, URZ, URZ ;  /* 0x0000003f3f3ff290 */ /* 0x000ff6000fffe03f */
[----:B------:R-:W-:Y:S01]  /*285c0*/  @!UPT UIADD3 URZ, URZ, URZ, URZ ;  /* 0x0000003f3f3ff290 */ /* 0x000fe2000fffe03f */
[----:B------:R-:W-:Y:S01]  /*285d0*/  IMAD.MOV.U32 R29, RZ, RZ, R23 ;  /* 0x000000ffff1d7224 */ /* 0x000fe200078e0017 */
[----:B------:R0:W-:Y:S01]  /*285e0*/  STL.64 [R1+0x170], R20 ;  /* 0x0001701401007387 */ /* 0x0001e20000100a00 */
[----:B------:R1:W-:Y:S03]  /*285f0*/  STL [R1+0x178], R22 ;  /* 0x0001781601007387 */ /* 0x0003e60000100800 */
[----:B------:R-:W-:Y:S01]  /*28600*/  STL [R1+0x1560], R29 ;  /* 0x0015601d01007387 */ /* 0x000fe20000100800 */
[C---:B--2---:R-:W-:Y:S11]  /*28610*/  HMMA.16816.F32 R12, R16.reuse, R24, R12 ;  /* 0x00000018100c723c */ /* 0x044ff6000000180c */
[----:B------:R-:W-:Y:S11]  /*28620*/  @!UPT UIADD3 URZ, URZ, URZ, URZ ;  /* 0x0000003f3f3ff290 */ /* 0x000ff6000fffe03f */
[----:B------:R-:W-:Y:S01]  /*28630*/  @!UPT UIADD3 URZ, URZ, URZ, URZ ;  /* 0x0000003f3f3ff290 */ /* 0x000fe2000fffe03f */
[----:B------:R2:W-:Y:S01]  /*28640*/  STL.64 [R1+0x160], R12 ;  /* 0x0001600c01007387 */ /* 0x0005e20000100a00 */
[----:B0-----:R-:W3:Y:S02]  /*28650*/  LDL.LU.64 R20, [R1+0x360] ;  /* 0x0003600001147983 */ /* 0x001ee40000300a00 */
[----:B-1----:R-:W3:Y:S02]  /*28660*/  LDL.LU.64 R22, [R1+0x368] ;  /* 0x0003680001167983 */ /* 0x002ee40000300a00 */
[----:B------:R-:W-:Y:S02]  /*28670*/  IMAD.MOV.U32 R10, RZ, RZ, R14 ;  /* 0x000000ffff0a7224 */ /* 0x000fe400078e000e */
[----:B------:R-:W-:Y:S01]  /*28680*/  IMAD.MOV.U32 R11, RZ, RZ, R15 ;  /* 0x000000ffff0b7224 */ /* 0x000fe200078e000f */
[----:B--2---:R-:W2:Y:S01]  /*28690*/  LDL.LU.64 R12, [R1+0x350] ;  /* 0x00035000010c7983 */ /* 0x004ea20000300a00 */
[----:B------:R-:W2:Y:S02]  /*286a0*/  LDL.LU.64 R14, [R1+0x358] ;  /* 0x00035800010e7983 */ /* 0x000ea40000300a00 */
[----:B------:R-:W2:Y:S02]  /*286b0*/  LDL.LU.64 R24, [R1+0x320] ;  /* 0x0003200001187983 */ /* 0x000ea40000300a00 */
[----:B------:R-:W2:Y:S02]  /*286c0*/  LDL.LU.64 R26, [R1+0x328] ;  /* 0x00032800011a7983 */ /* 0x000ea40000300a00 */
[----:B--2---:R-:W-:Y:S01]  /*286d0*/  STL.64 [R1+0x1710], R26 ;  /* 0x0017101a01007387 */ /* 0x004fe20000100a00 */
[----:B------:R0:W-:Y:S03]  /*286e0*/  STL.64 [R1+0x1708], R24 ;  /* 0x0017081801007387 */ /* 0x0001e60000100a00 */
[----:B0-----:R-:W2:Y:S01]  /*286f0*/  LDL.LU.64 R24, [R1+0x330] ;  /* 0x0003300001187983 */ /* 0x001ea20000300a00 */
[----:B------:R-:W2:Y:S01]  /*28700*/  LDL.LU.64 R26, [R1+0x338] ;  /* 0x00033800011a7983 */ /* 0x000ea20000300a00 */
[----:B---3--:R-:W-:Y:S02]  /*28710*/  HMMA.16816.F32 R4, R16, R4, R20 ;  /* 0x000000041004723c */ /* 0x008fe40000001814 */
[----:B--2---:R-:W-:Y:S01]  /*28720*/  STL.64 [R1+0x1728], R26 ;  /* 0x0017281a01007387 */ /* 0x004fe20000100a00 */
[----:B------:R0:W-:Y:S03]  /*28730*/  STL.64 [R1+0x1720], R24 ;  /* 0x0017201801007387 */ /* 0x0001e60000100a00 */
[----:B0-----:R-:W2:Y:S01]  /*28740*/  LDL.LU.64 R24, [R1+0x340] ;  /* 0x0003400001187983 */ /* 0x001ea20000300a00 */
[----:B------:R-:W2:Y:S02]  /*28750*/  LDL.LU.64 R26, [R1+0x348] ;  /* 0x00034800011a7983 */ /* 0x000ea40000300a00 */
[----:B------:R-:W-:Y:S02]  /*28760*/  STL [R1+0x1568], R11 ;  /* 0x0015680b01007387 */ /* 0x000fe40000100800 */
[----:B------:R-:W-:Y:S01]  /*28770*/  STL [R1+0x1564], R10 ;  /* 0x0015640a01007387 */ /* 0x000fe20000100800 */
[----:B------:R-:W2:Y:S11]  /*28780*/  LDL.LU.64 R20, [R1+0x1738] ;  /* 0x0017380001147983 */ /* 0x000eb60000300a00 */
[----:B------:R0:W-:Y:S02]  /*28790*/  STL.64 [R1+0x150], R4 ;  /* 0x0001500401007387 */ /* 0x0001e40000100a00 */
[----:B------:R1:W-:Y:S01]  /*287a0*/  STL [R1+0x158], R6 ;  /* 0x0001580601007387 */ /* 0x0003e20000100800 */
[----:B0-----:R-:W1:Y:S01]  /*287b0*/  LDL.LU.64 R4, [R1+0x1730] ;  /* 0x0017300001047983 */ /* 0x001e620000300a00 */
[----:B------:R-:W-:-:S05]  /*287c0*/  IMAD.MOV.U32 R29, RZ, RZ, R7 ;  /* 0x000000ffff1d7224 */ /* 0x000fca00078e0007 */
[----:B------:R-:W-:Y:S01]  /*287d0*/  STL [R1+0x156c], R29 ;  /* 0x00156c1d01007387 */ /* 0x000fe20000100800 */
[C---:B--2---:R-:W-:Y:S08]  /*287e0*/  HMMA.16816.F32 R20, R16.reuse, R20, R24 ;  /* 0x000000141014723c */ /* 0x044ff00000001818 */
[----:B-1----:R-:W-:Y:S11]  /*287f0*/  HMMA.16816.F32 R4, R16, R4, R12 ;  /* 0x000000041004723c */ /* 0x002ff6000000180c */
[----:B------:R-:W-:Y:S11]  /*28800*/  @!UPT UIADD3 URZ, URZ, URZ, URZ ;  /* 0x0000003f3f3ff290 */ /* 0x000ff6000fffe03f */
[----:B------:R-:W-:Y:S01]  /*28810*/  @!UPT UIADD3 URZ, URZ, URZ, URZ ;  /* 0x0000003f3f3ff290 */ /* 0x000fe2000fffe03f */
[----:B------:R0:W-:Y:S01]  /*28820*/  STL.64 [R1+0x140], R4 ;  /* 0x0001400401007387 */ /* 0x0001e20000100a00 */
[----:B------:R-:W-:Y:S02]  /*28830*/  IMAD.MOV.U32 R10, RZ, RZ, R7 ;  /* 0x000000ffff0a7224 */ /* 0x000fe400078e0007 */
[----:B------:R-:W-:Y:S01]  /*28840*/  IMAD.MOV.U32 R11, RZ, RZ, R6 ;  /* 0x000000ffff0b7224 */ /* 0x000fe200078e0006 */
[----:B0-----:R-:W2:Y:S01]  /*28850*/  LDL.LU.64 R4, [R1+0x310] ;  /* 0x0003100001047983 */ /* 0x001ea20000300a00 */
[----:B------:R-:W2:Y:S02]  /*28860*/  LDL.LU.64 R6, [R1+0x318] ;  /* 0x0003180001067983 */ /* 0x000ea40000300a00 */
[----:B------:R-:W3:Y:S02]  /*28870*/  LDL.LU.64 R12, [R1+0x2f0] ;  /* 0x0002f000010c7983 */ /* 0x000ee40000300a00 */
[----:B------:R-:W3:Y:S01]  /*28880*/  LDL.LU.64 R14, [R1+0x2f8] ;  /* 0x0002f800010e7983 */ /* 0x000ee20000300a00 */
[----:B------:R-:W-:Y:S01]  /*28890*/  STL [R1+0x1574], R10 ;  /* 0x0015740a01007387 */ /* 0x000fe20000100800 */
[----:B------:R-:W-:Y:S02]  /*288a0*/  STL [R1+0x1570], R11 ;  /* 0x0015700b01007387 */ /* 0x000fe40000100800 */
[----:B------:R-:W2:Y:S02]  /*288b0*/  LDL.LU.64 R26, [R1+0x1728] ;  /* 0x00172800011a7983 */ /* 0x000ea40000300a00 */
[----:B------:R-:W2:Y:S01]  /*288c0*/  LDL.LU.64 R24, [R1+0x1720] ;  /* 0x0017200001187983 */ /* 0x000ea20000300a00 */
[----:B------:R0:W-:Y:S01]  /*288d0*/  STL.64 [R1+0x130], R20 ;  /* 0x0001301401007387 */ /* 0x0001e20000100a00 */
[----:B------:R2:W-:Y:S03]  /*288e0*/  STL [R1+0x138], R22 ;  /* 0x0001381601007387 */ /* 0x0005e60000100800 */
[----:B0-----:R-:W2:Y:S01]  /*288f0*/  LDL.LU.64 R20, [R1+0x1718] ;  /* 0x0017180001147983 */ /* 0x001ea20000300a00 */
[----:B------:R-:W-:-:S05]  /*28900*/  IMAD.MOV.U32 R29, RZ, RZ, R23 ;  /* 0x000000ffff1d7224 */ /* 0x000fca00078e0017 */
[----:B------:R-:W-:Y:S01]  /*28910*/  STL [R1+0x1578], R29 ;  /* 0x0015781d01007387 */ /* 0x000fe20000100800 */
[C---:B--2---:R-:W-:Y:S03]  /*28920*/  HMMA.16816.F32 R20, R16.reuse, R20, R24 ;  /* 0x000000141014723c */ /* 0x044fe60000001818 */
[----:B------:R-:W2:Y:S01]  /*28930*/  LDL.LU.64 R26, [R1+0x1710] ;  /* 0x00171000011a7983 */ /* 0x000ea20000300a00 */
[----:B------:R-:W2:Y:S11]  /*28940*/  LDL.LU.64 R24, [R1+0x1708] ;  /* 0x0017080001187983 */ /* 0x000eb60000300a00 */
[----:B------:R-:W-:Y:S08]  /*28950*/  @!UPT UIADD3 URZ, URZ, URZ, URZ ;  /* 0x0000003f3f3ff290 */ /* 0x000ff0000fffe03f */
[----:B------:R0:W-:Y:S01]  /*28960*/  STL.64 [R1+0x120], R20 ;  /* 0x0001201401007387 */ /* 0x0001e20000100a00 */
[----:B------:R2:W-:Y:S03]  /*28970*/  STL.64 [R1+0x128], R22 ;  /* 0x0001281601007387 */ /* 0x0005e60000100a00 */
[----:B0-----:R-:W2:Y:S02]  /*28980*/  LDL.LU.64 R20, [R1+0x1700] ;  /* 0x0017000001147983 */ /* 0x001ea40000300a00 */
[----:B--2---:R-:W-:Y:S02]  /*28990*/  HMMA.16816.F32 R20, R16, R20, R24 ;  /* 0x000000141014723c */ /* 0x004fe40000001818 */
[----:B------:R-:W2:Y:S01]  /*289a0*/  LDL.LU.64 R26, [R1+0x16f8] ;  /* 0x0016f800011a7983 */ /* 0x000ea20000300a00 */
[----:B------:R-:W3:Y:S11]  /*289b0*/  LDL.LU.64 R24, [R1+0x16f0] ;  /* 0x0016f00001187983 */ /* 0x000ef60000300a00 */
[----:B------:R-:W-:Y:S09]  /*289c0*/  @!UPT UIADD3 URZ, URZ, URZ, URZ ;  /* 0x0000003f3f3ff290 */ /* 0x000ff2000fffe03f */
[----:B------:R-:W-:Y:S01]  /*289d0*/  STL.64 [R1+0x110], R20 ;  /* 0x0001101401007387 */ /* 0x000fe20000100a00 */
[----:B------:R-:W-:Y:S02]  /*289e0*/  STL.64 [R1+0x118], R22 ;  /* 0x0001181601007387 */ /* 0x000fe40000100a00 */
[----:B----4-:R-:W0:Y:S02]  /*289f0*/  LDSM.16.MT88.4 R20, [R0+0x8400] ;  /* 0x008400000014783b */ /* 0x010e240000004200 */
[----:B0-----:R-:W-:Y:S02]  /*28a00*/  STL.64 [R1+0x16b8], R22 ;  /* 0x0016b81601007387 */ /* 0x001fe40000100a00 */
[----:B------:R2:W-:Y:S02]  /*28a10*/  STL.64 [R1+0x16b0], R20 ;  /* 0x0016b01401007387 */ /* 0x0005e40000100a00 */
[----:B--2---:R-:W-:Y:S02]  /*28a20*/  IMAD.MOV.U32 R20, RZ, RZ, R27 ;  /* 0x000000ffff147224 */ /* 0x004fe400078e001b */
[----:B------:R-:W-:-:S02]  /*28a30*/  IMAD.MOV.U32 R21, RZ, RZ, R26 ;  /* 0x000000ffff157224 */ /* 0x000fc400078e001a */
[C---:B---3--:R-:W-:Y:S01]  /*28a40*/  HMMA.16816.F32 R24, R16.reuse, R24, R4 ;  /* 0x000000181018723c */ /* 0x048fe20000001804 */
[----:B------:R-:W2:Y:S01]  /*28a50*/  LDL.LU.64 R6, [R1+0x16e8] ;  /* 0x0016e80001067983 */ /* 0x000ea20000300a00 */
[----:B------:R-:W3:Y:S11]  /*28a60*/  LDL.LU.64 R4, [R1+0x16e0] ;  /* 0x0016e00001047983 */ /* 0x000ef60000300a00 */
[----:B------:R-:W-:Y:S10]  /*28a70*/  @!UPT UIADD3 URZ, URZ, URZ, URZ ;  /* 0x0000003f3f3ff290 */ /* 0x000ff4000fffe03f */
[----:B------:R0:W-:Y:S01]  /*28a80*/  STL.64 [R1+0x100], R24 ;  /* 0x0001001801007387 */ /* 0x0001e20000100a00 */
[----:B------:R-:W-:Y:S03]  /*28a90*/  STL.64 [R1+0x108], R26 ;  /* 0x0001081a01007387 */ /* 0x000fe60000100a00 */
[----:B0-----:R-:W4:Y:S04]  /*28aa0*/  LDL.LU R24, [R1+0x16d8] ;  /* 0x0016d80001187983 */ /* 0x001f280000300800 */
[----:B----4-:R-:W0:Y:S04]  /*28ab0*/  LDSM.16.MT88.4 R24, [R24+0x8400] ;  /* 0x008400001818783b */ /* 0x010e280000004200 */
[----:B0-----:R-:W-:Y:S01]  /*28ac0*/  STL.64 [R1+0x1530], R26 ;  /* 0x0015301a01007387 */ /* 0x001fe20000100a00 */
[----:B------:R0:W-:Y:S03]  /*28ad0*/  STL.64 [R1+0x1528], R24 ;  /* 0x0015281801007387 */ /* 0x0001e60000100a00 */
[----:B0-----:R-:W4:Y:S01]  /*28ae0*/  LDL.LU.64 R24, [R1+0x300] ;  /* 0x0003000001187983 */ /* 0x001f220000300a00 */
[----:B------:R-:W4:Y:S01]  /*28af0*/  LDL.LU.64 R26, [R1+0x308] ;  /* 0x00030800011a7983 */ /* 0x000f220000300a00 */
[C---:B---3--:R-:W-:Y:S11]  /*28b00*/  HMMA.16816.F32 R12, R16.reuse, R4, R12 ;  /* 0x00000004100c723c */ /* 0x048ff6000000180c */
[----:B------:R-:W-:Y:S11]  /*28b10*/  @!UPT UIADD3 URZ, URZ, URZ, URZ ;  /* 0x0000003f3f3ff290 */ /* 0x000ff6000fffe03f */
[----:B------:R-:W-:Y:S02]  /*28b20*/  @!UPT UIADD3 URZ, URZ, URZ, URZ ;  /* 0x0000003f3f3ff290 */ /* 0x000fe4000fffe03f */
[----:B------:R-:W-:Y:S02]  /*28b30*/  IMAD.MOV.U32 R5, RZ, RZ, R14 ;  /* 0x000000ffff057224 */ /* 0x000fe400078e000e */
[----:B------:R-:W-:Y:S02]  /*28b40*/  IMAD.MOV.U32 R4, RZ, RZ, R15 ;  /* 0x000000ffff047224 */ /* 0x000fe400078e000f */
[----:B------:R-:W-:Y:S02]  /*28b50*/  IMAD.MOV.U32 R0, RZ, RZ, R12 ;  /* 0x000000ffff007224 */ /* 0x000fe400078e000c */
[----:B------:R-:W-:Y:S01]  /*28b60*/  IMAD.MOV.U32 R29, RZ, RZ, R13 ;  /* 0x000000ffff1d7224 */ /* 0x000fe200078e000d */
[C---:B----4-:R-:W-:Y:S11]  /*28b70*/  HMMA.16816.F32 R20, R16.reuse, R20, R24 ;  /* 0x000000141014723c */ /* 0x050ff60000001818 */
[----:B------:R-:W-:Y:S11]  /*28b80*/  @!UPT UIADD3 URZ, URZ, URZ, URZ ;  /* 0x0000003f3f3ff290 */ /* 0x000ff6000fffe03f */
[----:B------:R-:W-:Y:S01]  /*28b90*/  @!UPT UIADD3 URZ, URZ, URZ, URZ ;  /* 0x0000003f3f3ff290 */ /* 0x000fe2000fffe03f */
[----:B------:R-:W-:Y:S01]  /*28ba0*/  STL.64 [R1+0xf0], R20 ;  /* 0x0000f01401007387 */ /* 0x000fe20000100a00 */
[----:B------:R-:W-:Y:S02]  /*28bb0*/  STL.64 [R1+0xf8], R22 ;  /* 0x0000f81601007387 */ /* 0x000fe40000100a00 */
[----:B------:R-:W3:Y:S02]  /*28bc0*/  LDL.LU.64 R12, [R1+0x2e0] ;  /* 0x0002e000010c7983 */ /* 0x000ee40000300a00 */
[----:B------:R-:W3:Y:S01]  /*28bd0*/  LDL.LU.64 R14, [R1+0x2e8] ;  /* 0x0002e800010e7983 */ /* 0x000ee20000300a00 */
[----:B--2---:R-:W-:Y:S01]  /*28be0*/  STL.64 [R1+0x1600], R6 ;  /* 0x0016000601007387 */ /* 0x004fe20000100a00 */
[----:B------:R0:W-:Y:S03]  /*28bf0*/  STL.64 [R1+0x1680], R4 ;  /* 0x0016800401007387 */ /* 0x0001e60000100a00 */
[----:B0-----:R-:W2:Y:S01]  /*28c00*/  LDL.LU R4, [R1+0x280] ;  /* 0x0002800001047983 */ /* 0x001ea20000300800 */
[----:B------:R-:W2:Y:S02]  /*28c10*/  LDL.LU R5, [R1+0x284] ;  /* 0x0002840001057983 */ /* 0x000ea40000300800 */
[----:B------:R-:W4:Y:S02]  /*28c20*/  LDL.LU R6, [R1+0x288] ;  /* 0x0002880001067983 */ /* 0x000f240000300800 */
[----:B------:R-:W4:Y:S01]  /*28c30*/  LDL.LU R7, [R1+0x28c] ;  /* 0x00028c0001077983 */ /* 0x000f220000300800 */
[----:B------:R-:W2:Y:S01]  /*28c40*/  LDL.LU R24, [R1+0x290] ;  /* 0x0002900001187983 */ /* 0x000ea20000300800 */
[----:B------:R-:W2:Y:S02]  /*28c50*/  LDL.LU R25, [R1+0x294] ;  /* 0x0002940001197983 */ /* 0x000ea40000300800 */
[----:B------:R-:W2:Y:S02]  /*28c60*/  LDL.LU R26, [R1+0x298] ;  /* 0x00029800011a7983 */ /* 0x000ea40000300800 */
[----:B------:R-:W-:Y:S01]  /*28c70*/  IMAD.MOV.U32 R27, RZ, RZ, R28 ;  /* 0x000000ffff1b7224 */ /* 0x000fe200078e001c */
[----:B------:R-:W3:Y:S01]  /*28c80*/  LDL.LU.64 R20, [R1+0x2c0] ;  /* 0x0002c00001147983 */ /* 0x000ee20000300a00 */
[----:B------:R-:W3:Y:S03]  /*28c90*/  LDL.LU.64 R22, [R1+0x2c8] ;  /* 0x0002c80001167983 */ /* 0x000ee60000300a00 */
[----:B--2---:R0:W-:Y:S01]  /*28ca0*/  STL.64 [R1+0x16a0], R26 ;  /* 0x0016a01a01007387 */ /* 0x0041e20000100a00 */
[----:B------:R-:W-:Y:S03]  /*28cb0*/  STL.64 [R1+0x1698], R24 ;  /* 0x0016981801007387 */ /* 0x000fe60000100a00 */
[----:B0-----:R-:W2:Y:S01]  /*28cc0*/  LDL.LU.64 R26, [R1+0xb8] ;  /* 0x0000b800011a7983 */ /* 0x001ea20000300a00 */
[----:B---3--:R-:W-:Y:S11]  /*28cd0*/  HMMA.16816.F32 R12, R16, R8, R12 ;  /* 0x00000008100c723c */ /* 0x008ff6000000180c */
[----:B------:R-:W-:Y:S11]  /*28ce0*/  @!UPT UIADD3 URZ, URZ, URZ, URZ ;  /* 0x0000003f3f3ff290 */ /* 0x000ff6000fffe03f */
[----:B------:R-:W-:Y:S02]  /*28cf0*/  @!UPT UIADD3 URZ, URZ, URZ, URZ ;  /* 0x0000003f3f3ff290 */ /* 0x000fe4000fffe03f */
[----:B------:R-:W-:Y:S02]  /*28d00*/  IMAD.MOV.U32 R9, RZ, RZ, R14 ;  /* 0x000000ffff097224 */ /* 0x000fe400078e000e */
[----:B------:R-:W-:Y:S01]  /*28d10*/  IMAD.MOV.U32 R8, RZ, RZ, R15 ;  /* 0x000000ffff087224 */ /* 0x000fe200078e000f */
[----:B--2---:R0:W-:Y:S04]  /*28d20*/  STL.64 [R1+0x16a8], R26 ;  /* 0x0016a81a01007387 */ /* 0x0041e80000100a00 */
[----:B0-----:R-:W2:Y:S01]  /*28d30*/  LDL.LU.64 R26, [R1+0xc8] ;  /* 0x0000c800011a7983 */ /* 0x001ea20000300a00 */
[----:B----4-:R0:W-:Y:S02]  /*28d40*/  STL.64 [R1+0x1690], R6 ;  /* 0x0016900601007387 */ /* 0x0101e40000100a00 */
[----:B------:R-:W-:Y:S01]  /*28d50*/  STL.64 [R1+0x1688], R4 ;  /* 0x0016880401007387 */ /* 0x000fe20000100a00 */
[----:B0-----:R-:W3:Y:S01]  /*28d60*/  LDL.LU.64 R6, [R1+0xa8] ;  /* 0x0000a80001067983 */ /* 0x001ee20000300a00 */
[----:B------:R0:W-:Y:S02]  /*28d70*/  STL [R1+0xd0], R12 ;  /* 0x0000d00c01007387 */ /* 0x0001e40000100800 */
[----:B------:R-:W4:Y:S02]  /*28d80*/  LDL.LU.64 R14, [R1+0x16d0] ;  /* 0x0016d000010e7983 */ /* 0x000f240000300a00 */
[----:B------:R-:W-:-:S02]  /*28d90*/  IMAD.MOV.U32 R28, RZ, RZ, R13 ;  /* 0x000000ffff1c7224 */ /* 0x000fc400078e000d */
[----:B0-----:R-:W2:Y:S01]  /*28da0*/  LDL.LU.64 R12, [R1+0x16c8] ;  /* 0x0016c800010c7983 */ /* 0x001ea20000300a00 */
[----:B------:R4:W-:Y:S02]  /*28db0*/  STL [R1+0x1584], R8 ;  /* 0x0015840801007387 */ /* 0x0009e40000100800 */
[----:B------:R0:W-:Y:S02]  /*28dc0*/  STL [R1+0x1580], R9 ;  /* 0x0015800901007387 */ /* 0x0001e40000100800 */
[----:B----4-:R-:W-:Y:S02]  /*28dd0*/  IMAD.MOV.U32 R8, RZ, RZ, R15 ;  /* 0x000000ffff087224 */ /* 0x010fe400078e000f */
[----:B------:R-:W4:Y:S01]  /*28de0*/  LDL.LU R15, [R1+0x16c0] ;  /* 0x0016c000010f7983 */ /* 0x000f220000300800 */
[----:B0-----:R-:W3:Y:S02]  /*28df0*/  LDL.LU R9, [R1+0x274] ;  /* 0x0002740001097983 */ /* 0x001ee40000300800 */
[----:B------:R-:W3:Y:S02]  /*28e00*/  LDL.LU R10, [R1+0x278] ;  /* 0x00027800010a7983 */ /* 0x000ee40000300800 */
[----:B------:R-:W3:Y:S01]  /*28e10*/  LDL.LU R11, [R1+0x27c] ;  /* 0x00027c00010b7983 */ /* 0x000ee20000300800 */
[----:B------:R-:W-:Y:S01]  /*28e20*/  STL [R1+0x157c], R28 ;  /* 0x00157c1c01007387 */ /* 0x000fe20000100800 */
[----:B--2---:R-:W-:Y:S03]  /*28e30*/  HMMA.16816.F32 R16, R16, R12, R20 ;  /* 0x0000000c1010723c */ /* 0x004fe60000001814 */
[----:B------:R-:W2:Y:S01]  /*28e40*/  LDL.LU.64 R22, [R1+0x16b8] ;  /* 0x0016b80001167983 */ /* 0x000ea20000300a00 */
[----:B------:R-:W2:Y:S03]  /*28e50*/  LDL.LU.64 R20, [R1+0x16b0] ;  /* 0x0016b00001147983 */ /* 0x000ea60000300a00 */
[----:B----4-:R0:W-:Y:S01]  /*28e60*/  STL.64 [R1+0x1538], R14 ;  /* 0x0015380e01007387 */ /* 0x0101e20000100a00 */
[----:B------:R-:W2:Y:S02]  /*28e70*/  LDL.LU R12, [R1+0x2b0] ;  /* 0x0002b000010c7983 */ /* 0x000ea40000300800 */
[----:B------:R-:W2:Y:S01]  /*28e80*/  LDL.LU R13, [R1+0x2b4] ;  /* 0x0002b400010d7983 */ /* 0x000ea20000300800 */
[----:B0-----:R-:W2:Y:S01]  /*28e90*/  LDL.LU R14, [R1+0x2b8] ;  /* 0x0002b800010e7983 */ /* 0x001ea20000300800 */
[----:B------:R-:W2:Y:S11]  /*28ea0*/  LDL.LU R15, [R1+0x2bc] ;  /* 0x0002bc00010f7983 */ /* 0x000eb60000300800 */
[----:B------:R0:W-:Y:S02]  /*28eb0*/  STL.64 [R1+0x13e8], R18 ;  /* 0x0013e81201007387 */ /* 0x0001e40000100a00 */
[----:B------:R-:W-:Y:S01]  /*28ec0*/  STL.64 [R1+0x13e0], R16 ;  /* 0x0013e01001007387 */ /* 0x000fe20000100a00 */
[----:B0-----:R-:W4:Y:S01]  /*28ed0*/  LDL.LU.64 R18, [R1+0x88] ;  /* 0x0000880001127983 */ /* 0x001f220000300a00 */
[C---:B--2---:R-:W-:Y:S11]  /*28ee0*/  HMMA.16816.F32 R12, R20.reuse, R26, R12 ;  /* 0x0000001a140c723c */ /* 0x044ff6000000180c */
[----:B------:R-:W-:Y:S11]  /*28ef0*/  @!UPT UIADD3 URZ, URZ, URZ, URZ ;  /* 0x0000003f3f3ff290 */ /* 0x000ff6000fffe03f */
[----:B------:R-:W-:Y:S01]  /*28f00*/  @!UPT UIADD3 URZ, URZ, URZ, URZ ;  /* 0x0000003f3f3ff290 */ /* 0x000fe2000fffe03f */
[----:B------:R0:W-:Y:S01]  /*28f10*/  STL.64 [R1+0x2c0], R12 ;  /* 0x0002c00c01007387 */ /* 0x0001e20000100a00 */
[----:B------:R-:W-:Y:S02]  /*28f20*/  STL.64 [R1+0x2c8], R14 ;  /* 0x0002c80e01007387 */ /* 0x000fe40000100a00 */
[----:B0-----:R-:W-:Y:S02]  /*28f30*/  IMAD.MOV.U32 R12, RZ, RZ, R27 ;  /* 0x000000ffff0c7224 */ /* 0x001fe400078e001b */
[----:B------:R-:W-:Y:S02]  /*28f40*/  IMAD.MOV.U32 R13, RZ, RZ, R26 ;  /* 0x000000ffff0d7224 */ /* 0x000fe400078e001a */
[----:B------:R-:W2:Y:S01]  /*28f50*/  LDL.LU.64 R26, [R1+0x16a8] ;  /* 0x0016a800011a7983 */ /* 0x000ea20000300a00 */
[----:B------:R0:W-:Y:S02]  /*28f60*/  STL [R1+0x158c], R12 ;  /* 0x00158c0c01007387 */ /* 0x0001e40000100800 */
[----:B------:R1:W-:Y:S01]  /*28f70*/  STL [R1+0x1588], R13 ;  /* 0x0015880d01007387 */ /* 0x0003e20000100800 */
[----:B0-----:R-:W2:Y:S01]  /*28f80*/  LDL.LU R12, [R1+0x2a0] ;  /* 0x0002a000010c7983 */ /* 0x001ea20000300800 */
[----:B-1----:R-:W2:Y:S02]  /*28f90*/  LDL.LU R13, [R1+0x2a4] ;  /* 0x0002a400010d7983 */ /* 0x002ea40000300800 */
[----:B------:R-:W2:Y:S02]  /*28fa0*/  LDL.LU R14, [R1+0x2a8] ;  /* 0x0002a800010e7983 */ /* 0x000ea40000300800 */
[----:B------:R-:W2:Y:S02]  /*28fb0*/  LDL.LU R15, [R1+0x2ac] ;  /* 0x0002ac00010f7983 */ /* 0x000ea40000300800 */
[C---:B--2---:R-:W-:Y:S11]  /*28fc0*/  HMMA.16816.F32 R12, R20.reuse, R26, R12 ;  /* 0x0000001a140c723c */ /* 0x044ff6000000180c */
[----:B------:R-:W-:Y:S11]  /*28fd0*/  @!UPT UIADD3 URZ, URZ, URZ, URZ ;  /* 0x0000003f3f3ff290 */ /* 0x000ff6000fffe03f */
[----:B------:R-:W-:Y:S01]  /*28fe0*/  @!UPT UIADD3 URZ, URZ, URZ, URZ ;  /* 0x0000003f3f3ff290 */ /* 0x000fe2000fffe03f */
[----:B------:R-:W-:Y:S01]  /*28ff0*/  STL.64 [R1+0x2b0], R12 ;  /* 0x0002b00c01007387 */ /* 0x000fe20000100a00 */
[----:B------:R0:W-:Y:S02]  /*29000*/  STL.64 [R1+0x2b8], R14 ;  /* 0x0002b80e01007387 */ /* 0x0001e40000100a00 */
[----:B0-----:R-:W-:Y:S02]  /*29010*/  IMAD.MOV.U32 R15, RZ, RZ, R26 ;  /* 0x000000ffff0f7224 */ /* 0x001fe400078e001a */
[----:B------:R-:W-:Y:S02]  /*29020*/  IMAD.MOV.U32 R14, RZ, RZ, R27 ;  /* 0x000000ffff0e7224 */ /* 0x000fe400078e001b */
[----:B------:R-:W3:Y:S01]  /*29030*/  LDL.LU.64 R26, [R1+0x16a0] ;  /* 0x0016a000011a7983 */ /* 0x000ee20000300a00 */
[----:B------:R-:W3:Y:S02]  /*29040*/  LDL.LU.64 R24, [R1+0x1698] ;  /* 0x0016980001187983 */ /* 0x000ee40000300a00 */
[----:B------:R-:W-:Y:S02]  /*29050*/  STL [R1+0x15a4], R14 ;  /* 0x0015a40e01007387 */ /* 0x000fe40000100800 */
[----:B------:R0:W-:Y:S02]  /*29060*/  STL [R1+0x15a0], R15 ;  /* 0x0015a00f01007387 */ /* 0x0001e40000100800 */
[----:B0-----:R-:W2:Y:S01]  /*29070*/  LDL.LU.64 R14, [R1+0x98] ;  /* 0x00009800010e7983 */ /* 0x001ea20000300a00 */
[----:B---3--:R-:W-:Y:S11]  /*29080*/  HMMA.16816.F32 R24, R20, R6, R24 ;  /* 0x000000061418723c */ /* 0x008ff60000001818 */
[----:B------:R-:W-:Y:S11]  /*29090*/  @!UPT UIADD3 URZ, URZ, URZ, URZ ;  /* 0x0000003f3f3ff290 */ /* 0x000ff6000fffe03f */
[----:B------:R-:W-:Y:S01]  /*290a0*/  @!UPT UIADD3 URZ, URZ, URZ, URZ ;  /* 0x0000003f3f3ff290 */ /* 0x000fe2000fffe03f */
[----:B------:R0:W-:Y:S01]  /*290b0*/  STL.64 [R1+0x2a0], R24 ;  /* 0x0002a01801007387 */ /* 0x0001e20000100a00 */
[----:B------:R2:W-:Y:S02]  /*290c0*/  STL.64 [R1+0x2a8], R26 ;  /* 0x0002a81a01007387 */ /* 0x0005e40000100a00 */
[----:B0-----:R-:W-:Y:S02]  /*290d0*/  IMAD.MOV.U32 R25, RZ, RZ, R6 ;  /* 0x000000ffff197224 */ /* 0x001fe400078e0006 */
[----:B------:R-:W-:Y:S02]  /*290e0*/  IMAD.MOV.U32 R24, RZ, RZ, R7 ;  /* 0x000000ffff187224 */ /* 0x000fe400078e0007 */
[----:B------:R-:W3:Y:S01]  /*290f0*/  LDL.LU.64 R6, [R1+0x1690] ;  /* 0x0016900001067983 */ /* 0x000ee20000300a00 */
[----:B------:R-:W3:Y:S02]  /*29100*/  LDL.LU.64 R4, [R1+0x1688] ;  /* 0x0016880001047983 */ /* 0x000ee40000300a00 */
[----:B--2---:R-:W-:-:S02]  /*29110*/  IMAD.MOV.U32 R27, RZ, RZ, R14 ;  /* 0x000000ffff1b7224 */ /* 0x004fc400078e000e */
[----:B------:R-:W-:Y:S02]  /*29120*/  IMAD.MOV.U32 R26, RZ, RZ, R15 ;  /* 0x000000ffff1a7224 */ /* 0x000fe400078e000f */
[----:B------:R-:W-:Y:S01]  /*29130*/  IMAD.MOV.U32 R16, RZ, RZ, R0 ;  /* 0x000000ffff107224 */ /* 0x000fe200078e0000 */
[C---:B---3--:R-:W-:Y:S08]  /*29140*/  HMMA.16816.F32 R4, R20.reuse, R14, R4 ;  /* 0x0000000e1404723c */ /* 0x048ff00000001804 */
[----:B----4-:R-:W-:Y:S07]  /*29150*/  HMMA.16816.F32 R12, R20, R18, R8 ;  /* 0x00000012140c723c */ /* 0x010fee0000001808 */
[----:B------:R-:W-:-:S02]  /*29160*/  IMAD.MOV.U32 R11, RZ, RZ, R19 ;  /* 0x000000ffff0b7224 */ /* 0x000fc400078e0013 */
[----:B------:R-:W-:-:S06]  /*29170*/  IMAD.MOV.U32 R10, RZ, RZ, R18 ;  /* 0x000000ffff0a7224 */ /* 0x000fcc00078e0012 */
[----:B------:R0:W-:Y:S01]  /*29180*/  STL.64 [R1+0x290], R4 ;  /* 0x0002900401007387 */ /* 0x0001e20000100a00 */
[----:B------:R-:W-:Y:S03]  /*29190*/  STL.64 [R1+0x298], R6 ;  /* 0x0002980601007387 */ /* 0x000fe60000100a00 */
[----:B0-----:R-:W2:Y:S01]  /*291a0*/  LDL.LU.64 R4, [R1+0x1680] ;  /* 0x0016800001047983 */ /* 0x001ea20000300a00 */
[----:B------:R-:W-:Y:S02]  /*291b0*/  STL.64 [R1+0x1598], R26 ;  /* 0x0015981a01007387 */ /* 0x000fe40000100a00 */
[----:B------:R0:W-:Y:S02]  /*291c0*/  STL.64 [R1+0x1590], R24 ;  /* 0x0015901801007387 */ /* 0x0001e40000100a00 */
[----:B------:R-:W-:Y:S01]  /*291d0*/  STL.64 [R1+0x280], R12 ;  /* 0x0002800c01007387 */ /* 0x000fe20000100a00 */
[----:B------:R-:W-:Y:S01]  /*291e0*/  STL.64 [R1+0x288], R14 ;  /* 0x0002880e01007387 */ /* 0x000fe20000100a00 */
[----:B------:R-:W-:Y:S02]  /*291f0*/  STL [R1+0x15ac], R11 ;  /* 0x0015ac0b01007387 */ /* 0x000fe40000100800 */
[----:B------:R-:W-:Y:S02]  /*29200*/  STL [R1+0x15a8], R10 ;  /* 0x0015a80a01007387 */ /* 0x000fe40000100800 */
[----:B------:R-:W3:Y:S01]  /*29210*/  LDL.LU R0, [R1+0x1678] ;  /* 0x0016780001007983 */ /* 0x000ee20000300800 */
[----:B0-----:R-:W4:Y:S01]  /*29220*/  LDL.LU R24, [R1+0x1e0] ;  /* 0x0001e00001187983 */ /* 0x001f220000300800 */
[----:B------:R-:W4:Y:S02]  /*29230*/  LDL.LU R25, [R1+0x1e4] ;  /* 0x0001e40001197983 */ /* 0x000f240000300800 */
[----:B------:R-:W2:Y:S02]  /*29240*/  LDL.LU R26, [R1+0x1e8] ;  /* 0x0001e800011a7983 */ /* 0x000ea40000300800 */
[----:B------:R-:W2:Y:S02]  /*29250*/  LDL.LU R27, [R1+0x1ec] ;  /* 0x0001ec00011b7983 */ /* 0x000ea40000300800 */
[----:B--2---:R0:W-:Y:S01]  /*29260*/  STL.64 [R1+0x15b8], R26 ;  /* 0x0015b81a01007387 */ /* 0x0041e20000100a00 */
[----:B----4-:R1:W-:Y:S02]  /*29270*/  STL.64 [R1+0x15b0], R24 ;  /* 0x0015b01801007387 */ /* 0x0103e40000100a00 */
[----:B0-----:R-:W-:Y:S01]  /*29280*/  IMAD.MOV.U32 R26, RZ, RZ, R2 ;  /* 0x000000ffff1a7224 */ /* 0x001fe200078e0002 */
[----:B-1----:R-:W2:Y:S01]  /*29290*/  LDL.LU R24, [R1+0x1f0] ;  /* 0x0001f00001187983 */ /* 0x002ea20000300800 */
[----:B---3--:R-:W-:-:S02]  /*292a0*/  IMAD.MOV.U32 R25, RZ, RZ, R0 ;  /* 0x000000ffff197224 */ /* 0x008fc400078e0000 */
[----:B------:R-:W3:Y:S02]  /*292b0*/  LDL.LU R0, [R1+0x1674] ;  /* 0x0016740001007983 */ /* 0x000ee40000300800 */
[----:B------:R-:W4:Y:S02]  /*292c0*/  LDL.LU R2, [R1+0x1670] ;  /* 0x0016700001027983 */ /* 0x000f240000300800 */
[----:B------:R-:W-:Y:S02]  /*292d0*/  IMAD.MOV.U32 R27, RZ, RZ, R3 ;  /* 0x000000ffff1b7224 */ /* 0x000fe400078e0003 */
[----:B------:R-:W2:Y:S01]  /*292e0*/  LDL.LU R3, [R1+0x166c] ;  /* 0x00166c0001037983 */ /* 0x000ea20000300800 */
[----:B------:R-:W-:Y:S02]  /*292f0*/  IMAD.MOV.U32 R19, RZ, RZ, R4 ;  /* 0x000000ffff137224 */ /* 0x000fe400078e0004 */
[----:B------:R-:W-:Y:S02]  /*29300*/  IMAD.MOV.U32 R18, RZ, RZ, R5 ;  /* 0x000000ffff127224 */ /* 0x000fe400078e0005 */
[----:B------:R-:W2:Y:S01]  /*29310*/  LDL.LU R4, [R1+0x220] ;  /* 0x0002200001047983 */ /* 0x000ea20000300800 */
[----:B------:R-:W2:Y:S01]  /*29320*/  LDL.LU R5, [R1+0x224] ;  /* 0x0002240001057983 */ /* 0x000ea20000300800 */
[----:B------:R-:W2:Y:S02]  /*29330*/  LDL.LU R6, [R1+0x228] ;  /* 0x0002280001067983 */ /* 0x000ea40000300800 */
[----:B------:R-:W2:Y:S02]  /*29340*/  LDL.LU R7, [R1+0x22c] ;  /* 0x00022c0001077983 */ /* 0x000ea40000300800 */
[----:B------:R-:W2:Y:S02]  /*29350*/  LDL.LU R12, [R1+0x230] ;  /* 0x00023000010c7983 */ /* 0x000ea40000300800 */
[----:B---3--:R-:W-:-:S02]  /*29360*/  IMAD.MOV.U32 R15, RZ, RZ, R0 ;  /* 0x000000ffff0f7224 */ /* 0x008fc400078e0000 */
[----:B----4-:R-:W-:Y:S02]  /*29370*/  IMAD.MOV.U32 R14, RZ, RZ, R2 ;  /* 0x000000ffff0e7224 */ /* 0x010fe400078e0002 */
[----:B--2---:R-:W-:Y:S02]  /*29380*/  IMAD.MOV.U32 R13, RZ, RZ, R3 ;  /* 0x000000ffff0d7224 */ /* 0x004fe400078e0003 */
[----:B------:R-:W2:Y:S01]  /*29390*/  LDL.LU R3, [R1+0x1668] ;  /* 0x0016680001037983 */ /* 0x000ea20000300800 */
[----:B------:R-:W3:Y:S02]  /*293a0*/  LDL.LU R2, [R1+0x1664] ;  /* 0x0016640001027983 */ /* 0x000ee40000300800 */
[----:B------:R-:W4:Y:S02]  /*293b0*/  LDL.LU R0, [R1+0x1660] ;  /* 0x0016600001007983 */ /* 0x000f240000300800 */
[----:B------:R-:W2:Y:S01]  /*293c0*/  LDL.LU R8, [R1+0x240] ;  /* 0x0002400001087983 */ /* 0x000ea20000300800 */
[----:B------:R-:W2:Y:S01]  /*293d0*/  LDL.LU R9, [R1+0x244] ;  /* 0x0002440001097983 */ /* 0x000ea20000300800 */
[----:B------:R-:W2:Y:S02]  /*293e0*/  LDL.LU R10, [R1+0x248] ;  /* 0x00024800010a7983 */ /* 0x000ea40000300800 */
[----:B------:R-:W2:Y:S02]  /*293f0*/  LDL.LU R11, [R1+0x24c] ;  /* 0x00024c00010b7983 */ /* 0x000ea40000300800 */
[----:B--2---:R0:W-:Y:S01]  /*29400*/  STL.64 [R1+0x1630], R10 ;  /* 0x0016300a01007387 */ /* 0x0041e20000100a00 */
[----:B------:R1:W-:Y:S03]  /*29410*/  STL.64 [R1+0x1628], R8 ;  /* 0x0016280801007387 */ /* 0x0003e60000100a00 */
[----:B0-----:R-:W2:Y:S04]  /*29420*/  LDL.LU.64 R10, [R1+0x68] ;  /* 0x00006800010a7983 */ /* 0x001ea80000300a00 */
[----:B--2---:R0:W-:Y:S01]  /*29430*/  STL.64 [R1+0x1640], R10 ;  /* 0x0016400a01007387 */ /* 0x0041e20000100a00 */
[----:B-1----:R-:W2:Y:S02]  /*29440*/  LDL.LU R8, [R1+0x260] ;  /* 0x0002600001087983 */ /* 0x002ea40000300800 */
[----:B------:R-:W2:Y:S01]  /*29450*/  LDL.LU R9, [R1+0x264] ;  /* 0x0002640001097983 */ /* 0x000ea20000300800 */
[----:B0-----:R-:W2:Y:S01]  /*29460*/  LDL.LU R10, [R1+0x268] ;  /* 0x00026800010a7983 */ /* 0x001ea20000300800 */
[----:B------:R-:W2:Y:S02]  /*29470*/  LDL.LU R11, [R1+0x26c] ;  /* 0x00026c00010b7983 */ /* 0x000ea40000300800 */
[----:B------:R0:W-:Y:S02]  /*29480*/  STL.64 [R1+0x1620], R14 ;  /* 0x0016200e01007387 */ /* 0x0001e40000100a00 */
[----:B------:R4:W-:Y:S01]  /*29490*/  STL.64 [R1+0x1618], R12 ;  /* 0x0016180c01007387 */ /* 0x0009e20000100a00 */
[----:B0-----:R-:W2:Y:S01]  /*294a0*/  LDL.LU.64 R14, [R1+0x58] ;  /* 0x00005800010e7983 */ /* 0x001ea20000300a00 */
[----:B----4-:R-:W-:-:S03]  /*294b0*/  IMAD.MOV.U32 R13, RZ, RZ, R0 ;  /* 0x000000ffff0d7224 */ /* 0x010fc600078e0000 */
[----:B--2---:R3:W-:Y:S01]  /*294c0*/  STL.64 [R1+0x1638], R14 ;  /* 0x0016380e01007387 */ /* 0x0047e20000100a00 */
[----:B------:R-:W2:Y:S02]  /*294d0*/  LDL.LU R12, [R1+0x250] ;  /* 0x00025000010c7983 */ /* 0x000ea40000300800 */
[----:B------:R-:W4:Y:S02]  /*294e0*/  LDL.LU R0, [R1+0x165c] ;  /* 0x00165c0001007983 */ /* 0x000f240000300800 */
[----:B---3--:R-:W-:Y:S02]  /*294f0*/  IMAD.MOV.U32 R14, RZ, RZ, R2 ;  /* 0x000000ffff0e7224 */ /* 0x008fe400078e0002 */
[----:B------:R-:W-:Y:S01]  /*29500*/  IMAD.MOV.U32 R15, RZ, RZ, R3 ;  /* 0x000000ffff0f7224 */ /* 0x000fe200078e0003 */
[----:B------:R-:W3:Y:S04]  /*29510*/  LDL.LU R2, [R1+0x1658] ;  /* 0x0016580001027983 */ /* 0x000ee80000300800 */
[----:B------:R0:W-:Y:S04]  /*29520*/  STL.64 [R1+0x1650], R14 ;  /* 0x0016500e01007387 */ /* 0x0001e80000100a00 */
[----:B--2---:R-:W-:Y:S01]  /*29530*/  STL.64 [R1+0x1648], R12 ;  /* 0x0016480c01007387 */ /* 0x004fe20000100a00 */
[----:B0-----:R-:W2:Y:S02]  /*29540*/  LDL.LU.64 R14, [R1+0x78] ;  /* 0x00007800010e7983 */ /* 0x001ea40000300a00 */
[----:B------:R0:W-:Y:S02]  /*29550*/  STL.64 [R1+0x1610], R6 ;  /* 0x0016100601007387 */ /* 0x0001e40000100a00 */
[----:B------:R-:W-:Y:S01]  /*29560*/  STL.64 [R1+0x1608], R4 ;  /* 0x0016080401007387 */ /* 0x000fe20000100a00 */
[----:B0-----:R-:W2:Y:S01]  /*29570*/  LDL.LU.64 R6, [R1+0x48] ;  /* 0x0000480001067983 */ /* 0x001ea20000300a00 */
[----:B------:R0:W-:Y:S02]  /*29580*/  STL.64 [R1+0x15c8], R26 ;  /* 0x0015c81a01007387 */ /* 0x0001e40000100a00 */
[----:B------:R-:W-:Y:S01]  /*29590*/  STL.64 [R1+0x15c0], R24 ;  /* 0x0015c01801007387 */ /* 0x000fe20000100a00 */
[----:B0-----:R-:W2:Y:S01]  /*295a0*/  LDL.LU.64 R26, [R1+0x18] ;  /* 0x00001800011a7983 */ /* 0x001ea20000300a00 */
[----:B------:R-:W-:-:S03]  /*295b0*/  IMAD.MOV.U32 R17, RZ, RZ, R29 ;  /* 0x000000ffff117224 */ /* 0x000fc600078e001d */
[----:B--2---:R0:W-:Y:S04]  /*295c0*/  STL.64 [R1+0x15e0], R26 ;  /* 0x0015e01a01007387 */ /* 0x0041e80000100a00 */
[----:B0-----:R-:W2:Y:S01]  /*295d0*/  LDL.LU.64 R26, [R1+0x28] ;  /* 0x00002800011a7983 */ /* 0x001ea20000300a00 */
[----:B------:R-:W-:Y:S03]  /*295e0*/  HMMA.16816.F32 R8, R20, R14, R8 ;  /* 0x0000000e1408723c */ /* 0x000fe60000001808 */
[----:B--2---:R0:W-:Y:S04]  /*295f0*/  STL.64 [R1+0x15f8], R26 ;  /* 0x0015f81a01007387 */ /* 0x0041e80000100a00 */
[----:B0-----:R-:W2:Y:S01]  /*29600*/  LDL.LU.64 R26, [R1+0x38] ;  /* 0x00003800011a7983 */ /* 0x001ea20000300a00 */
[----:B------:R-:W-:Y:S02]  /*29610*/  STL.64 [R1+0x13f8], R18 ;  /* 0x0013f81201007387 */ /* 0x000fe40000100a00 */
[----:B------:R0:W-:Y:S02]  /*29620*/  STL.64 [R1+0x13f0], R16 ;  /* 0x0013f01001007387 */ /* 0x0001e40000100a00 */
[----:B0-----:R-:W-:-:S02]  /*29630*/  IMAD.MOV.U32 R17, RZ, RZ, R14 ;  /* 0x000000ffff117224 */ /* 0x001fc400078e000e */
[----:B------:R-:W-:Y:S02]  /*29640*/  IMAD.MOV.U32 R16, RZ, RZ, R15 ;  /* 0x000000ffff107224 */ /* 0x000fe400078e000f */
[----:B---3--:R-:W-:Y:S01]  /*29650*/  IMAD.MOV.U32 R18, RZ, RZ, R2 ;  /* 0x000000ffff127224 */ /* 0x008fe200078e0002 */
[----:B------:R-:W3:Y:S01]  /*29660*/  LDL.LU.64 R14, [R1+0x1650] ;  /* 0x00165000010e7983 */ /* 0x000ee20000300a00 */
[----:B----4-:R-:W-:Y:S02]  /*29670*/  IMAD.MOV.U32 R19, RZ, RZ, R0 ;  /* 0x000000ffff137224 */ /* 0x010fe400078e0000 */
[----:B------:R-:W3:Y:S04]  /*29680*/  LDL.LU.64 R12, [R1+0x1648] ;  /* 0x00164800010c7983 */ /* 0x000ee80000300a00 */
[----:B------:R-:W-:Y:S01]  /*29690*/  IMAD.MOV.U32 R2, RZ, RZ, R10 ;  /* 0x000000ffff027224 */ /* 0x000fe200078e000a */
[----:B------:R-:W-:Y:S01]  /*296a0*/  STL [R1+0x270], R8 ;  /* 0x0002700801007387 */ /* 0x000fe20000100800 */
[----:B------:R-:W-:-:S02]  /*296b0*/  IMAD.MOV.U32 R0, RZ, RZ, R11 ;  /* 0x000000ffff007224 */ /* 0x000fc400078e000b */
[----:B------:R-:W3:Y:S02]  /*296c0*/  LDL.LU.64 R10, [R1+0x1640] ;  /* 0x00164000010a7983 */ /* 0x000ee40000300a00 */
[----:B------:R-:W-:Y:S01]  /*296d0*/  STL.64 [R1+0x15d8], R18 ;  /* 0x0015d81201007387 */ /* 0x000fe20000100a00 */
[----:B------:R0:W-:Y:S04]  /*296e0*/  STL.64 [R1+0x15d0], R16 ;  /* 0x0015d01001007387 */ /* 0x0001e80000100a00 */
[----:B0-----:R-:W4:Y:S01]  /*296f0*/  LDL.LU R16, [R1+0x200] ;  /* 0x0002000001107983 */ /* 0x001f220000300800 */
[----:B------:R-:W4:Y:S02]  /*29700*/  LDL.LU R17, [R1+0x204] ;  /* 0x0002040001117983 */ /* 0x000f240000300800 */
[----:B------:R-:W2:Y:S02]  /*29710*/  LDL.LU R18, [R1+0x208] ;  /* 0x0002080001127983 */ /* 0x000ea40000300800 */
[----:B------:R-:W2:Y:S02]  /*29720*/  LDL.LU R19, [R1+0x20c] ;  /* 0x00020c0001137983 */ /* 0x000ea40000300800 */
[----:B------:R-:W-:Y:S01]  /*29730*/  IMAD.MOV.U32 R3, RZ, RZ, R9 ;  /* 0x000000ffff037224 */ /* 0x000fe200078e0009 */
[----:B---3--:R-:W-:Y:S01]  /*29740*/  HMMA.16816.F32 R12, R20, R10, R12 ;  /* 0x0000000a140c723c */ /* 0x008fe2000000180c */
[----:B------:R-:W-:-:S02]  /*29750*/  IMAD.MOV.U32 R28, RZ, RZ, R10 ;  /* 0x000000ffff1c7224 */ /* 0x000fc400078e000a */
[----:B------:R-:W-:Y:S01]  /*29760*/  IMAD.MOV.U32 R29, RZ, RZ, R11 ;  /* 0x000000ffff1d7224 */ /* 0x000fe200078e000b */
[----:B--2---:R-:W-:Y:S01]  /*29770*/  STL.64 [R1+0x15f0], R18 ;  /* 0x0015f01201007387 */ /* 0x004fe20000100a00 */
[----:B----4-:R0:W-:Y:S03]  /*29780*/  STL.64 [R1+0x15e8], R16 ;  /* 0x0015e81001007387 */ /* 0x0101e60000100a00 */
[----:B0-----:R-:W2:Y:S01]  /*29790*/  LDL.LU R16, [R1+0x210] ;  /* 0x0002100001107983 */ /* 0x001ea20000300800 */
[----:B------:R-:W2:Y:S02]  /*297a0*/  LDL.LU R17, [R1+0x214] ;  /* 0x0002140001117983 */ /* 0x000ea40000300800 */
[----:B------:R-:W2:Y:S02]  /*297b0*/  LDL.LU R18, [R1+0x218] ;  /* 0x0002180001127983 */ /* 0x000ea40000300800 */
[----:B------:R-:W2:Y:S10]  /*297c0*/  LDL.LU R19, [R1+0x21c] ;  /* 0x00021c0001137983 */ /* 0x000eb40000300800 */
[----:B------:R-:W-:Y:S01]  /*297d0*/  STL.64 [R1+0x260], R12 ;  /* 0x0002600c01007387 */ /* 0x000fe20000100a00 */
[----:B------:R0:W-:Y:S03]  /*297e0*/  STL.64 [R1+0x268], R14 ;  /* 0x0002680e01007387 */ /* 0x0001e60000100a00 */
[----:B0-----:R-:W3:Y:S01]  /*297f0*/  LDL.LU.64 R14, [R1+0x1638] ;  /* 0x00163800010e7983 */ /* 0x001ee20000300a00 */
[----:B------:R-:W3:Y:S02]  /*29800*/  LDL.LU.64 R10, [R1+0x1630] ;  /* 0x00163000010a7983 */ /* 0x000ee40000300a00 */
[----:B------:R-:W3:Y:S02]  /*29810*/  LDL.LU.64 R8, [R1+0x1628] ;  /* 0x0016280001087983 */ /* 0x000ee40000300a00 */
[C---:B---3--:R-:W-:Y:S11]  /*29820*/  HMMA.16816.F32 R8, R20.reuse, R14, R8 ;  /* 0x0000000e1408723c */ /* 0x048ff60000001808 */
[----:B------:R-:W-:Y:S11]  /*29830*/  @!UPT UIADD3 URZ, URZ, URZ, URZ ;  /* 0x0000003f3f3ff290 */ /* 0x000ff6000fffe03f */
[----:B------:R-:W-:Y:S01]  /*29840*/  @!UPT UIADD3 URZ, URZ, URZ, URZ ;  /* 0x0000003f3f3ff290 */ /* 0x000fe2000fffe03f */
[----:B------:R0:W-:Y:S01]  /*29850*/  STL.64 [R1+0x250], R8 ;  /* 0x0002500801007387 */ /* 0x0001e20000100a00 */
[----:B------:R-:W-:Y:S02]  /*29860*/  STL.64 [R1+0x258], R10 ;  /* 0x0002580a01007387 */ /* 0x000fe40000100a00 */
[----:B0-----:R-:W-:Y:S02]  /*29870*/  IMAD.MOV.U32 R8, RZ, RZ, R14 ;  /* 0x000000ffff087224 */ /* 0x001fe400078e000e */
[----:B------:R-:W-:Y:S02]  /*29880*/  IMAD.MOV.U32 R9, RZ, RZ, R15 ;  /* 0x000000ffff097224 */ /* 0x000fe400078e000f */
[----:B------:R-:W3:Y:S01]  /*29890*/  LDL.LU.64 R14, [R1+0x1620] ;  /* 0x00162000010e7983 */ /* 0x000ee20000300a00 */
        /* <DEDUP_REMOVED lines=14> */
[----:B------:R1:W-:Y:S02]  /*29980*/  STL.64 [R1+0x238], R6 ;  /* 0x0002380601007387 */ /* 0x0003e40000100a00 */
[----:B0-----:R-:W-:Y:S01]  /*29990*/  IMAD.MOV.U32 R5, RZ, RZ, R26 ;  /* 0x000000ffff057224 */ /* 0x001fe200078e001a */
[----:B-1----:R-:W3:Y:S01]  /*299a0*/  LDL.LU.64 R6, [R1+0x1600] ;  /* 0x0016000001067983 */ /* 0x002ee20000300a00 */
[----:B------:R-:W-:Y:S02]  /*299b0*/  IMAD.MOV.U32 R4, RZ, RZ, R27 ;  /* 0x000000ffff047224 */ /* 0x000fe400078e001b */
[----:B------:R-:W2:Y:S02]  /*299c0*/  LDL.LU.64 R26, [R1+0x15f8] ;  /* 0x0015f800011a7983 */ /* 0x000ea40000300a00 */
[----:B--2---:R-:W-:Y:S01]  /*299d0*/  HMMA.16816.F32 R16, R20, R26, R16 ;  /* 0x0000001a1410723c */ /* 0x004fe20000001810 */
[----:B------:R-:W-:-:S02]  /*299e0*/  IMAD.MOV.U32 R14, RZ, RZ, R26 ;  /* 0x000000ffff0e7224 */ /* 0x000fc400078e001a */
[----:B------:R-:W-:Y:S11]  /*299f0*/  IMAD.MOV.U32 R15, RZ, RZ, R27 ;  /* 0x000000ffff0f7224 */ /* 0x000ff600078e001b */
[----:B------:R-:W-:Y:S09]  /*29a00*/  @!UPT UIADD3 URZ, URZ, URZ, URZ ;  /* 0x0000003f3f3ff290 */ /* 0x000ff2000fffe03f */
[----:B------:R-:W-:Y:S01]  /*29a10*/  STL.64 [R1+0x220], R16 ;  /* 0x0002201001007387 */ /* 0x000fe20000100a00 */
[----:B------:R0:W-:Y:S03]  /*29a20*/  STL.64 [R1+0x228], R18 ;  /* 0x0002281201007387 */ /* 0x0001e60000100a00 */
[----:B0-----:R-:W2:Y:S01]  /*29a30*/  LDL.LU.64 R18, [R1+0x15f0] ;  /* 0x0015f00001127983 */ /* 0x001ea20000300a00 */
[----:B------:R-:W2:Y:S02]  /*29a40*/  LDL.LU.64 R16, [R1+0x15e8] ;  /* 0x0015e80001107983 */ /* 0x000ea40000300a00 */
        /* <DEDUP_REMOVED lines=8> */
[----:B------:R-:W4:Y:S02]  /*29ad0*/  LDL.LU.64 R16, [R1+0x15d0] ;  /* 0x0015d00001107983 */ /* 0x000f240000300a00 */
[----:B------:R-:W2:Y:S02]  /*29ae0*/  LDL.LU.64 R26, [R1+0x15c8] ;  /* 0x0015c800011a7983 */ /* 0x000ea40000300a00 */
[----:B------:R-:W2:Y:S02]  /*29af0*/  LDL.LU.64 R24, [R1+0x15c0] ;  /* 0x0015c00001187983 */ /* 0x000ea40000300a00 */
[----:B--2---:R-:W-:Y:S11]  /*29b00*/  HMMA.16816.F32 R24, R20, R18, R24 ;  /* 0x000000121418723c */ /* 0x004ff60000001818 */
[----:B------:R-:W-:Y:S11]  /*29b10*/  @!UPT UIADD3 URZ, URZ, URZ, URZ ;  /* 0x0000003f3f3ff290 */ /* 0x000ff6000fffe03f */
[----:B------:R-:W-:Y:S01]  /*29b20*/  @!UPT UIADD3 URZ, URZ, URZ, URZ ;  /* 0x0000003f3f3ff290 */ /* 0x000fe2000fffe03f */
[----:B------:R-:W-:Y:S01]  /*29b30*/  STL.64 [R1+0x200], R24 ;  /* 0x0002001801007387 */ /* 0x000fe20000100a00 */
[----:B------:R0:W-:Y:S03]  /*29b40*/  STL.64 [R1+0x208], R26 ;  /* 0x0002081a01007387 */ /* 0x0001e60000100a00 */
[----:B0-----:R-:W3:Y:S01]  /*29b50*/  LDL.LU.64 R26, [R1+0x15b8] ;  /* 0x0015b800011a7983 */ /* 0x001ee20000300a00 */
[----:B------:R-:W3:Y:S02]  /*29b60*/  LDL.LU.64 R24, [R1+0x15b0] ;  /* 0x0015b00001187983 */ /* 0x000ee40000300a00 */
[----:B------:R0:W-:Y:S02]  /*29b70*/  STL.64 [R1+0x1408], R18 ;  /* 0x0014081201007387 */ /* 0x0001e40000100a00 */
[----:B0-----:R-:W-:Y:S02]  /*29b80*/  IMAD.MOV.U32 R18, RZ, RZ, R11 ;  /* 0x000000ffff127224 */ /* 0x001fe400078e000b */
[----:B------:R-:W-:Y:S01]  /*29b90*/  IMAD.MOV.U32 R19, RZ, RZ, R10 ;  /* 0x000000ffff137224 */ /* 0x000fe200078e000a */
[----:B------:R-:W2:Y:S01]  /*29ba0*/  LDL.LU R11, [R1+0x15ac] ;  /* 0x0015ac00010b7983 */ /* 0x000ea20000300800 */
[----:B------:R-:W2:Y:S03]  /*29bb0*/  LDL.LU R10, [R1+0x15a8] ;  /* 0x0015a800010a7983 */ /* 0x000ea60000300800 */
[----:B------:R0:W-:Y:S02]  /*29bc0*/  STL.64 [R1+0x1420], R18 ;  /* 0x0014201201007387 */ /* 0x0001e40000100a00 */
[----:B0-----:R-:W-:-:S02]  /*29bd0*/  IMAD.MOV.U32 R18, RZ, RZ, R14 ;  /* 0x000000ffff127224 */ /* 0x001fc400078e000e */
[----:B------:R-:W-:Y:S01]  /*29be0*/  IMAD.MOV.U32 R19, RZ, RZ, R15 ;  /* 0x000000ffff137224 */ /* 0x000fe200078e000f */
[----:B------:R-:W2:Y:S01]  /*29bf0*/  LDL.LU R14, [R1+0x15a4] ;  /* 0x0015a400010e7983 */ /* 0x000ea20000300800 */
[----:B------:R-:W2:Y:S03]  /*29c00*/  LDL.LU R15, [R1+0x15a0] ;  /* 0x0015a000010f7983 */ /* 0x000ea60000300800 */
[----:B------:R0:W-:Y:S02]  /*29c10*/  STL.64 [R1+0x1438], R18 ;  /* 0x0014381201007387 */ /* 0x0001e40000100a00 */
[----:B0-----:R-:W-:Y:S02]  /*29c20*/  IMAD.MOV.U32 R18, RZ, RZ, R5 ;  /* 0x000000ffff127224 */ /* 0x001fe400078e0005 */
[----:B------:R-:W-:Y:S01]  /*29c30*/  IMAD.MOV.U32 R19, RZ, RZ, R4 ;  /* 0x000000ffff137224 */ /* 0x000fe200078e0004 */
[----:B---3--:R-:W-:Y:S11]  /*29c40*/  HMMA.16816.F32 R24, R20, R6, R24 ;  /* 0x000000061418723c */ /* 0x008ff60000001818 */
[----:B------:R-:W-:Y:S11]  /*29c50*/  @!UPT UIADD3 URZ, URZ, URZ, URZ ;  /* 0x0000003f3f3ff290 */ /* 0x000ff6000fffe03f */
[----:B------:R-:W-:Y:S01]  /*29c60*/  @!UPT UIADD3 URZ, URZ, URZ, URZ ;  /* 0x0000003f3f3ff290 */ /* 0x000fe2000fffe03f */
[----:B------:R-:W-:Y:S01]  /*29c70*/  STL.64 [R1+0x1f0], R24 ;  /* 0x0001f01801007387 */ /* 0x000fe20000100a00 */
[----:B------:R0:W-:Y:S03]  /*29c80*/  STL.64 [R1+0x1f8], R26 ;  /* 0x0001f81a01007387 */ /* 0x0001e60000100a00 */
[----:B0-----:R-:W3:Y:S01]  /*29c90*/  LDL.LU.64 R26, [R1+0x1598] ;  /* 0x00159800011a7983 */ /* 0x001ee20000300a00 */
[----:B------:R-:W2:Y:S02]  /*29ca0*/  LDL.LU.64 R24, [R1+0x1590] ;  /* 0x0015900001187983 */ /* 0x000ea40000300a00 */
[----:B------:R-:W-:Y:S02]  /*29cb0*/  STL.64 [R1+0x1450], R18 ;  /* 0x0014501201007387 */ /* 0x000fe40000100a00 */
[----:B------:R0:W-:Y:S01]  /*29cc0*/  STL.64 [R1+0x1400], R6 ;  /* 0x0014000601007387 */ /* 0x0001e20000100a00 */
[----:B------:R-:W2:Y:S01]  /*29cd0*/  LDL.LU R4, [R1+0xf0] ;  /* 0x0000f00001047983 */ /* 0x000ea20000300800 */
[----:B------:R-:W2:Y:S03]  /*29ce0*/  LDL.LU R5, [R1+0xf4] ;  /* 0x0000f40001057983 */ /* 0x000ea60000300800 */
[----:B0-----:R-:W2:Y:S01]  /*29cf0*/  LDL.LU R6, [R1+0xf8] ;  /* 0x0000f80001067983 */ /* 0x001ea20000300800 */
[----:B------:R-:W2:Y:S02]  /*29d00*/  LDL.LU R7, [R1+0xfc] ;  /* 0x0000fc0001077983 */ /* 0x000ea40000300800 */
[----:B------:R-:W-:-:S02]  /*29d10*/  IMAD.MOV.U32 R18, RZ, RZ, R12 ;  /* 0x000000ffff127224 */ /* 0x000fc400078e000c */
[----:B------:R-:W-:Y:S01]  /*29d20*/  IMAD.MOV.U32 R19, RZ, RZ, R13 ;  /* 0x000000ffff137224 */ /* 0x000fe200078e000d */
[----:B------:R-:W3:Y:S01]  /*29d30*/  LDL.LU R12, [R1+0x158c] ;  /* 0x00158c00010c7983 */ /* 0x000ee20000300800 */
[----:B------:R-:W3:Y:S03]  /*29d40*/  LDL.LU R13, [R1+0x1588] ;  /* 0x00158800010d7983 */ /* 0x000ee60000300800 */
[----:B------:R-:W-:Y:S04]  /*29d50*/  STL.64 [R1+0x1468], R18 ;  /* 0x0014681201007387 */ /* 0x000fe80000100a00 */
[----:B--2---:R-:W-:Y:S01]  /*29d60*/  STL.64 [R1+0x1418], R6 ;  /* 0x0014180601007387 */ /* 0x004fe20000100a00 */
[----:B------:R0:W-:Y:S03]  /*29d70*/  STL.64 [R1+0x1410], R4 ;  /* 0x0014100401007387 */ /* 0x0001e60000100a00 */
[----:B0-----:R-:W2:Y:S01]  /*29d80*/  LDL.LU R4, [R1+0x100] ;  /* 0x0001000001047983 */ /* 0x001ea20000300800 */
[----:B------:R-:W2:Y:S02]  /*29d90*/  LDL.LU R5, [R1+0x104] ;  /* 0x0001040001057983 */ /* 0x000ea40000300800 */
[----:B------:R-:W2:Y:S02]  /*29da0*/  LDL.LU R6, [R1+0x108] ;  /* 0x0001080001067983 */ /* 0x000ea40000300800 */
        /* <DEDUP_REMOVED lines=23> */
[----:B----4-:R-:W-:-:S02]  /*29f20*/  IMAD.MOV.U32 R18, RZ, RZ, R17 ;  /* 0x000000ffff127224 */ /* 0x010fc400078e0011 */
[----:B------:R-:W-:-:S05]  /*29f30*/  IMAD.MOV.U32 R19, RZ, RZ, R16 ;  /* 0x000000ffff137224 */ /* 0x000fca00078e0010 */
[----:B------:R0:W-:Y:S02]  /*29f40*/  STL.64 [R1+0x14b0], R18 ;  /* 0x0014b01201007387 */ /* 0x0001e40000100a00 */
[----:B0-----:R-:W-:Y:S02]  /*29f50*/  IMAD.MOV.U32 R18, RZ, RZ, R10 ;  /* 0x000000ffff127224 */ /* 0x001fe400078e000a */
[----:B------:R-:W-:Y:S01]  /*29f60*/  IMAD.MOV.U32 R19, RZ, RZ, R11 ;  /* 0x000000ffff137224 */ /* 0x000fe200078e000b */
[----:B------:R-:W4:Y:S01]  /*29f70*/  LDL.LU R10, [R1+0x1574] ;  /* 0x00157400010a7983 */ /* 0x000f220000300800 */
[----:B------:R-:W4:Y:S03]  /*29f80*/  LDL.LU R11, [R1+0x1570] ;  /* 0x00157000010b7983 */ /* 0x000f260000300800 */
[----:B------:R-:W-:Y:S04]  /*29f90*/  STL.64 [R1+0x14c8], R18 ;  /* 0x0014c81201007387 */ /* 0x000fe80000100a00 */
[----:B--2---:R-:W-:Y:S01]  /*29fa0*/  STL.64 [R1+0x1460], R6 ;  /* 0x0014600601007387 */ /* 0x004fe20000100a00 */
[----:B------:R0:W-:Y:S03]  /*29fb0*/  STL.64 [R1+0x1458], R4 ;  /* 0x0014580401007387 */ /* 0x0001e60000100a00 */
[----:B0-----:R-:W2:Y:S01]  /*29fc0*/  LDL.LU R4, [R1+0x130] ;  /* 0x0001300001047983 */ /* 0x001ea20000300800 */
[----:B------:R-:W2:Y:S02]  /*29fd0*/  LDL.LU R5, [R1+0x134] ;  /* 0x0001340001057983 */ /* 0x000ea40000300800 */
[----:B------:R-:W2:Y:S02]  /*29fe0*/  LDL.LU R6, [R1+0x138] ;  /* 0x0001380001067983 */ /* 0x000ea40000300800 */
[----:B---3--:R-:W-:-:S02]  /*29ff0*/  IMAD.MOV.U32 R18, RZ, RZ, R27 ;  /* 0x000000ffff127224 */ /* 0x008fc400078e001b */
[----:B------:R-:W-:Y:S02]  /*2a000*/  IMAD.MOV.U32 R19, RZ, RZ, R26 ;  /* 0x000000ffff137224 */ /* 0x000fe400078e001a */
[----:B------:R-:W-:Y:S02]  /*2a010*/  IMAD.MOV.U32 R7, RZ, RZ, R29 ;  /* 0x000000ffff077224 */ /* 0x000fe400078e001d */
[----:B------:R-:W3:Y:S01]  /*2a020*/  LDL.LU R29, [R1+0x156c] ;  /* 0x00156c00011d7983 */ /* 0x000ee20000300800 */
[----:B------:R-:W-:Y:S03]  /*2a030*/  STL.64 [R1+0x14e0], R18 ;  /* 0x0014e01201007387 */ /* 0x000fe60000100a00 */
[----:B--2---:R-:W-:Y:S01]  /*2a040*/  STL.64 [R1+0x1478], R6 ;  /* 0x0014780601007387 */ /* 0x004fe20000100a00 */
[----:B------:R0:W-:Y:S03]  /*2a050*/  STL.64 [R1+0x1470], R4 ;  /* 0x0014700401007387 */ /* 0x0001e60000100a00 */
[----:B0-----:R-:W2:Y:S01]  /*2a060*/  LDL.LU R4, [R1+0x140] ;  /* 0x0001400001047983 */ /* 0x001ea20000300800 */
[----:B------:R-:W2:Y:S02]  /*2a070*/  LDL.LU R5, [R1+0x144] ;  /* 0x0001440001057983 */ /* 0x000ea40000300800 */
[----:B------:R-:W-:-:S02]  /*2a080*/  IMAD.MOV.U32 R18, RZ, RZ, R25 ;  /* 0x000000ffff127224 */ /* 0x000fc400078e0019 */
[----:B------:R-:W-:Y:S02]  /*2a090*/  IMAD.MOV.U32 R19, RZ, RZ, R24 ;  /* 0x000000ffff137224 */ /* 0x000fe400078e0018 */
[----:B----4-:R-:W-:Y:S02]  /*2a0a0*/  IMAD.MOV.U32 R6, RZ, RZ, R11 ;  /* 0x000000ffff067224 */ /* 0x010fe400078e000b */
[----:B------:R-:W-:Y:S01]  /*2a0b0*/  IMAD.MOV.U32 R7, RZ, RZ, R10 ;  /* 0x000000ffff077224 */ /* 0x000fe200078e000a */
[----:B------:R-:W4:Y:S01]  /*2a0c0*/  LDL.LU R11, [R1+0x1568] ;  /* 0x00156800010b7983 */ /* 0x000f220000300800 */
[----:B------:R-:W3:Y:S02]  /*2a0d0*/  LDL.LU R10, [R1+0x1564] ;  /* 0x00156400010a7983 */ /* 0x000ee40000300800 */
[----:B------:R-:W-:Y:S01]  /*2a0e0*/  STL.64 [R1+0x14f8], R18 ;  /* 0x0014f81201007387 */ /* 0x000fe20000100a00 */
[----:B------:R-:W-:Y:S04]  /*2a0f0*/  STL.64 [R1+0x1490], R6 ;  /* 0x0014900601007387 */ /* 0x000fe80000100a00 */
[----:B--2---:R0:W-:Y:S04]  /*2a100*/  STL.64 [R1+0x1488], R4 ;  /* 0x0014880401007387 */ /* 0x0041e80000100a00 */
[----:B0-----:R-:W2:Y:S01]  /*2a110*/  LDL.LU R4, [R1+0x150] ;  /* 0x0001500001047983 */ /* 0x001ea20000300800 */
[----:B------:R-:W2:Y:S02]  /*2a120*/  LDL.LU R5, [R1+0x154] ;  /* 0x0001540001057983 */ /* 0x000ea40000300800 */
[----:B------:R-:W2:Y:S02]  /*2a130*/  LDL.LU R6, [R1+0x158] ;  /* 0x0001580001067983 */ /* 0x000ea40000300800 */
[----:B------:R-:W-:-:S02]  /*2a140*/  IMAD.MOV.U32 R18, RZ, RZ, R15 ;  /* 0x000000ffff127224 */ /* 0x000fc400078e000f */
[----:B------:R-:W-:Y:S02]  /*2a150*/  IMAD.MOV.U32 R19, RZ, RZ, R14 ;  /* 0x000000ffff137224 */ /* 0x000fe400078e000e */
[----:B---3--:R-:W-:Y:S02]  /*2a160*/  IMAD.MOV.U32 R7, RZ, RZ, R29 ;  /* 0x000000ffff077224 */ /* 0x008fe400078e001d */
[----:B------:R-:W3:Y:S01]  /*2a170*/  LDL.LU R29, [R1+0x1560] ;  /* 0x00156000011d7983 */ /* 0x000ee20000300800 */
[----:B------:R-:W-:Y:S03]  /*2a180*/  STL.64 [R1+0x1510], R18 ;  /* 0x0015101201007387 */ /* 0x000fe60000100a00 */
[----:B--2---:R-:W-:Y:S01]  /*2a190*/  STL.64 [R1+0x14a8], R6 ;  /* 0x0014a80601007387 */ /* 0x004fe20000100a00 */
[----:B------:R0:W-:Y:S03]  /*2a1a0*/  STL.64 [R1+0x14a0], R4 ;  /* 0x0014a00401007387 */ /* 0x0001e60000100a00 */
[----:B0-----:R-:W2:Y:S01]  /*2a1b0*/  LDL.LU R4, [R1+0x160] ;  /* 0x0001600001047983 */ /* 0x001ea20000300800 */
[----:B------:R-:W2:Y:S02]  /*2a1c0*/  LDL.LU R5, [R1+0x164] ;  /* 0x0001640001057983 */ /* 0x000ea40000300800 */
[----:B------:R-:W-:-:S02]  /*2a1d0*/  IMAD.MOV.U32 R6, RZ, RZ, R10 ;  /* 0x000000ffff067224 */ /* 0x000fc400078e000a */
[----:B----4-:R-:W-:Y:S01]  /*2a1e0*/  IMAD.MOV.U32 R7, RZ, RZ, R11 ;  /* 0x000000ffff077224 */ /* 0x010fe200078e000b */
[----:B------:R-:W4:Y:S01]  /*2a1f0*/  LDL.LU R10, [R1+0x155c] ;  /* 0x00155c00010a7983 */ /* 0x000f220000300800 */
[----:B------:R-:W3:Y:S02]  /*2a200*/  LDL.LU R11, [R1+0x1558] ;  /* 0x00155800010b7983 */ /* 0x000ee40000300800 */
[----:B------:R-:W3:Y:S02]  /*2a210*/  LDL.LU R24, [R1+0x1c0] ;  /* 0x0001c00001187983 */ /* 0x000ee40000300800 */
[----:B------:R-:W3:Y:S01]  /*2a220*/  LDL.LU R25, [R1+0x1c4] ;  /* 0x0001c40001197983 */ /* 0x000ee20000300800 */
[----:B------:R-:W3:Y:S01]  /*2a230*/  LDL.LU R26, [R1+0x1c8] ;  /* 0x0001c800011a7983 */ /* 0x000ee20000300800 */
[----:B------:R-:W-:Y:S02]  /*2a240*/  IMAD.MOV.U32 R19, RZ, RZ, R12 ;  /* 0x000000ffff137224 */ /* 0x000fe400078e000c */
[----:B------:R-:W3:Y:S02]  /*2a250*/  LDL.LU R27, [R1+0x1cc] ;  /* 0x0001cc00011b7983 */ /* 0x000ee40000300800 */
[----:B------:R-:W-:Y:S01]  /*2a260*/  IMAD.MOV.U32 R18, RZ, RZ, R13 ;  /* 0x000000ffff127224 */ /* 0x000fe200078e000d */
[----:B------:R-:W3:Y:S01]  /*2a270*/  LDL.LU R12, [R1+0x1d0] ;  /* 0x0001d000010c7983 */ /* 0x000ee20000300800 */
[----:B------:R-:W3:Y:S02]  /*2a280*/  LDL.LU R13, [R1+0x1d4] ;  /* 0x0001d400010d7983 */ /* 0x000ee40000300800 */
[----:B------:R-:W3:Y:S02]  /*2a290*/  LDL.LU R14, [R1+0x1d8] ;  /* 0x0001d800010e7983 */ /* 0x000ee40000300800 */
[----:B------:R-:W3:Y:S01]  /*2a2a0*/  LDL.LU R15, [R1+0x1dc] ;  /* 0x0001dc00010f7983 */ /* 0x000ee20000300800 */
[----:B------:R-:W-:Y:S04]  /*2a2b0*/  STL.64 [R1+0x14c0], R6 ;  /* 0x0014c00601007387 */ /* 0x000fe80000100a00 */
[----:B--2---:R0:W-:Y:S04]  /*2a2c0*/  STL.64 [R1+0x14b8], R4 ;  /* 0x0014b80401007387 */ /* 0x0041e80000100a00 */
[----:B0-----:R-:W2:Y:S01]  /*2a2d0*/  LDL.LU R4, [R1+0x170] ;  /* 0x0001700001047983 */ /* 0x001ea20000300800 */
[----:B------:R-:W2:Y:S02]  /*2a2e0*/  LDL.LU R5, [R1+0x174] ;  /* 0x0001740001057983 */ /* 0x000ea40000300800 */
[----:B------:R-:W2:Y:S02]  /*2a2f0*/  LDL.LU R6, [R1+0x178] ;  /* 0x0001780001067983 */ /* 0x000ea40000300800 */
[----:B---3--:R-:W-:-:S02]  /*2a300*/  IMAD.MOV.U32 R7, RZ, RZ, R29 ;  /* 0x000000ffff077224 */ /* 0x008fc400078e001d */
[----:B------:R-:W3:Y:S04]  /*2a310*/  LDL.LU R29, [R1+0x1554] ;  /* 0x00155400011d7983 */ /* 0x000ee80000300800 */
[----:B--2---:R-:W-:Y:S01]  /*2a320*/  STL.64 [R1+0x14d8], R6 ;  /* 0x0014d80601007387 */ /* 0x004fe20000100a00 */
[----:B------:R0:W-:Y:S03]  /*2a330*/  STL.64 [R1+0x14d0], R4 ;  /* 0x0014d00401007387 */ /* 0x0001e60000100a00 */
[----:B0-----:R-:W2:Y:S01]  /*2a340*/  LDL.LU R4, [R1+0x180] ;  /* 0x0001800001047983 */ /* 0x001ea20000300800 */
[----:B------:R-:W2:Y:S02]  /*2a350*/  LDL.LU R5, [R1+0x184] ;  /* 0x0001840001057983 */ /* 0x000ea40000300800 */
[----:B------:R-:W-:-:S02]  /*2a360*/  IMAD.MOV.U32 R6, RZ, RZ, R11 ;  /* 0x000000ffff067224 */ /* 0x000fc400078e000b */
[----:B----4-:R-:W-:Y:S01]  /*2a370*/  IMAD.MOV.U32 R7, RZ, RZ, R10 ;  /* 0x000000ffff077224 */ /* 0x010fe200078e000a */
[----:B------:R-:W4:Y:S01]  /*2a380*/  LDL.LU R11, [R1+0x1550] ;  /* 0x00155000010b7983 */ /* 0x000f220000300800 */
[----:B------:R-:W3:Y:S03]  /*2a390*/  LDL.LU R10, [R1+0x154c] ;  /* 0x00154c00010a7983 */ /* 0x000ee60000300800 */
[----:B------:R-:W-:Y:S04]  /*2a3a0*/  STL.64 [R1+0x14f0], R6 ;  /* 0x0014f00601007387 */ /* 0x000fe80000100a00 */
[----:B--2---:R0:W-:Y:S04]  /*2a3b0*/  STL.64 [R1+0x14e8], R4 ;  /* 0x0014e80401007387 */ /* 0x0041e80000100a00 */
[----:B0-----:R-:W2:Y:S01]  /*2a3c0*/  LDL.LU R4, [R1+0x190] ;  /* 0x0001900001047983 */ /* 0x001ea20000300800 */
[----:B------:R-:W2:Y:S02]  /*2a3d0*/  LDL.LU R5, [R1+0x194] ;  /* 0x0001940001057983 */ /* 0x000ea40000300800 */
[----:B------:R-:W2:Y:S02]  /*2a3e0*/  LDL.LU R6, [R1+0x198] ;  /* 0x0001980001067983 */ /* 0x000ea40000300800 */
[----:B---3--:R-:W-:-:S02]  /*2a3f0*/  IMAD.MOV.U32 R7, RZ, RZ, R29 ;  /* 0x000000ffff077224 */ /* 0x008fc400078e001d */
[----:B------:R-:W3:Y:S04]  /*2a400*/  LDL.LU R29, [R1+0x1548] ;  /* 0x00154800011d7983 */ /* 0x000ee80000300800 */
[----:B--2---:R4:W-:Y:S01]  /*2a410*/  STL.64 [R1+0x1508], R6 ;  /* 0x0015080601007387 */ /* 0x0049e20000100a00 */
[----:B------:R0:W-:Y:S02]  /*2a420*/  STL.64 [R1+0x1500], R4 ;  /* 0x0015000401007387 */ /* 0x0001e40000100a00 */
[----:B----4-:R-:W-:Y:S01]  /*2a430*/  IMAD.MOV.U32 R6, RZ, RZ, R11 ;  /* 0x000000ffff067224 */ /* 0x010fe200078e000b */
[----:B0-----:R-:W2:Y:S01]  /*2a440*/  LDL.LU R4, [R1+0x1a0] ;  /* 0x0001a00001047983 */ /* 0x001ea20000300800 */
[----:B------:R-:W-:Y:S02]  /*2a450*/  IMAD.MOV.U32 R5, RZ, RZ, R10 ;  /* 0x000000ffff057224 */ /* 0x000fe400078e000a */
[----:B------:R-:W4:Y:S02]  /*2a460*/  LDL.LU R10, [R1+0x1544] ;  /* 0x00154400010a7983 */ /* 0x000f240000300800 */
[----:B------:R-:W4:Y:S01]  /*2a470*/  LDL.LU R11, [R1+0x1540] ;  /* 0x00154000010b7983 */ /* 0x000f220000300800 */
[----:B------:R-:W2:Y:S01]  /*2a480*/  LDL.LU R7, [R1+0x1ac] ;  /* 0x0001ac0001077983 */ /* 0x000ea20000300800 */
[----:B----4-:R-:W-:Y:S03]  /*2a490*/  HMMA.16816.F32 R12, R20, R10, R12 ;  /* 0x0000000a140c723c */ /* 0x010fe6000000180c */
[----:B--2---:R-:W-:Y:S01]  /*2a4a0*/  STL.64 [R1+0x1520], R6 ;  /* 0x0015200601007387 */ /* 0x004fe20000100a00 */
[----:B------:R0:W-:Y:S03]  /*2a4b0*/  STL.64 [R1+0x1518], R4 ;  /* 0x0015180401007387 */ /* 0x0001e60000100a00 */
[----:B0-----:R-:W2:Y:S01]  /*2a4c0*/  LDL.LU R4, [R1+0x1b0] ;  /* 0x0001b00001047983 */ /* 0x001ea20000300800 */
[----:B------:R-:W2:Y:S02]  /*2a4d0*/  LDL.LU R5, [R1+0x1b4] ;  /* 0x0001b40001057983 */ /* 0x000ea40000300800 */
[----:B------:R-:W2:Y:S02]  /*2a4e0*/  LDL.LU R6, [R1+0x1b8] ;  /* 0x0001b80001067983 */ /* 0x000ea40000300800 */
[----:B---3--:R-:W-:-:S11]  /*2a4f0*/  IMAD.MOV.U32 R7, RZ, RZ, R29 ;  /* 0x000000ffff077224 */ /* 0x008fd600078e001d */
[----:B------:R-:W-:Y:S01]  /*2a500*/  STL.64 [R1+0x1e0], R12 ;  /* 0x0001e00c01007387 */ /* 0x000fe20000100a00 */
[----:B------:R0:W-:Y:S02]  /*2a510*/  STL [R1+0x1e8], R14 ;  /* 0x0001e80e01007387 */ /* 0x0001e40000100800 */
[----:B------:R-:W-:Y:S02]  /*2a520*/  IMAD.MOV.U32 R29, RZ, RZ, R15 ;  /* 0x000000ffff1d7224 */ /* 0x000fe400078e000f */
[----:B0-----:R-:W3:Y:S02]  /*2a530*/  LDL.LU.64 R14, [R1+0x1538] ;  /* 0x00153800010e7983 */ /* 0x001ee40000300a00 */
[----:B---3--:R-:W-:Y:S02]  /*2a540*/  HMMA.16816.F32 R20, R20, R14, R24 ;  /* 0x0000000e1414723c */ /* 0x008fe40000001818 */
[----:B------:R-:W2:Y:S01]  /*2a550*/  LDL.LU.64 R26, [R1+0x1530] ;  /* 0x00153000011a7983 */ /* 0x000ea20000300a00 */
[----:B------:R-:W2:Y:S11]  /*2a560*/  LDL.LU.64 R24, [R1+0x1528] ;  /* 0x0015280001187983 */ /* 0x000eb60000300a00 */
[----:B------:R-:W-:Y:S09]  /*2a570*/  @!UPT UIADD3 URZ, URZ, URZ, URZ ;  /* 0x0000003f3f3ff290 */ /* 0x000ff2000fffe03f */
[----:B------:R0:W-:Y:S01]  /*2a580*/  STL.64 [R1+0x1c0], R20 ;  /* 0x0001c01401007387 */ /* 0x0001e20000100a00 */
[----:B------:R-:W-:Y:S03]  /*2a590*/  STL.64 [R1+0x1c8], R22 ;  /* 0x0001c81601007387 */ /* 0x000fe60000100a00 */
[----:B0-----:R-:W3:Y:S01]  /*2a5a0*/  LDL.LU R20, [R1+0xd0] ;  /* 0x0000d00001147983 */ /* 0x001ee20000300800 */
[C---:B--2---:R-:W-:Y:S03]  /*2a5b0*/  HMMA.16816.F32 R16, R24.reuse, R18, R4 ;  /* 0x000000121810723c */ /* 0x044fe60000001804 */
[----:B------:R-:W2:Y:S01]  /*2a5c0*/  LDL.LU.64 R6, [R1+0x1520] ;  /* 0x0015200001067983 */ /* 0x000ea20000300a00 */
[----:B------:R-:W2:Y:S11]  /*2a5d0*/  LDL.LU.64 R4, [R1+0x1518] ;  /* 0x0015180001047983 */ /* 0x000eb60000300a00 */
[----:B------:R-:W-:Y:S08]  /*2a5e0*/  @!UPT UIADD3 URZ, URZ, URZ, URZ ;  /* 0x0000003f3f3ff290 */ /* 0x000ff0000fffe03f */
[----:B------:R-:W-:Y:S01]  /*2a5f0*/  STL.64 [R1+0x1b0], R16 ;  /* 0x0001b01001007387 */ /* 0x000fe20000100a00 */
[----:B------:R0:W-:Y:S03]  /*2a600*/  STL.64 [R1+0x1b8], R18 ;  /* 0x0001b81201007387 */ /* 0x0001e60000100a00 */
[----:B0-----:R-:W2:Y:S02]  /*2a610*/  LDL.LU.64 R18, [R1+0x1510] ;  /* 0x0015100001127983 */ /* 0x001ea40000300a00 */
[C---:B--2---:R-:W-:Y:S02]  /*2a620*/  HMMA.16816.F32 R16, R24.reuse, R18, R4 ;  /* 0x000000121810723c */ /* 0x044fe40000001804 */
[----:B------:R-:W2:Y:S01]  /*2a630*/  LDL.LU.64 R6, [R1+0x1508] ;  /* 0x0015080001067983 */ /* 0x000ea20000300a00 */
[----:B------:R-:W2:Y:S11]  /*2a640*/  LDL.LU.64 R4, [R1+0x1500] ;  /* 0x0015000001047983 */ /* 0x000eb60000300a00 */
[----:B------:R-:W-:Y:S09]  /*2a650*/  @!UPT UIADD3 URZ, URZ, URZ, URZ ;  /* 0x0000003f3f3ff290 */ /* 0x000ff2000fffe03f */
        /* <DEDUP_REMOVED lines=30> */
[----:B0-----:R-:W2:Y:S01]  /*2a840*/  LDL.LU.64 R18, [R1+0x1498] ;  /* 0x0014980001127983 */ /* 0x001ea20000300a00 */
[----:B------:R-:W4:Y:S01]  /*2a850*/  LDL R12, [R1+0xd84] ;  /* 0x000d8400010c7983 */ /* 0x000f220000100800 */
        /* <DEDUP_REMOVED lines=42> */
[----:B--2---:R-:W-:Y:S02]  /*2ab00*/  HMMA.16816.F32 R16, R24, R18, R4 ;  /* 0x000000121810723c */ /* 0x004fe40000001804 */
[----:B------:R-:W2:Y:S11]  /*2ab10*/  LDL.LU.64 R6, [R1+0x1400] ;  /* 0x0014000001067983 */ /* 0x000eb60000300a00 */
[----:B------:R-:W-:Y:S10]  /*2ab20*/  @!UPT UIADD3 URZ, URZ, URZ, URZ ;  /* 0x0000003f3f3ff290 */ /* 0x000ff4000fffe03f */
[----:B------:R-:W-:Y:S01]  /*2ab30*/  STL.64 [R1+0xf0], R16 ;  /* 0x0000f01001007387 */ /* 0x000fe20000100a00 */
[----:B------:R0:W-:Y:S03]  /*2ab40*/  STL.64 [R1+0xf8], R18 ;  /* 0x0000f81201007387 */ /* 0x0001e60000100a00 */
[----:B0-----:R-:W2:Y:S01]  /*2ab50*/  LDL.LU.64 R18, [R1+0x13f8] ;  /* 0x0013f80001127983 */ /* 0x001ea20000300a00 */
[----:B------:R-:W2:Y:S02]  /*2ab60*/  LDL.LU.64 R16, [R1+0x13f0] ;  /* 0x0013f00001107983 */ /* 0x000ea40000300a00 */
[----:B------:R-:W-:Y:S02]  /*2ab70*/  IMAD.MOV.U32 R21, RZ, RZ, R28 ;  /* 0x000000ffff157224 */ /* 0x000fe400078e001c */
[----:B------:R-:W-:Y:S02]  /*2ab80*/  IMAD.MOV.U32 R22, RZ, RZ, R9 ;  /* 0x000000ffff167224 */ /* 0x000fe400078e0009 */
[----:B------:R-:W-:-:S07]  /*2ab90*/  IMAD.MOV.U32 R23, RZ, RZ, R8 ;  /* 0x000000ffff177224 */ /* 0x000fce00078e0008 */
[C---:B---3--:R-:W-:Y:S08]  /*2aba0*/  HMMA.16816.F32 R8, R24.reuse, R10, R20 ;  /* 0x0000000a1808723c */ /* 0x048ff00000001814 */
[----:B--2---:R-:W-:Y:S01]  /*2abb0*/  HMMA.16816.F32 R4, R24, R6, R16 ;  /* 0x000000061804723c */ /* 0x004fe20000001810 */
[----:B------:R-:W2:Y:S01]  /*2abc0*/  LDL.LU.64 R18, [R1+0x13e8] ;  /* 0x0013e80001127983 */ /* 0x000ea20000300a00 */
[----:B------:R-:W2:Y:S11]  /*2abd0*/  LDL.LU.64 R16, [R1+0x13e0] ;  /* 0x0013e00001107983 */ /* 0x000eb60000300a00 */
[----:B------:R-:W-:Y:S02]  /*2abe0*/  @!UPT UIADD3 URZ, URZ, URZ, URZ ;  /* 0x0000003f3f3ff290 */ /* 0x000fe4000fffe03f */
[----:B------:R-:W-:Y:S02]  /*2abf0*/  STL.64 [R1+0xd0], R8 ;  /* 0x0000d00801007387 */ /* 0x000fe40000100a00 */
[----:B------:R-:W-:-:S06]  /*2ac00*/  IMAD.MOV.U32 R28, RZ, RZ, R11 ;  /* 0x000000ffff1c7224 */ /* 0x000fcc00078e000b */
[----:B------:R-:W-:Y:S01]  /*2ac10*/  STL.64 [R1+0xe0], R4 ;  /* 0x0000e00401007387 */ /* 0x000fe20000100a00 */
[----:B------:R2:W-:Y:S02]  /*2ac20*/  STL.64 [R1+0xe8], R6 ;  /* 0x0000e80601007387 */ /* 0x0005e40000100a00 */
[----:B------:R-:W-:Y:S02]  /*2ac30*/  STL [R1+0xd8], R10 ;  /* 0x0000d80a01007387 */ /* 0x000fe40000100800 */
[----:B------:R-:W-:Y:S01]  /*2ac40*/  STL [R1+0x1270], R28 ;  /* 0x0012701c01007387 */ /* 0x000fe20000100800 */
[----:B----4-:R-:W-:Y:S01]  /*2ac50*/  LDSM.16.M88.4 R8, [R12+0x800] ;  /* 0x000800000c08783b */ /* 0x010fe20000000200 */
[----:B--2---:R-:W-:Y:S03]  /*2ac60*/  HMMA.16816.F32 R4, R24, R14, R16 ;  /* 0x0000000e1804723c */ /* 0x004fe60000001810 */
[----:B------:R-:W0:Y:S04]  /*2ac70*/  LDSM.16.M88.4 R16, [R12] ;  /* 0x000000000c10783b */ /* 0x000e280000000200 */
[----:B------:R-:W2:Y:S04]  /*2ac80*/  LDL R26, [R1+0x2dc] ;  /* 0x0002dc00011a7983 */ /* 0x000ea80000100800 */
[----:B------:R-:W3:Y:S11]  /*2ac90*/  LDL R27, [R1+0x460] ;  /* 0x00046000011b7983 */ /* 0x000ef60000100800 */
[----:B------:R-:W-:Y:S01]  /*2aca0*/  @!UPT UIADD3 URZ, URZ, URZ, URZ ;  /* 0x0000003f3f3ff290 */ /* 0x000fe2000fffe03f */
[----:B------:R-:W-:Y:S01]  /*2acb0*/  STL.64 [R1+0x1d0], R4 ;  /* 0x0001d00401007387 */ /* 0x000fe20000100a00 */
[----:B------:R-:W-:Y:S02]  /*2acc0*/  STL.64 [R1+0x1d8], R6 ;  /* 0x0001d80601007387 */ /* 0x000fe40000100a00 */
[----:B------:R-:W1:Y:S01]  /*2acd0*/  LDSM.16.M88.4 R4, [R12+0x1000] ;  /* 0x001000000c04783b */ /* 0x000e620000000200 */
[----:B0-----:R0:W-:Y:S03]  /*2ace0*/  STL.64 [R1+0xc0], R16 ;  /* 0x0000c01001007387 */ /* 0x0011e60000100a00 */
[----:B------:R-:W-:Y:S02]  /*2acf0*/  STL.64 [R1+0xc8], R18 ;  /* 0x0000c81201007387 */ /* 0x000fe40000100a00 */
[----:B------:R-:W-:Y:S02]  /*2ad00*/  STL.64 [R1+0xb0], R8 ;  /* 0x0000b00801007387 */ /* 0x000fe40000100a00 */
[----:B------:R-:W-:Y:S02]  /*2ad10*/  STL.64 [R1+0xb8], R10 ;  /* 0x0000b80a01007387 */ /* 0x000fe40000100a00 */
[----:B------:R-:W-:Y:S04]  /*2ad20*/  LDSM.16.M88.4 R8, [R12+0x2000] ;  /* 0x002000000c08783b */ /* 0x000fe80000000200 */
[----:B-1----:R-:W-:Y:S01]  /*2ad30*/  STL.64 [R1+0xa0], R4 ;  /* 0x0000a00401007387 */ /* 0x002fe20000100a00 */
[----:B0-----:R-:W-:-:S02]  /*2ad40*/  IMAD.MOV.U32 R17, RZ, RZ, R4 ;  /* 0x000000ffff117224 */ /* 0x001fc400078e0004 */
[----:B------:R-:W-:Y:S02]  /*2ad50*/  STL.64 [R1+0xa8], R6 ;  /* 0x0000a80601007387 */ /* 0x000fe40000100a00 */
[----:B------:R-:W-:Y:S02]  /*2ad60*/  IMAD.MOV.U32 R16, RZ, RZ, R5 ;  /* 0x000000ffff107224 */ /* 0x000fe400078e0005 */
[----:B------:R-:W0:Y:S04]  /*2ad70*/  LDSM.16.M88.4 R4, [R12+0x1800] ;  /* 0x001800000c04783b */ /* 0x000e280000000200 */
[----:B0-----:R-:W-:Y:S01]  /*2ad80*/  STL.64 [R1+0x90], R4 ;  /* 0x0000900401007387 */ /* 0x001fe20000100a00 */
[----:B------:R-:W-:Y:S02]  /*2ad90*/  STL.64 [R1+0x98], R6 ;  /* 0x0000980601007387 */ /* 0x000fe40000100a00 */
[----:B------:R-:W0:Y:S04]  /*2ada0*/  LDSM.16.M88.4 R4, [R12+0x2800] ;  /* 0x002800000c04783b */ /* 0x000e280000000200 */
[----:B------:R-:W-:Y:S01]  /*2adb0*/  STL.64 [R1+0x80], R8 ;  /* 0x0000800801007387 */ /* 0x000fe20000100a00 */
[----:B------:R-:W-:Y:S02]  /*2adc0*/  STL.64 [R1+0x88], R10 ;  /* 0x0000880a01007387 */ /* 0x000fe40000100a00 */
[----:B------:R-:W1:Y:S02]  /*2add0*/  LDSM.16.M88.4 R8, [R12+0x3000] ;  /* 0x003000000c08783b */ /* 0x000e640000000200 */
[----:B0-----:R-:W-:Y:S02]  /*2ade0*/  STL.64 [R1+0x70], R4 ;  /* 0x0000700401007387 */ /* 0x001fe40000100a00 */
[----:B------:R-:W-:Y:S02]  /*2adf0*/  STL.64 [R1+0x78], R6 ;  /* 0x0000780601007387 */ /* 0x000fe40000100a00 */
[----:B------:R-:W0:Y:S04]  /*2ae00*/  LDSM.16.M88.4 R4, [R12+0x3800] ;  /* 0x003800000c04783b */ /* 0x000e280000000200 */
[----:B-1----:R-:W-:Y:S01]  /*2ae10*/  STL.64 [R1+0x60], R8 ;  /* 0x0000600801007387 */ /* 0x002fe20000100a00 */
        /* <DEDUP_REMOVED lines=13> */
[----:B------:R-:W-:Y:S04]  /*2aef0*/  LDSM.16.M88.4 R8, [R12+0x6000] ;  /* 0x006000000c08783b */ /* 0x000fe80000000200 */
[----:B0-----:R-:W-:Y:S01]  /*2af00*/  IMAD.MOV.U32 R24, RZ, RZ, R4 ;  /* 0x000000ffff187224 */ /* 0x001fe200078e0004 */
[----:B------:R-:W-:Y:S01]  /*2af10*/  STL.64 [R1+0x18], R6 ;  /* 0x0000180601007387 */ /* 0x000fe20000100a00 */
[----:B------:R-:W-:-:S02]  /*2af20*/  IMAD.MOV.U32 R25, RZ, RZ, R5 ;  /* 0x000000ffff197224 */ /* 0x000fc400078e0005 */
[----:B------:R-:W0:Y:S01]  /*2af30*/  LDSM.16.M88.4 R4, [R12+0x6800] ;  /* 0x006800000c04783b */ /* 0x000e220000000200 */
[----:B--2---:R-:W-:Y:S04]  /*2af40*/  LDSM.16.MT88.4 R20, [R26+0x8800] ;  /* 0x008800001a14783b */ /* 0x004fe80000004200 */
[----:B0-----:R-:W-:Y:S01]  /*2af50*/  STL.64 [R1+0x12e0], R6 ;  /* 0x0012e00601007387 */ /* 0x001fe20000100a00 */
[----:B------:R-:W-:Y:S02]  /*2af60*/  STL.64 [R1], R8 ;  /* 0x0000000801007387 */ /* 0x000fe40000100a00 */
[----:B------:R-:W-:Y:S02]  /*2af70*/  STL.64 [R1+0x8], R10 ;  /* 0x0000080a01007387 */ /* 0x000fe40000100a00 */
[----:B------:R-:W0:Y:S04]  /*2af80*/  LDSM.16.M88.4 R8, [R12+0x7000] ;  /* 0x007000000c08783b */ /* 0x000e280000000200 */
[----:B------:R1:W-:Y:S04]  /*2af90*/  STL.64 [R1+0x12d8], R4 ;  /* 0x0012d80401007387 */ /* 0x0003e80000100a00 */
[----:B------:R-:W2:Y:S04]  /*2afa0*/  LDSM.16.M88.4 R12, [R12+0x7800] ;  /* 0x007800000c0c783b */ /* 0x000ea80000000200 */
[----:B0-----:R-:W-:Y:S01]  /*2afb0*/  STL.64 [R1+0x12d0], R10 ;  /* 0x0012d00a01007387 */ /* 0x001fe20000100a00 */
[----:B------:R-:W-:Y:S02]  /*2afc0*/  STL.64 [R1+0x12c8], R8 ;  /* 0x0012c80801007387 */ /* 0x000fe40000100a00 */
[----:B-1----:R-:W4:Y:S02]  /*2afd0*/  LDL.LU R4, [R1+0x260] ;  /* 0x0002600001047983 */ /* 0x002f240000300800 */
[----:B------:R-:W4:Y:S01]  /*2afe0*/  LDL.LU R5, [R1+0x264] ;  /* 0x0002640001057983 */ /* 0x000f220000300800 */
[----:B------:R-:W2:Y:S01]  /*2aff0*/  LDL.LU R6, [R1+0x268] ;  /* 0x0002680001067983 */ /* 0x000ea20000300800 */
[----:B------:R-:W2:Y:S03]  /*2b000*/  LDL.LU R7, [R1+0x26c] ;  /* 0x00026c0001077983 */ /* 0x000ea60000300800 */
[----:B--2---:R-:W-:Y:S01]  /*2b010*/  STL.64 [R1+0x1370], R6 ;  /* 0x0013700601007387 */ /* 0x004fe20000100a00 */
[----:B----4-:R0:W-:Y:S03]  /*2b020*/  STL.64 [R1+0x1368], R4 ;  /* 0x0013680401007387 */ /* 0x0101e60000100a00 */
[----:B0-----:R-:W2:Y:S04]  /*2b030*/  LDL.64 R4, [R1+0x80] ;  /* 0x0000800001047983 */ /* 0x001ea80000100a00 */
[----:B--2---:R0:W-:Y:S04]  /*2b040*/  STL.64 [R1+0x1380], R4 ;  /* 0x0013800401007387 */ /* 0x0041e80000100a00 */
[----:B0-----:R-:W2:Y:S04]  /*2b050*/  LDL.LU.64 R4, [R1+0x90] ;  /* 0x0000900001047983 */ /* 0x001ea80000300a00 */
[----:B--2---:R0:W-:Y:S01]  /*2b060*/  STL.64 [R1+0x1398], R4 ;  /* 0x0013980401007387 */ /* 0x0041e20000100a00 */
[----:B------:R-:W2:Y:S02]  /*2b070*/  LDL.64 R8, [R1+0x60] ;  /* 0x0000600001087983 */ /* 0x000ea40000100a00 */
[----:B0-----:R-:W-:-:S02]  /*2b080*/  IMAD.MOV.U32 R4, RZ, RZ, R17 ;  /* 0x000000ffff047224 */ /* 0x001fc400078e0011 */
[----:B------:R-:W-:Y:S02]  /*2b090*/  IMAD.MOV.U32 R5, RZ, RZ, R16 ;  /* 0x000000ffff057224 */ /* 0x000fe400078e0010 */
[----:B---3--:R-:W0:Y:S04]  /*2b0a0*/  LDSM.16.MT88.4 R16, [R27+0x8800] ;  /* 0x008800001b10783b */ /* 0x008e280000004200 */
[----:B--2---:R1:W-:Y:S04]  /*2b0b0*/  STL.64 [R1+0x1378], R8 ;  /* 0x0013780801007387 */ /* 0x0043e80000100a00 */
[----:B-1----:R-:W2:Y:S01]  /*2b0c0*/  LDL.LU R8, [R1+0x280] ;  /* 0x0002800001087983 */ /* 0x002ea20000300800 */
[----:B------:R-:W2:Y:S02]  /*2b0d0*/  LDL.LU R9, [R1+0x284] ;  /* 0x0002840001097983 */ /* 0x000ea40000300800 */
[----:B------:R-:W3:Y:S02]  /*2b0e0*/  LDL.LU R10, [R1+0x288] ;  /* 0x00028800010a7983 */ /* 0x000ee40000300800 */
[----:B------:R-:W3:Y:S01]  /*2b0f0*/  LDL.LU R11, [R1+0x28c] ;  /* 0x00028c00010b7983 */ /* 0x000ee20000300800 */
[----:B------:R1:W-:Y:S04]  /*2b100*/  STL.64 [R1+0x13b0], R4 ;  /* 0x0013b00401007387 */ /* 0x0003e80000100a00 */
[----:B-1----:R-:W4:Y:S01]  /*2b110*/  LDL.LU R4, [R1+0x2b0] ;  /* 0x0002b00001047983 */ /* 0x002f220000300800 */
[----:B------:R-:W4:Y:S02]  /*2b120*/  LDL.LU R5, [R1+0x2b4] ;  /* 0x0002b40001057983 */ /* 0x000f240000300800 */
[----:B------:R-:W2:Y:S02]  /*2b130*/  LDL.LU R6, [R1+0x2b8] ;  /* 0x0002b80001067983 */ /* 0x000ea40000300800 */
[----:B------:R-:W2:Y:S02]  /*2b140*/  LDL.LU R7, [R1+0x2bc] ;  /* 0x0002bc0001077983 */ /* 0x000ea40000300800 */
[----:B--2---:R-:W-:Y:S01]  /*2b150*/  STL.64 [R1+0x13d0], R6 ;  /* 0x0013d00601007387 */ /* 0x004fe20000100a00 */
[----:B----4-:R1:W-:Y:S03]  /*2b160*/  STL.64 [R1+0x13c8], R4 ;  /* 0x0013c80401007387 */ /* 0x0103e60000100a00 */
[----:B-1----:R-:W2:Y:S01]  /*2b170*/  LDL.64 R4, [R1+0xc0] ;  /* 0x0000c00001047983 */ /* 0x002ea20000100a00 */
[----:B---3--:R-:W-:Y:S02]  /*2b180*/  STL.64 [R1+0x1390], R10 ;  /* 0x0013900a01007387 */ /* 0x008fe40000100a00 */
[----:B------:R1:W-:Y:S02]  /*2b190*/  STL.64 [R1+0x1388], R8 ;  /* 0x0013880801007387 */ /* 0x0003e40000100a00 */
[----:B-1----:R-:W3:Y:S01]  /*2b1a0*/  LDL.LU R8, [R1+0x290] ;  /* 0x0002900001087983 */ /* 0x002ee20000300800 */
[----:B------:R-:W3:Y:S02]  /*2b1b0*/  LDL.LU R9, [R1+0x294] ;  /* 0x0002940001097983 */ /* 0x000ee40000300800 */
[----:B------:R-:W4:Y:S02]  /*2b1c0*/  LDL.LU R10, [R1+0x298] ;  /* 0x00029800010a7983 */ /* 0x000f240000300800 */
[----:B------:R-:W4:Y:S02]  /*2b1d0*/  LDL.LU R11, [R1+0x29c] ;  /* 0x00029c00010b7983 */ /* 0x000f240000300800 */
[----:B----4-:R-:W-:Y:S01]  /*2b1e0*/  STL.64 [R1+0x13a8], R10 ;  /* 0x0013a80a01007387 */ /* 0x010fe20000100a00 */
[----:B---3--:R1:W-:Y:S03]  /*2b1f0*/  STL.64 [R1+0x13a0], R8 ;  /* 0x0013a00801007387 */ /* 0x0083e60000100a00 */
[----:B-1----:R-:W3:Y:S01]  /*2b200*/  LDL.LU R8, [R1+0x2a0] ;  /* 0x0002a00001087983 */ /* 0x002ee20000300800 */
[----:B------:R-:W3:Y:S02]  /*2b210*/  LDL.LU R9, [R1+0x2a4] ;  /* 0x0002a40001097983 */ /* 0x000ee40000300800 */
[----:B------:R-:W4:Y:S02]  /*2b220*/  LDL.LU R10, [R1+0x2a8] ;  /* 0x0002a800010a7983 */ /* 0x000f240000300800 */
[----:B------:R-:W4:Y:S02]  /*2b230*/  LDL.LU R11, [R1+0x2ac] ;  /* 0x0002ac00010b7983 */ /* 0x000f240000300800 */
[----:B----4-:R-:W-:Y:S01]  /*2b240*/  STL.64 [R1+0x13c0], R10 ;  /* 0x0013c00a01007387 */ /* 0x010fe20000100a00 */
[----:B---3--:R1:W-:Y:S03]  /*2b250*/  STL.64 [R1+0x13b8], R8 ;  /* 0x0013b80801007387 */ /* 0x0083e60000100a00 */
[----:B-1----:R-:W3:Y:S04]  /*2b260*/  LDL.64 R8, [R1+0xb0] ;  /* 0x0000b00001087983 */ /* 0x002ee80000100a00 */
[----:B---3--:R1:W-:Y:S04]  /*2b270*/  STL.64 [R1+0x13d8], R8 ;  /* 0x0013d80801007387 */ /* 0x0083e80000100a00 */
[----:B-1----:R-:W3:Y:S01]  /*2b280*/  LDL.LU R8, [R1+0x2c0] ;  /* 0x0002c00001087983 */ /* 0x002ee20000300800 */
[----:B------:R-:W3:Y:S02]  /*2b290*/  LDL.LU R9, [R1+0x2c4] ;  /* 0x0002c40001097983 */ /* 0x000ee40000300800 */
[----:B------:R-:W3:Y:S02]  /*2b2a0*/  LDL.LU R10, [R1+0x2c8] ;  /* 0x0002c800010a7983 */ /* 0x000ee40000300800 */
[----:B------:R-:W3:Y:S01]  /*2b2b0*/  LDL.LU R11, [R1+0x2cc] ;  /* 0x0002cc00010b7983 */ /* 0x000ee20000300800 */
[----:B------:R-:W-:Y:S01]  /*2b2c0*/  STL [R1+0x1120], R14 ;  /* 0x0011200e01007387 */ /* 0x000fe20000100800 */
[----:B------:R-:W-:Y:S02]  /*2b2d0*/  STL [R1+0x1048], R15 ;  /* 0x0010480f01007387 */ /* 0x000fe40000100800 */
[----:B0-----:R-:W-:Y:S02]  /*2b2e0*/  STL.64 [R1+0x12b0], R18 ;  /* 0x0012b01201007387 */ /* 0x001fe40000100a00 */
[----:B------:R0:W-:Y:S02]  /*2b2f0*/  STL.64 [R1+0x12a8], R16 ;  /* 0x0012a81001007387 */ /* 0x0001e40000100a00 */
[----:B0-----:R-:W4:Y:S01]  /*2b300*/  LDL.LU.64 R16, [R1+0x70] ;  /* 0x0000700001107983 */ /* 0x001f220000300a00 */
[----:B------:R-:W-:Y:S02]  /*2b310*/  STL [R1+0x1188], R27 ;  /* 0x0011881b01007387 */ /* 0x000fe40000100800 */
[----:B------:R-:W-:Y:S02]  /*2b320*/  STL [R1+0x1308], R26 ;  /* 0x0013081a01007387 */ /* 0x000fe40000100800 */
[----:B------:R0:W-:Y:S02]  /*2b330*/  STL.64 [R1+0x1300], R24 ;  /* 0x0013001801007387 */ /* 0x0001e40000100a00 */
[----:B--2---:R-:W-:Y:S01]  /*2b340*/  IMAD.MOV.U32 R15, RZ, RZ, R5 ;  /* 0x000000ffff0f7224 */ /* 0x004fe200078e0005 */
[----:B0-----:R-:W4:Y:S01]  /*2b350*/  LDL.LU R24, [R1+0x270] ;  /* 0x0002700001187983 */ /* 0x001f220000300800 */
[C---:B---3--:R-:W-:Y:S11]  /*2b360*/  HMMA.16816.F32 R8, R20.reuse, R4, R8 ;  /* 0x000000041408723c */ /* 0x048ff60000001808 */
[----:B------:R-:W-:Y:S11]  /*2b370*/  @!UPT UIADD3 URZ, URZ, URZ, URZ ;  /* 0x0000003f3f3ff290 */ /* 0x000ff6000fffe03f */
[----:B------:R-:W-:Y:S01]  /*2b380*/  @!UPT UIADD3 URZ, URZ, URZ, URZ ;  /* 0x0000003f3f3ff290 */ /* 0x000fe2000fffe03f */
[----:B------:R0:W-:Y:S01]  /*2b390*/  STL.64 [R1+0x2c0], R8 ;  /* 0x0002c00801007387 */ /* 0x0001e20000100a00 */
[----:B------:R1:W-:Y:S03]  /*2b3a0*/  STL.64 [R1+0x2c8], R10 ;  /* 0x0002c80a01007387 */ /* 0x0003e60000100a00 */
[----:B0-----:R-:W2:Y:S01]  /*2b3b0*/  LDL.LU.64 R8, [R1+0x13d8] ;  /* 0x0013d80001087983 */ /* 0x001ea20000300a00 */
[----:B------:R-:W2:Y:S02]  /*2b3c0*/  LDL.LU.64 R6, [R1+0x13d0] ;  /* 0x0013d00001067983 */ /* 0x000ea40000300a00 */
[----:B------:R-:W2:Y:S02]  /*2b3d0*/  LDL.LU.64 R4, [R1+0x13c8] ;  /* 0x0013c80001047983 */ /* 0x000ea40000300a00 */
[----:B-1----:R-:W3:Y:S01]  /*2b3e0*/  LDL.LU.64 R10, [R1+0x13c0] ;  /* 0x0013c000010a7983 */ /* 0x002ee20000300a00 */
[----:B--2---:R-:W-:Y:S01]  /*2b3f0*/  HMMA.16816.F32 R4, R20, R8, R4 ;  /* 0x000000081404723c */ /* 0x004fe20000001804 */
[----:B------:R-:W-:-:S02]  /*2b400*/  IMAD.MOV.U32 R28, RZ, RZ, R9 ;  /* 0x000000ffff1c7224 */ /* 0x000fc400078e0009 */
[----:B------:R-:W3:Y:S11]  /*2b410*/  LDL.LU.64 R8, [R1+0x13b8] ;  /* 0x0013b80001087983 */ /* 0x000ef60000300a00 */
[----:B------:R-:W-:Y:S09]  /*2b420*/  @!UPT UIADD3 URZ, URZ, URZ, URZ ;  /* 0x0000003f3f3ff290 */ /* 0x000ff2000fffe03f */
[----:B------:R0:W-:Y:S04]  /*2b430*/  STL.64 [R1+0x2b0], R4 ;  /* 0x0002b00401007387 */ /* 0x0001e80000100a00 */
[----:B0-----:R-:W3:Y:S01]  /*2b440*/  LDL.LU.64 R4, [R1+0x13b0] ;  /* 0x0013b00001047983 */ /* 0x001ee20000300a00 */
[----:B------:R-:W-:Y:S02]  /*2b450*/  IMAD.MOV.U32 R26, RZ, RZ, R2 ;  /* 0x000000ffff1a7224 */ /* 0x000fe400078e0002 */
[----:B------:R-:W-:Y:S02]  /*2b460*/  IMAD.MOV.U32 R27, RZ, RZ, R0 ;  /* 0x000000ffff1b7224 */ /* 0x000fe400078e0000 */
[----:B------:R-:W-:Y:S02]  /*2b470*/  IMAD.MOV.U32 R2, RZ, RZ, R6 ;  /* 0x000000ffff027224 */ /* 0x000fe400078e0006 */
[----:B------:R-:W-:-:S05]  /*2b480*/  IMAD.MOV.U32 R0, RZ, RZ, R7 ;  /* 0x000000ffff007224 */ /* 0x000fca00078e0007 */
[----:B------:R-:W-:Y:S01]  /*2b490*/  STL [R1+0x127c], R0 ;  /* 0x00127c0001007387 */ /* 0x000fe20000100800 */
[----:B------:R-:W-:Y:S02]  /*2b4a0*/  STL [R1+0x1278], R2 ;  /* 0x0012780201007387 */ /* 0x000fe40000100800 */
[----:B------:R-:W-:Y:S01]  /*2b4b0*/  STL [R1+0x1274], R28 ;  /* 0x0012741c01007387 */ /* 0x000fe20000100800 */
[C---:B---3--:R-:W-:Y:S01]  /*2b4c0*/  HMMA.16816.F32 R4, R20.reuse, R4, R8 ;  /* 0x000000041404723c */ /* 0x048fe20000001808 */
[----:B------:R-:W2:Y:S01]  /*2b4d0*/  LDL.LU.64 R10, [R1+0x13a8] ;  /* 0x0013a800010a7983 */ /* 0x000ea20000300a00 */
[----:B------:R-:W2:Y:S11]  /*2b4e0*/  LDL.LU.64 R8, [R1+0x13a0] ;  /* 0x0013a00001087983 */ /* 0x000eb60000300a00 */
[----:B------:R-:W-:Y:S10]  /*2b4f0*/  @!UPT UIADD3 URZ, URZ, URZ, URZ ;  /* 0x0000003f3f3ff290 */ /* 0x000ff4000fffe03f */
[----:B------:R0:W-:Y:S01]  /*2b500*/  STL.64 [R1+0x2a0], R4 ;  /* 0x0002a00401007387 */ /* 0x0001e20000100a00 */
[----:B------:R-:W-:Y:S03]  /*2b510*/  STL.64 [R1+0x2a8], R6 ;  /* 0x0002a80601007387 */ /* 0x000fe60000100a00 */
[----:B0-----:R-:W2:Y:S02]  /*2b520*/  LDL.LU.64 R4, [R1+0x1398] ;  /* 0x0013980001047983 */ /* 0x001ea40000300a00 */
[C---:B--2---:R-:W-:Y:S01]  /*2b530*/  HMMA.16816.F32 R8, R20.reuse, R4, R8 ;  /* 0x000000041408723c */ /* 0x044fe20000001808 */
[----:B------:R-:W-:Y:S02]  /*2b540*/  IMAD.MOV.U32 R2, RZ, RZ, R4 ;  /* 0x000000ffff027224 */ /* 0x000fe400078e0004 */
[----:B------:R-:W-:Y:S11]  /*2b550*/  IMAD.MOV.U32 R28, RZ, RZ, R5 ;  /* 0x000000ffff1c7224 */ /* 0x000ff600078e0005 */
[----:B------:R-:W-:Y:S09]  /*2b560*/  @!UPT UIADD3 URZ, URZ, URZ, URZ ;  /* 0x0000003f3f3ff290 */ /* 0x000ff2000fffe03f */
[----:B------:R-:W-:Y:S01]  /*2b570*/  STL.64 [R1+0x290], R8 ;  /* 0x0002900801007387 */ /* 0x000fe20000100a00 */
[----:B------:R0:W-:Y:S03]  /*2b580*/  STL.64 [R1+0x298], R10 ;  /* 0x0002980a01007387 */ /* 0x0001e60000100a00 */
[----:B0-----:R-:W2:Y:S01]  /*2b590*/  LDL.LU.64 R10, [R1+0x1390] ;  /* 0x00139000010a7983 */ /* 0x001ea20000300a00 */
[----:B------:R-:W2:Y:S02]  /*2b5a0*/  LDL.LU.64 R8, [R1+0x1388] ;  /* 0x0013880001087983 */ /* 0x000ea40000300a00 */
[----:B------:R-:W2:Y:S02]  /*2b5b0*/  LDL.LU.64 R4, [R1+0x1380] ;  /* 0x0013800001047983 */ /* 0x000ea40000300a00 */
[----:B------:R-:W-:Y:S01]  /*2b5c0*/  STL [R1+0x1284], R28 ;  /* 0x0012841c01007387 */ /* 0x000fe20000100800 */
[----:B------:R-:W-:Y:S01]  /*2b5d0*/  STL [R1+0x1280], R2 ;  /* 0x0012800201007387 */ /* 0x000fe20000100800 */
[----:B--2---:R-:W-:Y:S01]  /*2b5e0*/  HMMA.16816.F32 R8, R20, R4, R8 ;  /* 0x000000041408723c */ /* 0x004fe20000001808 */
[----:B------:R-:W-:Y:S11]  /*2b5f0*/  IMAD.MOV.U32 R0, RZ, RZ, R5 ;  /* 0x000000ffff007224 */ /* 0x000ff600078e0005 */
[----:B------:R-:W-:Y:S11]  /*2b600*/  @!UPT UIADD3 URZ, URZ, URZ, URZ ;  /* 0x0000003f3f3ff290 */ /* 0x000ff6000fffe03f */
[----:B------:R0:W-:Y:S01]  /*2b610*/  STL.64 [R1+0x280], R8 ;  /* 0x0002800801007387 */ /* 0x0001e20000100a00 */
[----:B------:R-:W-:Y:S03]  /*2b620*/  STL.64 [R1+0x288], R10 ;  /* 0x0002880a01007387 */ /* 0x000fe60000100a00 */
[----:B0-----:R-:W2:Y:S01]  /*2b630*/  LDL.LU.64 R8, [R1+0x1378] ;  /* 0x0013780001087983 */ /* 0x001ea20000300a00 */
[----:B------:R-:W2:Y:S02]  /*2b640*/  LDL.LU.64 R6, [R1+0x1370] ;  /* 0x0013700001067983 */ /* 0x000ea40000300a00 */
[----:B------:R-:W2:Y:S02]  /*2b650*/  LDL.LU.64 R4, [R1+0x1368] ;  /* 0x0013680001047983 */ /* 0x000ea40000300a00 */
[----:B------:R-:W-:-:S07]  /*2b660*/  IMAD.MOV.U32 R25, RZ, RZ, R3 ;  /* 0x000000ffff197224 */ /* 0x000fce00078e0003 */
[C---:B----4-:R-:W-:Y:S01]  /*2b670*/  HMMA.16816.F32 R24, R20.reuse, R16, R24 ;  /* 0x000000101418723c */ /* 0x050fe20000001818 */
[----:B------:R-:W-:Y:S02]  /*2b680*/  IMAD.MOV.U32 R2, RZ, RZ, R17 ;  /* 0x000000ffff027224 */ /* 0x000fe400078e0011 */
[----:B------:R-:W-:Y:S01]  /*2b690*/  IMAD.MOV.U32 R28, RZ, RZ, R16 ;  /* 0x000000ffff1c7224 */ /* 0x000fe200078e0010 */
[----:B------:R-:W-:Y:S11]  /*2b6a0*/  STL [R1+0x1288], R0 ;  /* 0x0012880001007387 */ /* 0x000ff60000100800 */
[----:B------:R-:W-:Y:S08]  /*2b6b0*/  @!UPT UIADD3 URZ, URZ, URZ, URZ ;  /* 0x0000003f3f3ff290 */ /* 0x000ff0000fffe03f */
[----:B------:R-:W-:Y:S01]  /*2b6c0*/  STL.64 [R1+0x270], R24 ;  /* 0x0002701801007387 */ /* 0x000fe20000100a00 */
[----:B------:R-:W-:Y:S02]  /*2b6d0*/  STL.64 [R1+0x278], R26 ;  /* 0x0002781a01007387 */ /* 0x000fe40000100a00 */
[----:B------:R-:W-:Y:S02]  /*2b6e0*/  STL [R1+0x1290], R2 ;  /* 0x0012900201007387 */ /* 0x000fe40000100800 */
[----:B------:R-:W-:Y:S01]  /*2b6f0*/  STL [R1+0x128c], R28 ;  /* 0x00128c1c01007387 */ /* 0x000fe20000100800 */
[----:B--2---:R-:W-:Y:S11]  /*2b700*/  HMMA.16816.F32 R4, R20, R8, R4 ;  /* 0x000000081404723c */ /* 0x004ff60000001804 */
[----:B------:R-:W-:Y:S11]  /*2b710*/  @!UPT UIADD3 URZ, URZ, URZ, URZ ;  /* 0x0000003f3f3ff290 */ /* 0x000ff6000fffe03f */
[----:B------:R-:W-:Y:S01]  /*2b720*/  @!UPT UIADD3 URZ, URZ, URZ, URZ ;  /* 0x0000003f3f3ff290 */ /* 0x000fe2000fffe03f */
[----:B------:R0:W-:Y:S01]  /*2b730*/  STL.64 [R1+0x260], R4 ;  /* 0x0002600401007387 */ /* 0x0001e20000100a00 */
[----:B------:R-:W2:Y:S02]  /*2b740*/  LDL.LU R16, [R1+0x1c0] ;  /* 0x0001c00001107983 */ /* 0x000ea40000300800 */
[----:B------:R-:W2:Y:S02]  /*2b750*/  LDL.LU R17, [R1+0x1c4] ;  /* 0x0001c40001117983 */ /* 0x000ea40000300800 */
[----:B------:R-:W3:Y:S01]  /*2b760*/  LDL.LU R18, [R1+0x1c8] ;  /* 0x0001c80001127983 */ /* 0x000ee20000300800 */
[----:B------:R-:W3:Y:S04]  /*2b770*/  LDL.LU R19, [R1+0x1cc] ;  /* 0x0001cc0001137983 */ /* 0x000ee80000300800 */
[----:B0-----:R-:W4:Y:S01]  /*2b780*/  LDL.LU.64 R4, [R1] ;  /* 0x0000000001047983 */ /* 0x001f220000300a00 */
[----:B------:R-:W-:-:S03]  /*2b790*/  IMAD.MOV.U32 R0, RZ, RZ, R9 ;  /* 0x000000ffff007224 */ /* 0x000fc600078e0009 */
[----:B----4-:R0:W-:Y:S01]  /*2b7a0*/  STL.64 [R1+0x12f8], R4 ;  /* 0x0012f80401007387 */ /* 0x0101e20000100a00 */
[----:B------:R-:W4:Y:S02]  /*2b7b0*/  LDL.LU R8, [R1+0x1f0] ;  /* 0x0001f00001087983 */ /* 0x000f240000300800 */
[----:B------:R-:W4:Y:S02]  /*2b7c0*/  LDL.LU R9, [R1+0x1f4] ;  /* 0x0001f40001097983 */ /* 0x000f240000300800 */
[----:B------:R-:W2:Y:S01]  /*2b7d0*/  LDL.LU R10, [R1+0x1f8] ;  /* 0x0001f800010a7983 */ /* 0x000ea20000300800 */
[----:B------:R-:W2:Y:S01]  /*2b7e0*/  LDL.LU R11, [R1+0x1fc] ;  /* 0x0001fc00010b7983 */ /* 0x000ea20000300800 */
[----:B------:R-:W2:Y:S02]  /*2b7f0*/  LDL.LU.64 R24, [R1+0x20] ;  /* 0x0000200001187983 */ /* 0x000ea40000300a00 */
[----:B------:R-:W-:Y:S02]  /*2b800*/  IMAD.MOV.U32 R14, RZ, RZ, R6 ;  /* 0x000000ffff0e7224 */ /* 0x000fe400078e0006 */
[----:B------:R-:W-:Y:S01]  /*2b810*/  IMAD.MOV.U32 R3, RZ, RZ, R7 ;  /* 0x000000ffff037224 */ /* 0x000fe200078e0007 */
[----:B--2---:R1:W-:Y:S01]  /*2b820*/  STL.64 [R1+0x1320], R24 ;  /* 0x0013201801007387 */ /* 0x0043e20000100a00 */
[----:B0-----:R-:W2:Y:S02]  /*2b830*/  LDL.LU R4, [R1+0x210] ;  /* 0x0002100001047983 */ /* 0x001ea40000300800 */
[----:B------:R-:W2:Y:S02]  /*2b840*/  LDL.LU R5, [R1+0x214] ;  /* 0x0002140001057983 */ /* 0x000ea40000300800 */
[----:B------:R-:W2:Y:S01]  /*2b850*/  LDL.LU R6, [R1+0x218] ;  /* 0x0002180001067983 */ /* 0x000ea20000300800 */
[----:B------:R-:W2:Y:S04]  /*2b860*/  LDL.LU R7, [R1+0x21c] ;  /* 0x00021c0001077983 */ /* 0x000ea80000300800 */
[----:B-1----:R-:W2:Y:S04]  /*2b870*/  LDL.LU.64 R24, [R1+0x30] ;  /* 0x0000300001187983 */ /* 0x002ea80000300a00 */
[----:B--2---:R0:W-:Y:S04]  /*2b880*/  STL.64 [R1+0x1338], R24 ;  /* 0x0013381801007387 */ /* 0x0041e80000100a00 */
[----:B0-----:R-:W2:Y:S04]  /*2b890*/  LDL.LU.64 R24, [R1+0x40] ;  /* 0x0000400001187983 */ /* 0x001ea80000300a00 */
[----:B--2---:R-:W-:Y:S01]  /*2b8a0*/  STL.64 [R1+0x1350], R24 ;  /* 0x0013501801007387 */ /* 0x004fe20000100a00 */
[----:B------:R-:W-:Y:S02]  /*2b8b0*/  STL.64 [R1+0x1318], R6 ;  /* 0x0013180601007387 */ /* 0x000fe40000100a00 */
[----:B------:R0:W-:Y:S02]  /*2b8c0*/  STL.64 [R1+0x1310], R4 ;  /* 0x0013100401007387 */ /* 0x0001e40000100a00 */
[----:B0-----:R-:W2:Y:S01]  /*2b8d0*/  LDL.LU R4, [R1+0x220] ;  /* 0x0002200001047983 */ /* 0x001ea20000300800 */
[----:B------:R-:W2:Y:S02]  /*2b8e0*/  LDL.LU R5, [R1+0x224] ;  /* 0x0002240001057983 */ /* 0x000ea40000300800 */
[----:B------:R-:W2:Y:S02]  /*2b8f0*/  LDL.LU R6, [R1+0x228] ;  /* 0x0002280001067983 */ /* 0x000ea40000300800 */
[----:B------:R-:W2:Y:S01]  /*2b900*/  LDL.LU R7, [R1+0x22c] ;  /* 0x00022c0001077983 */ /* 0x000ea20000300800 */
[----:B------:R-:W3:Y:S01]  /*2b910*/  LDL.LU R24, [R1+0x250] ;  /* 0x0002500001187983 */ /* 0x000ee20000300800 */
[----:B------:R-:W3:Y:S02]  /*2b920*/  LDL.LU R25, [R1+0x254] ;  /* 0x0002540001197983 */ /* 0x000ee40000300800 */
[----:B------:R-:W3:Y:S02]  /*2b930*/  LDL.LU R26, [R1+0x258] ;  /* 0x00025800011a7983 */ /* 0x000ee40000300800 */
[----:B------:R-:W3:Y:S01]  /*2b940*/  LDL.LU R27, [R1+0x25c] ;  /* 0x00025c00011b7983 */ /* 0x000ee20000300800 */
[----:B--2---:R-:W-:Y:S01]  /*2b950*/  STL.64 [R1+0x1330], R6 ;  /* 0x0013300601007387 */ /* 0x004fe20000100a00 */
[----:B------:R0:W-:Y:S03]  /*2b960*/  STL.64 [R1+0x1328], R4 ;  /* 0x0013280401007387 */ /* 0x0001e60000100a00 */
[----:B0-----:R-:W2:Y:S01]  /*2b970*/  LDL.LU R4, [R1+0x230] ;  /* 0x0002300001047983 */ /* 0x001ea20000300800 */
[----:B------:R-:W2:Y:S02]  /*2b980*/  LDL.LU R5, [R1+0x234] ;  /* 0x0002340001057983 */ /* 0x000ea40000300800 */
[----:B------:R-:W2:Y:S02]  /*2b990*/  LDL.LU R6, [R1+0x238] ;  /* 0x0002380001067983 */ /* 0x000ea40000300800 */
[----:B------:R-:W2:Y:S02]  /*2b9a0*/  LDL.LU R7, [R1+0x23c] ;  /* 0x00023c0001077983 */ /* 0x000ea40000300800 */
        /* <DEDUP_REMOVED lines=8> */
[----:B0-----:R-:W2:Y:S01]  /*2ba30*/  LDL.LU.64 R4, [R1+0x50] ;  /* 0x0000500001047983 */ /* 0x001ea20000300a00 */
[----:B------:R-:W-:Y:S02]  /*2ba40*/  STL.64 [R1+0x12f0], R10 ;  /* 0x0012f00a01007387 */ /* 0x000fe40000100a00 */
[----:B----4-:R0:W-:Y:S02]  /*2ba50*/  STL.64 [R1+0x12e8], R8 ;  /* 0x0012e80801007387 */ /* 0x0101e40000100a00 */
[----:B0-----:R-:W4:Y:S01]  /*2ba60*/  LDL.LU R8, [R1+0x200] ;  /* 0x0002000001087983 */ /* 0x001f220000300800 */
[----:B------:R-:W4:Y:S02]  /*2ba70*/  LDL.LU R9, [R1+0x204] ;  /* 0x0002040001097983 */ /* 0x000f240000300800 */
[----:B------:R-:W4:Y:S02]  /*2ba80*/  LDL.LU R10, [R1+0x208] ;  /* 0x00020800010a7983 */ /* 0x000f240000300800 */
[----:B------:R-:W4:Y:S01]  /*2ba90*/  LDL.LU R11, [R1+0x20c] ;  /* 0x00020c00010b7983 */ /* 0x000f220000300800 */
[----:B---3--:R-:W-:Y:S01]  /*2baa0*/  STL.64 [R1+0x12c0], R18 ;  /* 0x0012c01201007387 */ /* 0x008fe20000100a00 */
[----:B------:R0:W-:Y:S03]  /*2bab0*/  STL.64 [R1+0x12b8], R16 ;  /* 0x0012b81001007387 */ /* 0x0001e60000100a00 */
[----:B0-----:R-:W3:Y:S01]  /*2bac0*/  LDL.LU R16, [R1+0x1e0] ;  /* 0x0001e00001107983 */ /* 0x001ee20000300800 */
[----:B------:R-:W3:Y:S02]  /*2bad0*/  LDL.LU R17, [R1+0x1e4] ;  /* 0x0001e40001117983 */ /* 0x000ee40000300800 */
[----:B------:R-:W3:Y:S02]  /*2bae0*/  LDL.LU R18, [R1+0x1e8] ;  /* 0x0001e80001127983 */ /* 0x000ee40000300800 */
[----:B------:R-:W-:Y:S01]  /*2baf0*/  STL [R1+0x129c], R3 ;  /* 0x00129c0301007387 */ /* 0x000fe20000100800 */
[----:B------:R-:W-:Y:S01]  /*2bb00*/  STL [R1+0x1298], R14 ;  /* 0x0012980e01007387 */ /* 0x000fe20000100800 */
[----:B------:R-:W-:Y:S02]  /*2bb10*/  STL [R1+0x1294], R0 ;  /* 0x0012940001007387 */ /* 0x000fe40000100800 */
[----:B------:R-:W3:Y:S01]  /*2bb20*/  LDL.LU.64 R6, [R1+0x1360] ;  /* 0x0013600001067983 */ /* 0x000ee20000300a00 */
[----:B--2---:R-:W-:Y:S01]  /*2bb30*/  HMMA.16816.F32 R24, R20, R4, R24 ;  /* 0x000000041418723c */ /* 0x004fe20000001818 */
[----:B------:R-:W-:-:S02]  /*2bb40*/  IMAD.MOV.U32 R2, RZ, RZ, R4 ;  /* 0x000000ffff027224 */ /* 0x000fc400078e0004 */
[----:B------:R-:W-:Y:S02]  /*2bb50*/  IMAD.MOV.U32 R28, RZ, RZ, R5 ;  /* 0x000000ffff1c7224 */ /* 0x000fe400078e0005 */
[----:B------:R-:W3:Y:S11]  /*2bb60*/  LDL.LU.64 R4, [R1+0x1358] ;  /* 0x0013580001047983 */ /* 0x000ef60000300a00 */
[----:B------:R-:W-:Y:S07]  /*2bb70*/  @!UPT UIADD3 URZ, URZ, URZ, URZ ;  /* 0x0000003f3f3ff290 */ /* 0x000fee000fffe03f */
[----:B------:R0:W-:Y:S01]  /*2bb80*/  STL.64 [R1+0x250], R24 ;  /* 0x0002501801007387 */ /* 0x0001e20000100a00 */
[----:B------:R-:W-:Y:S03]  /*2bb90*/  STL [R1+0x258], R26 ;  /* 0x0002581a01007387 */ /* 0x000fe60000100800 */
[----:B0-----:R-:W3:Y:S01]  /*2bba0*/  LDL.LU.64 R24, [R1+0x1350] ;  /* 0x0013500001187983 */ /* 0x001ee20000300a00 */
[----:B------:R-:W-:Y:S02]  /*2bbb0*/  STL [R1+0x12a4], R28 ;  /* 0x0012a41c01007387 */ /* 0x000fe40000100800 */
[----:B------:R-:W-:Y:S01]  /*2bbc0*/  STL [R1+0x12a0], R2 ;  /* 0x0012a00201007387 */ /* 0x000fe20000100800 */
[C---:B---3--:R-:W-:Y:S01]  /*2bbd0*/  HMMA.16816.F32 R4, R20.reuse, R24, R4 ;  /* 0x000000181404723c */ /* 0x048fe20000001804 */
        /* <DEDUP_REMOVED lines=17> */
[----:B------:R-:W-:Y:S02]  /*2bcf0*/  IMAD.MOV.U32 R19, RZ, RZ, R29 ;  /* 0x000000ffff137224 */ /* 0x000fe400078e001d */
[----:B------:R-:W-:Y:S01]  /*2bd00*/  IMAD.MOV.U32 R29, RZ, RZ, R27 ;  /* 0x000000ffff1d7224 */ /* 0x000fe200078e001b */
        /* <DEDUP_REMOVED lines=8> */
[----:B------:R-:W3:Y:S02]  /*2bd90*/  LDL.LU R26, [R1+0x1308] ;  /* 0x00130800011a7983 */ /* 0x000ee40000300800 */
[----:B------:R-:W2:Y:S02]  /*2bda0*/  LDL.LU.64 R24, [R1+0x1300] ;  /* 0x0013000001187983 */ /* 0x000ea40000300a00 */
[C---:B--2---:R-:W-:Y:S11]  /*2bdb0*/  HMMA.16816.F32 R4, R20.reuse, R24, R4 ;  /* 0x000000181404723c */ /* 0x044ff60000001804 */
[----:B------:R-:W-:Y:S11]  /*2bdc0*/  @!UPT UIADD3 URZ, URZ, URZ, URZ ;  /* 0x0000003f3f3ff290 */ /* 0x000ff6000fffe03f */
[----:B------:R-:W-:Y:S01]  /*2bdd0*/  @!UPT UIADD3 URZ, URZ, URZ, URZ ;  /* 0x0000003f3f3ff290 */ /* 0x000fe2000fffe03f */
[----:B------:R0:W-:Y:S01]  /*2bde0*/  STL.64 [R1+0x210], R4 ;  /* 0x0002100401007387 */ /* 0x0001e20000100a00 */
[----:B------:R-:W-:Y:S03]  /*2bdf0*/  STL.64 [R1+0x218], R6 ;  /* 0x0002180601007387 */ /* 0x000fe60000100a00 */
[----:B0-----:R-:W4:Y:S01]  /*2be00*/  LDL.LU.64 R4, [R1+0x12f8] ;  /* 0x0012f80001047983 */ /* 0x001f220000300a00 */
[----:B---3--:R-:W-:Y:S02]  /*2be10*/  STL [R1+0x11a0], R26 ;  /* 0x0011a01a01007387 */ /* 0x008fe40000100800 */
[----:B------:R0:W-:Y:S01]  /*2be20*/  STL.64 [R1+0x1198], R24 ;  /* 0x0011981801007387 */ /* 0x0001e20000100a00 */
[C---:B----4-:R-:W-:Y:S01]  /*2be30*/  HMMA.16816.F32 R8, R20.reuse, R4, R8 ;  /* 0x000000041408723c */ /* 0x050fe20000001808 */
[----:B0-----:R-:W-:Y:S02]  /*2be40*/  IMAD.MOV.U32 R25, RZ, RZ, R4 ;  /* 0x000000ffff197224 */ /* 0x001fe400078e0004 */
[----:B------:R-:W-:Y:S11]  /*2be50*/  IMAD.MOV.U32 R24, RZ, RZ, R5 ;  /* 0x000000ffff187224 */ /* 0x000ff600078e0005 */
[----:B------:R-:W-:Y:S09]  /*2be60*/  @!UPT UIADD3 URZ, URZ, URZ, URZ ;  /* 0x0000003f3f3ff290 */ /* 0x000ff2000fffe03f */
[----:B------:R-:W-:Y:S01]  /*2be70*/  STL.64 [R1+0x200], R8 ;  /* 0x0002000801007387 */ /* 0x000fe20000100a00 */
[----:B------:R0:W-:Y:S03]  /*2be80*/  STL.64 [R1+0x208], R10 ;  /* 0x0002080a01007387 */ /* 0x0001e60000100a00 */
[----:B0-----:R-:W2:Y:S01]  /*2be90*/  LDL.LU.64 R10, [R1+0x12f0] ;  /* 0x0012f000010a7983 */ /* 0x001ea20000300a00 */
[----:B------:R-:W2:Y:S02]  /*2bea0*/  LDL.LU.64 R8, [R1+0x12e8] ;  /* 0x0012e80001087983 */ /* 0x000ea40000300a00 */
[----:B------:R-:W3:Y:S02]  /*2beb0*/  LDL.LU.64 R6, [R1+0x12e0] ;  /* 0x0012e00001067983 */ /* 0x000ee40000300a00 */
[----:B------:R-:W2:Y:S02]  /*2bec0*/  LDL.LU.64 R4, [R1+0x12d8] ;  /* 0x0012d80001047983 */ /* 0x000ea40000300a00 */
        /* <DEDUP_REMOVED lines=10> */
[C---:B----4-:R-:W-:Y:S11]  /*2bf70*/  HMMA.16816.F32 R16, R20.reuse, R8, R16 ;  /* 0x000000081410723c */ /* 0x050ff60000001810 */
[----:B------:R-:W-:Y:S11]  /*2bf80*/  @!UPT UIADD3 URZ, URZ, URZ, URZ ;  /* 0x0000003f3f3ff290 */ /* 0x000ff6000fffe03f */
[----:B------:R-:W-:Y:S01]  /*2bf90*/  @!UPT UIADD3 URZ, URZ, URZ, URZ ;  /* 0x0000003f3f3ff290 */ /* 0x000fe2000fffe03f */
[----:B------:R-:W-:Y:S01]  /*2bfa0*/  STL.64 [R1+0x1e0], R16 ;  /* 0x0001e01001007387 */ /* 0x000fe20000100a00 */
[----:B------:R0:W-:Y:S03]  /*2bfb0*/  STL.64 [R1+0x1e8], R18 ;  /* 0x0001e81201007387 */ /* 0x0001e60000100a00 */
[----:B0-----:R-:W4:Y:S01]  /*2bfc0*/  LDL.LU.64 R18, [R1+0x12c0] ;  /* 0x0012c00001127983 */ /* 0x001f220000300a00 */
[----:B------:R-:W4:Y:S02]  /*2bfd0*/  LDL.LU.64 R16, [R1+0x12b8] ;  /* 0x0012b80001107983 */ /* 0x000f240000300a00 */
[----:B--2---:R-:W-:Y:S02]  /*2bfe0*/  STL.64 [R1+0x1160], R10 ;  /* 0x0011600a01007387 */ /* 0x004fe40000100a00 */
[----:B------:R0:W-:Y:S02]  /*2bff0*/  STL.64 [R1+0x1158], R8 ;  /* 0x0011580801007387 */ /* 0x0001e40000100a00 */
[----:B0-----:R-:W3:Y:S01]  /*2c000*/  LDL.LU R8, [R1+0x1b0] ;  /* 0x0001b00001087983 */ /* 0x001ee20000300800 */
[----:B------:R-:W3:Y:S02]  /*2c010*/  LDL.LU R9, [R1+0x1b4] ;  /* 0x0001b40001097983 */ /* 0x000ee40000300800 */
[----:B------:R-:W3:Y:S02]  /*2c020*/  LDL.LU R10, [R1+0x1b8] ;  /* 0x0001b800010a7983 */ /* 0x000ee40000300800 */
[----:B------:R-:W3:Y:S01]  /*2c030*/  LDL.LU R11, [R1+0x1bc] ;  /* 0x0001bc00010b7983 */ /* 0x000ee20000300800 */
[----:B----4-:R-:W-:Y:S01]  /*2c040*/  HMMA.16816.F32 R20, R20, R12, R16 ;  /* 0x0000000c1414723c */ /* 0x010fe20000001810 */
[----:B------:R-:W3:Y:S01]  /*2c050*/  LDL.LU.64 R18, [R1+0x12b0] ;  /* 0x0012b00001127983 */ /* 0x000ee20000300a00 */
[----:B------:R-:W3:Y:S02]  /*2c060*/  LDL.LU.64 R16, [R1+0x12a8] ;  /* 0x0012a80001107983 */ /* 0x000ee40000300a00 */
[----:B------:R-:W-:-:S07]  /*2c070*/  IMAD.MOV.U32 R5, RZ, RZ, R15 ;  /* 0x000000ffff057224 */ /* 0x000fce00078e000f */
[----:B---3--:R-:W-:Y:S11]  /*2c080*/  HMMA.16816.F32 R4, R16, R4, R8 ;  /* 0x000000041004723c */ /* 0x008ff60000001808 */
[----:B------:R-:W-:Y:S11]  /*2c090*/  @!UPT UIADD3 URZ, URZ, URZ, URZ ;  /* 0x0000003f3f3ff290 */ /* 0x000ff6000fffe03f */
[----:B------:R-:W-:Y:S01]  /*2c0a0*/  @!UPT UIADD3 URZ, URZ, URZ, URZ ;  /* 0x0000003f3f3ff290 */ /* 0x000fe2000fffe03f */
[----:B------:R-:W-:Y:S01]  /*2c0b0*/  STL [R1+0x1b4], R5 ;  /* 0x0001b40501007387 */ /* 0x000fe20000100800 */
[----:B------:R0:W-:Y:S02]  /*2c0c0*/  STL.64 [R1+0x1c0], R20 ;  /* 0x0001c01401007387 */ /* 0x0001e40000100a00 */
[----:B------:R-:W-:Y:S02]  /*2c0d0*/  STL.64 [R1+0x1c8], R22 ;  /* 0x0001c81601007387 */ /* 0x000fe40000100a00 */
[----:B------:R-:W-:Y:S02]  /*2c0e0*/  STL.64 [R1+0x1b8], R6 ;  /* 0x0001b80601007387 */ /* 0x000fe40000100a00 */
[----:B------:R-:W-:Y:S02]  /*2c0f0*/  IMAD.MOV.U32 R15, RZ, RZ, R4 ;  /* 0x000000ffff0f7224 */ /* 0x000fe400078e0004 */
[----:B------:R-:W-:Y:S02]  /*2c100*/  IMAD.MOV.U32 R4, RZ, RZ, R25 ;  /* 0x000000ffff047224 */ /* 0x000fe400078e0019 */
[----:B0-----:R-:W-:-:S02]  /*2c110*/  IMAD.MOV.U32 R20, RZ, RZ, R28 ;  /* 0x000000ffff147224 */ /* 0x001fc400078e001c */
[----:B------:R-:W-:Y:S01]  /*2c120*/  IMAD.MOV.U32 R21, RZ, RZ, R27 ;  /* 0x000000ffff157224 */ /* 0x000fe200078e001b */
[----:B------:R-:W2:Y:S01]  /*2c130*/  LDL.LU R28, [R1+0x12a4] ;  /* 0x0012a400011c7983 */ /* 0x000ea20000300800 */
[----:B------:R-:W-:-:S03]  /*2c140*/  IMAD.MOV.U32 R5, RZ, RZ, R24 ;  /* 0x000000ffff057224 */ /* 0x000fc600078e0018 */
[----:B------:R0:W-:Y:S01]  /*2c150*/  STL.64 [R1+0x11a8], R20 ;  /* 0x0011a81401007387 */ /* 0x0001e20000100a00 */
[----:B------:R-:W3:Y:S02]  /*2c160*/  LDL.LU R24, [R1+0x110] ;  /* 0x0001100001187983 */ /* 0x000ee40000300800 */
[----:B------:R-:W3:Y:S02]  /*2c170*/  LDL.LU R25, [R1+0x114] ;  /* 0x0001140001197983 */ /* 0x000ee40000300800 */
[----:B------:R-:W4:Y:S01]  /*2c180*/  LDL.LU R26, [R1+0x118] ;  /* 0x00011800011a7983 */ /* 0x000f220000300800 */
[----:B------:R-:W4:Y:S01]  /*2c190*/  LDL.LU R27, [R1+0x11c] ;  /* 0x00011c00011b7983 */ /* 0x000f220000300800 */
[----:B0-----:R-:W-:Y:S02]  /*2c1a0*/  IMAD.MOV.U32 R20, RZ, RZ, R2 ;  /* 0x000000ffff147224 */ /* 0x001fe400078e0002 */
[----:B------:R-:W-:Y:S01]  /*2c1b0*/  IMAD.MOV.U32 R21, RZ, RZ, R3 ;  /* 0x000000ffff157224 */ /* 0x000fe200078e0003 */
[----:B----4-:R-:W-:Y:S01]  /*2c1c0*/  STL.64 [R1+0x11b8], R26 ;  /* 0x0011b81a01007387 */ /* 0x010fe20000100a00 */
[----:B---3--:R-:W-:Y:S02]  /*2c1d0*/  STL.64 [R1+0x11b0], R24 ;  /* 0x0011b01801007387 */ /* 0x008fe40000100a00 */
[----:B------:R-:W3:Y:S02]  /*2c1e0*/  LDL.LU R2, [R1+0x12a0] ;  /* 0x0012a00001027983 */ /* 0x000ee40000300800 */
[----:B------:R-:W4:Y:S01]  /*2c1f0*/  LDL.LU R3, [R1+0x129c] ;  /* 0x00129c0001037983 */ /* 0x000f220000300800 */
[----:B------:R0:W-:Y:S02]  /*2c200*/  STL.64 [R1+0x11c0], R20 ;  /* 0x0011c01401007387 */ /* 0x0001e40000100a00 */
[----:B0-----:R-:W-:-:S02]  /*2c210*/  IMAD.MOV.U32 R20, RZ, RZ, R14 ;  /* 0x000000ffff147224 */ /* 0x001fc400078e000e */
[----:B------:R-:W-:Y:S01]  /*2c220*/  IMAD.MOV.U32 R21, RZ, RZ, R0 ;  /* 0x000000ffff157224 */ /* 0x000fe200078e0000 */
[----:B------:R-:W4:Y:S01]  /*2c230*/  LDL.LU R14, [R1+0x1298] ;  /* 0x00129800010e7983 */ /* 0x000f220000300800 */
[----:B------:R-:W4:Y:S03]  /*2c240*/  LDL.LU R0, [R1+0x1294] ;  /* 0x0012940001007983 */ /* 0x000f260000300800 */
[----:B------:R2:W-:Y:S01]  /*2c250*/  STL.64 [R1+0x11d8], R20 ;  /* 0x0011d81401007387 */ /* 0x0005e20000100a00 */
[----:B------:R-:W4:Y:S02]  /*2c260*/  LDL.LU R24, [R1+0x120] ;  /* 0x0001200001187983 */ /* 0x000f240000300800 */
[----:B------:R-:W4:Y:S02]  /*2c270*/  LDL.LU R25, [R1+0x124] ;  /* 0x0001240001197983 */ /* 0x000f240000300800 */
[----:B------:R-:W4:Y:S01]  /*2c280*/  LDL.LU R26, [R1+0x128] ;  /* 0x00012800011a7983 */ /* 0x000f220000300800 */
[----:B------:R-:W4:Y:S01]  /*2c290*/  LDL.LU R27, [R1+0x12c] ;  /* 0x00012c00011b7983 */ /* 0x000f220000300800 */
[----:B--2---:R-:W-:-:S02]  /*2c2a0*/  IMAD.MOV.U32 R21, RZ, RZ, R28 ;  /* 0x000000ffff157224 */ /* 0x004fc400078e001c */
[----:B---3--:R-:W-:Y:S02]  /*2c2b0*/  IMAD.MOV.U32 R20, RZ, RZ, R2 ;  /* 0x000000ffff147224 */ /* 0x008fe400078e0002 */
[----:B------:R-:W2:Y:S01]  /*2c2c0*/  LDL.LU R2, [R1+0x1290] ;  /* 0x0012900001027983 */ /* 0x000ea20000300800 */
[----:B------:R-:W3:Y:S02]  /*2c2d0*/  LDL.LU R28, [R1+0x128c] ;  /* 0x00128c00011c7983 */ /* 0x000ee40000300800 */
[----:B------:R-:W-:Y:S01]  /*2c2e0*/  STL.64 [R1+0x11f0], R20 ;  /* 0x0011f01401007387 */ /* 0x000fe20000100a00 */
[----:B----4-:R-:W-:Y:S01]  /*2c2f0*/  STL.64 [R1+0x11d0], R26 ;  /* 0x0011d01a01007387 */ /* 0x010fe20000100a00 */
[----:B------:R0:W-:Y:S03]  /*2c300*/  STL.64 [R1+0x11c8], R24 ;  /* 0x0011c81801007387 */ /* 0x0001e60000100a00 */
[----:B0-----:R-:W4:Y:S01]  /*2c310*/  LDL.LU R24, [R1+0x130] ;  /* 0x0001300001187983 */ /* 0x001f220000300800 */
[----:B------:R-:W4:Y:S02]  /*2c320*/  LDL.LU R25, [R1+0x134] ;  /* 0x0001340001197983 */ /* 0x000f240000300800 */
[----:B------:R-:W2:Y:S02]  /*2c330*/  LDL.LU R26, [R1+0x138] ;  /* 0x00013800011a7983 */ /* 0x000ea40000300800 */
[----:B------:R-:W2:Y:S01]  /*2c340*/  LDL.LU R27, [R1+0x13c] ;  /* 0x00013c00011b7983 */ /* 0x000ea20000300800 */
[----:B------:R-:W2:Y:S01]  /*2c350*/  LDL.LU R20, [R1+0x60] ;  /* 0x0000600001147983 */ /* 0x000ea20000300800 */
[----:B------:R-:W-:-:S02]  /*2c360*/  IMAD.MOV.U32 R21, RZ, RZ, R0 ;  /* 0x000000ffff157224 */ /* 0x000fc400078e0000 */
[----:B------:R-:W3:Y:S03]  /*2c370*/  LDL.LU R0, [R1+0x1288] ;  /* 0x0012880001007983 */ /* 0x000ee60000300800 */
[----:B--2---:R-:W-:Y:S01]  /*2c380*/  STL.64 [R1+0x1208], R20 ;  /* 0x0012081401007387 */ /* 0x004fe20000100a00 */
[----:B------:R-:W-:Y:S02]  /*2c390*/  STL.64 [R1+0x11e8], R26 ;  /* 0x0011e81a01007387 */ /* 0x000fe40000100a00 */
[----:B----4-:R0:W-:Y:S02]  /*2c3a0*/  STL.64 [R1+0x11e0], R24 ;  /* 0x0011e01801007387 */ /* 0x0101e40000100a00 */
[----:B0-----:R-:W2:Y:S01]  /*2c3b0*/  LDL.LU R24, [R1+0x140] ;  /* 0x0001400001187983 */ /* 0x001ea20000300800 */
[----:B------:R-:W2:Y:S02]  /*2c3c0*/  LDL.LU R25, [R1+0x144] ;  /* 0x0001440001197983 */ /* 0x000ea40000300800 */
[----:B------:R-:W4:Y:S02]  /*2c3d0*/  LDL.LU R26, [R1+0x148] ;  /* 0x00014800011a7983 */ /* 0x000f240000300800 */
[----:B------:R-:W4:Y:S02]  /*2c3e0*/  LDL.LU R27, [R1+0x14c] ;  /* 0x00014c00011b7983 */ /* 0x000f240000300800 */
[----:B---3--:R-:W-:-:S02]  /*2c3f0*/  IMAD.MOV.U32 R20, RZ, RZ, R28 ;  /* 0x000000ffff147224 */ /* 0x008fc400078e001c */
[----:B------:R-:W-:Y:S01]  /*2c400*/  IMAD.MOV.U32 R21, RZ, RZ, R2 ;  /* 0x000000ffff157224 */ /* 0x000fe200078e0002 */
[----:B------:R-:W3:Y:S01]  /*2c410*/  LDL.LU R28, [R1+0x1284] ;  /* 0x00128400011c7983 */ /* 0x000ee20000300800 */
[----:B------:R-:W3:Y:S03]  /*2c420*/  LDL.LU R2, [R1+0x1280] ;  /* 0x0012800001027983 */ /* 0x000ee60000300800 */
[----:B------:R-:W-:Y:S04]  /*2c430*/  STL.64 [R1+0x1220], R20 ;  /* 0x0012201401007387 */ /* 0x000fe80000100a00 */
[----:B----4-:R-:W-:Y:S01]  /*2c440*/  STL.64 [R1+0x1200], R26 ;  /* 0x0012001a01007387 */ /* 0x010fe20000100a00 */
[----:B--2---:R0:W-:Y:S03]  /*2c450*/  STL.64 [R1+0x11f8], R24 ;  /* 0x0011f81801007387 */ /* 0x0041e60000100a00 */
[----:B0-----:R-:W2:Y:S01]  /*2c460*/  LDL.LU R24, [R1+0x150] ;  /* 0x0001500001187983 */ /* 0x001ea20000300800 */
[----:B------:R-:W2:Y:S02]  /*2c470*/  LDL.LU R25, [R1+0x154] ;  /* 0x0001540001197983 */ /* 0x000ea40000300800 */
[----:B------:R-:W4:Y:S02]  /*2c480*/  LDL.LU R26, [R1+0x158] ;  /* 0x00015800011a7983 */ /* 0x000f240000300800 */
[----:B------:R-:W4:Y:S01]  /*2c490*/  LDL.LU R27, [R1+0x15c] ;  /* 0x00015c00011b7983 */ /* 0x000f220000300800 */
[----:B------:R-:W2:Y:S01]  /*2c4a0*/  LDL.LU R20, [R1+0x80] ;  /* 0x0000800001147983 */ /* 0x000ea20000300800 */
[----:B------:R-:W-:-:S02]  /*2c4b0*/  IMAD.MOV.U32 R21, RZ, RZ, R0 ;  /* 0x000000ffff157224 */ /* 0x000fc400078e0000 */
[----:B------:R-:W3:Y:S03]  /*2c4c0*/  LDL.LU R0, [R1+0x127c] ;  /* 0x00127c0001007983 */ /* 0x000ee60000300800 */
[----:B--2---:R3:W-:Y:S02]  /*2c4d0*/  STL.64 [R1+0x1238], R20 ;  /* 0x0012381401007387 */ /* 0x0047e40000100a00 */
[----:B---3--:R-:W-:Y:S02]  /*2c4e0*/  IMAD.MOV.U32 R20, RZ, RZ, R2 ;  /* 0x000000ffff147224 */ /* 0x008fe400078e0002 */
[----:B------:R-:W-:Y:S01]  /*2c4f0*/  IMAD.MOV.U32 R21, RZ, RZ, R28 ;  /* 0x000000ffff157224 */ /* 0x000fe200078e001c */
[----:B------:R-:W2:Y:S01]  /*2c500*/  LDL.LU R2, [R1+0x1278] ;  /* 0x0012780001027983 */ /* 0x000ea20000300800 */
[----:B------:R-:W3:Y:S03]  /*2c510*/  LDL.LU R28, [R1+0x1274] ;  /* 0x00127400011c7983 */ /* 0x000ee60000300800 */
[----:B------:R-:W-:Y:S01]  /*2c520*/  STL.64 [R1+0x1250], R20 ;  /* 0x0012501401007387 */ /* 0x000fe20000100a00 */
[----:B----4-:R-:W-:Y:S02]  /*2c530*/  STL.64 [R1+0x1218], R26 ;  /* 0x0012181a01007387 */ /* 0x010fe40000100a00 */
[----:B------:R0:W-:Y:S02]  /*2c540*/  STL.64 [R1+0x1210], R24 ;  /* 0x0012101801007387 */ /* 0x0001e40000100a00 */
[----:B0-----:R-:W4:Y:S01]  /*2c550*/  LDL.LU R24, [R1+0x160] ;  /* 0x0001600001187983 */ /* 0x001f220000300800 */
[----:B------:R-:W4:Y:S02]  /*2c560*/  LDL.LU R25, [R1+0x164] ;  /* 0x0001640001197983 */ /* 0x000f240000300800 */
[----:B------:R-:W2:Y:S02]  /*2c570*/  LDL.LU R26, [R1+0x168] ;  /* 0x00016800011a7983 */ /* 0x000ea40000300800 */
[----:B------:R-:W2:Y:S01]  /*2c580*/  LDL.LU R27, [R1+0x16c] ;  /* 0x00016c00011b7983 */ /* 0x000ea20000300800 */
[----:B------:R-:W2:Y:S01]  /*2c590*/  LDL.LU R20, [R1+0xa0] ;  /* 0x0000a00001147983 */ /* 0x000ea20000300800 */
[----:B------:R-:W2:Y:S03]  /*2c5a0*/  LDL.LU R21, [R1+0xa4] ;  /* 0x0000a40001157983 */ /* 0x000ea60000300800 */
[----:B--2---:R-:W-:Y:S01]  /*2c5b0*/  STL.64 [R1+0x1268], R20 ;  /* 0x0012681401007387 */ /* 0x004fe20000100a00 */
[----:B------:R-:W-:Y:S02]  /*2c5c0*/  STL.64 [R1+0x1230], R26 ;  /* 0x0012301a01007387 */ /* 0x000fe40000100a00 */
[----:B----4-:R0:W-:Y:S02]  /*2c5d0*/  STL.64 [R1+0x1228], R24 ;  /* 0x0012281801007387 */ /* 0x0101e40000100a00 */
[----:B0-----:R-:W2:Y:S01]  /*2c5e0*/  LDL.LU R24, [R1+0x170] ;  /* 0x0001700001187983 */ /* 0x001ea20000300800 */
[----:B------:R-:W2:Y:S02]  /*2c5f0*/  LDL.LU R25, [R1+0x174] ;  /* 0x0001740001197983 */ /* 0x000ea40000300800 */
[----:B------:R-:W4:Y:S02]  /*2c600*/  LDL.LU R26, [R1+0x178] ;  /* 0x00017800011a7983 */ /* 0x000f240000300800 */
[----:B------:R-:W4:Y:S01]  /*2c610*/  LDL.LU R27, [R1+0x17c] ;  /* 0x00017c00011b7983 */ /* 0x000f220000300800 */
[----:B------:R-:W2:Y:S01]  /*2c620*/  LDL.LU R20, [R1+0x1a0] ;  /* 0x0001a00001147983 */ /* 0x000ea20000300800 */
[----:B------:R-:W3:Y:S02]  /*2c630*/  LDL.LU R21, [R1+0x1a4] ;  /* 0x0001a40001157983 */ /* 0x000ee40000300800 */
[----:B------:R-:W3:Y:S02]  /*2c640*/  LDL.LU R22, [R1+0x1a8] ;  /* 0x0001a80001167983 */ /* 0x000ee40000300800 */
[----:B------:R-:W3:Y:S01]  /*2c650*/  LDL.LU R23, [R1+0x1ac] ;  /* 0x0001ac0001177983 */ /* 0x000ee20000300800 */
[----:B----4-:R-:W-:Y:S01]  /*2c660*/  STL.64 [R1+0x1248], R26 ;  /* 0x0012481a01007387 */ /* 0x010fe20000100a00 */
[----:B--2---:R0:W-:Y:S03]  /*2c670*/  STL.64 [R1+0x1240], R24 ;  /* 0x0012401801007387 */ /* 0x0041e60000100a00 */
[----:B0-----:R-:W2:Y:S01]  /*2c680*/  LDL.LU R24, [R1+0x180] ;  /* 0x0001800001187983 */ /* 0x001ea20000300800 */
[----:B------:R-:W2:Y:S02]  /*2c690*/  LDL.LU R25, [R1+0x184] ;  /* 0x0001840001197983 */ /* 0x000ea40000300800 */
[----:B------:R-:W4:Y:S02]  /*2c6a0*/  LDL.LU R26, [R1+0x188] ;  /* 0x00018800011a7983 */ /* 0x000f240000300800 */
[----:B------:R-:W4:Y:S02]  /*2c6b0*/  LDL.LU R27, [R1+0x18c] ;  /* 0x00018c00011b7983 */ /* 0x000f240000300800 */
[----:B----4-:R-:W-:Y:S01]  /*2c6c0*/  STL.64 [R1+0x1260], R26 ;  /* 0x0012601a01007387 */ /* 0x010fe20000100a00 */
[----:B--2---:R0:W-:Y:S03]  /*2c6d0*/  STL.64 [R1+0x1258], R24 ;  /* 0x0012581801007387 */ /* 0x0041e60000100a00 */
[----:B0-----:R-:W2:Y:S01]  /*2c6e0*/  LDL.LU R24, [R1+0x190] ;  /* 0x0001900001187983 */ /* 0x001ea20000300800 */
[----:B------:R-:W2:Y:S02]  /*2c6f0*/  LDL.LU R25, [R1+0x194] ;  /* 0x0001940001197983 */ /* 0x000ea40000300800 */
[----:B------:R-:W2:Y:S02]  /*2c700*/  LDL.LU R26, [R1+0x198] ;  /* 0x00019800011a7983 */ /* 0x000ea40000300800 */
[----:B------:R-:W2:Y:S01]  /*2c710*/  LDL.LU R27, [R1+0x19c] ;  /* 0x00019c00011b7983 */ /* 0x000ea20000300800 */
[----:B------:R0:W-:Y:S04]  /*2c720*/  STL.64 [R1+0x1190], R4 ;  /* 0x0011900401007387 */ /* 0x0001e80000100a00 */
[----:B0-----:R-:W4:Y:S01]  /*2c730*/  LDL.LU R4, [R1+0x100] ;  /* 0x0001000001047983 */ /* 0x001f220000300800 */
[----:B------:R-:W4:Y:S02]  /*2c740*/  LDL.LU R5, [R1+0x104] ;  /* 0x0001040001057983 */ /* 0x000f240000300800 */
[----:B------:R-:W4:Y:S02]  /*2c750*/  LDL.LU R6, [R1+0x108] ;  /* 0x0001080001067983 */ /* 0x000f240000300800 */
[----:B------:R-:W4:Y:S01]  /*2c760*/  LDL.LU R7, [R1+0x10c] ;  /* 0x00010c0001077983 */ /* 0x000f220000300800 */
[----:B------:R-:W2:Y:S01]  /*2c770*/  LDL.LU R8, [R1+0xe0] ;  /* 0x0000e00001087983 */ /* 0x000ea20000300800 */
        /* <DEDUP_REMOVED lines=8> */
[----:B------:R-:W2:Y:S01]  /*2c800*/  LDL.LU R11, [R1+0xfc] ;  /* 0x0000fc00010b7983 */ /* 0x000ea20000300800 */
[----:B------:R-:W-:Y:S01]  /*2c810*/  STL.64 [R1+0x1150], R14 ;  /* 0x0011500e01007387 */ /* 0x000fe20000100a00 */
[----:B------:R0:W-:Y:S03]  /*2c820*/  STL.64 [R1+0x1148], R12 ;  /* 0x0011480c01007387 */ /* 0x0001e60000100a00 */
[----:B0-----:R-:W2:Y:S01]  /*2c830*/  LDL.LU R12, [R1+0xb0] ;  /* 0x0000b000010c7983 */ /* 0x001ea20000300800 */
[----:B---3--:R-:W-:-:S02]  /*2c840*/  IMAD.MOV.U32 R13, RZ, RZ, R28 ;  /* 0x000000ffff0d7224 */ /* 0x008fc400078e001c */
[----:B------:R-:W3:Y:S05]  /*2c850*/  LDL.LU R28, [R1+0x1270] ;  /* 0x00127000011c7983 */ /* 0x000eea0000300800 */
[C---:B--2---:R-:W-:Y:S01]  /*2c860*/  HMMA.16816.F32 R12, R16.reuse, R12, R20 ;  /* 0x0000000c100c723c */ /* 0x044fe20000001814 */
[----:B------:R-:W2:Y:S11]  /*2c870*/  LDL.LU.64 R20, [R1+0x1268] ;  /* 0x0012680001147983 */ /* 0x000eb60000300a00 */
[----:B------:R-:W-:Y:S11]  /*2c880*/  @!UPT UIADD3 URZ, URZ, URZ, URZ ;  /* 0x0000003f3f3ff290 */ /* 0x000ff6000fffe03f */
[----:B------:R0:W-:Y:S01]  /*2c890*/  STL.64 [R1+0x1a0], R12 ;  /* 0x0001a00c01007387 */ /* 0x0001e20000100a00 */
[----:B------:R1:W-:Y:S03]  /*2c8a0*/  STL.64 [R1+0x1a8], R14 ;  /* 0x0001a80e01007387 */ /* 0x0003e60000100a00 */
[----:B0-----:R-:W3:Y:S01]  /*2c8b0*/  LDL.LU R12, [R1+0xd0] ;  /* 0x0000d000010c7983 */ /* 0x001ee20000300800 */
[----:B------:R-:W3:Y:S02]  /*2c8c0*/  LDL.LU R13, [R1+0xd4] ;  /* 0x0000d400010d7983 */ /* 0x000ee40000300800 */
[----:B-1----:R-:W3:Y:S01]  /*2c8d0*/  LDL.LU R14, [R1+0xd8] ;  /* 0x0000d800010e7983 */ /* 0x002ee20000300800 */
[C---:B--2---:R-:W-:Y:S01]  /*2c8e0*/  HMMA.16816.F32 R20, R16.reuse, R20, R24 ;  /* 0x000000141014723c */ /* 0x044fe20000001818 */
[----:B------:R-:W2:Y:S01]  /*2c8f0*/  LDL.LU.64 R26, [R1+0x1260] ;  /* 0x00126000011a7983 */ /* 0x000ea20000300a00 */
[----:B------:R-:W2:Y:S11]  /*2c900*/  LDL.LU.64 R24, [R1+0x1258] ;  /* 0x0012580001187983 */ /* 0x000eb60000300a00 */
[----:B------:R-:W-:Y:S10]  /*2c910*/  @!UPT UIADD3 URZ, URZ, URZ, URZ ;  /* 0x0000003f3f3ff290 */ /* 0x000ff4000fffe03f */
[----:B------:R0:W-:Y:S01]  /*2c920*/  STL.64 [R1+0x190], R20 ;  /* 0x0001901401007387 */ /* 0x0001e20000100a00 */
[----:B------:R2:W-:Y:S03]  /*2c930*/  STL.64 [R1+0x198], R22 ;  /* 0x0001981601007387 */ /* 0x0005e60000100a00 */
[----:B0-----:R-:W2:Y:S02]  /*2c940*/  LDL.LU.64 R20, [R1+0x1250] ;  /* 0x0012500001147983 */ /* 0x001ea40000300a00 */
[C---:B--2---:R-:W-:Y:S02]  /*2c950*/  HMMA.16816.F32 R20, R16.reuse, R20, R24 ;  /* 0x000000141014723c */ /* 0x044fe40000001818 */
[----:B------:R-:W2:Y:S01]  /*2c960*/  LDL.LU.64 R26, [R1+0x1248] ;  /* 0x00124800011a7983 */ /* 0x000ea20000300a00 */
[----:B------:R-:W2:Y:S11]  /*2c970*/  LDL.LU.64 R24, [R1+0x1240] ;  /* 0x0012400001187983 */ /* 0x000eb60000300a00 */
[----:B------:R-:W-:Y:S09]  /*2c980*/  @!UPT UIADD3 URZ, URZ, URZ, URZ ;  /* 0x0000003f3f3ff290 */ /* 0x000ff2000fffe03f */
        /* <DEDUP_REMOVED lines=31> */
[----:B--2---:R-:W-:Y:S02]  /*2cb80*/  HMMA.16816.F32 R20, R16, R20, R24 ;  /* 0x000000141014723c */ /* 0x004fe40000001818 */
[----:B------:R-:W2:Y:S01]  /*2cb90*/  LDL.LU.64 R26, [R1+0x11d0] ;  /* 0x0011d000011a7983 */ /* 0x000ea20000300a00 */
[----:B------:R-:W2:Y:S11]  /*2cba0*/  LDL.LU.64 R24, [R1+0x11c8] ;  /* 0x0011c80001187983 */ /* 0x000eb60000300a00 */
[----:B------:R-:W-:Y:S09]  /*2cbb0*/  @!UPT UIADD3 URZ, URZ, URZ, URZ ;  /* 0x0000003f3f3ff290 */ /* 0x000ff2000fffe03f */
[----:B------:R0:W-:Y:S01]  /*2cbc0*/  STL.64 [R1+0x130], R20 ;  /* 0x0001301401007387 */ /* 0x0001e20000100a00 */
[----:B------:R2:W-:Y:S03]  /*2cbd0*/  STL [R1+0x138], R22 ;  /* 0x0001381601007387 */ /* 0x0005e60000100800 */
[----:B0-----:R-:W2:Y:S01]  /*2cbe0*/  LDL.LU.64 R20, [R1+0x11c0] ;  /* 0x0011c00001147983 */ /* 0x001ea20000300a00 */
[----:B---3--:R-:W-:Y:S02]  /*2cbf0*/  IMAD.MOV.U32 R15, RZ, RZ, R28 ;  /* 0x000000ffff0f7224 */ /* 0x008fe400078e001c */
        /* <DEDUP_REMOVED lines=10> */
[----:B------:R-:W2:Y:S01]  /*2cca0*/  LDL.LU R26, [R1+0x11a0] ;  /* 0x0011a000011a7983 */ /* 0x000ea20000300800 */
[----:B------:R-:W4:Y:S11]  /*2ccb0*/  LDL.LU.64 R24, [R1+0x1198] ;  /* 0x0011980001187983 */ /* 0x000f360000300a00 */
[----:B------:R-:W-:Y:S09]  /*2ccc0*/  @!UPT UIADD3 URZ, URZ, URZ, URZ ;  /* 0x0000003f3f3ff290 */ /* 0x000ff2000fffe03f */
[----:B------:R-:W-:Y:S01]  /*2ccd0*/  STL.64 [R1+0x110], R20 ;  /* 0x0001101401007387 */ /* 0x000fe20000100a00 */
[----:B------:R-:W-:Y:S02]  /*2cce0*/  STL [R1+0x118], R22 ;  /* 0x0001181601007387 */ /* 0x000fe40000100800 */
[----:B------:R-:W-:-:S05]  /*2ccf0*/  IMAD.MOV.U32 R28, RZ, RZ, R23 ;  /* 0x000000ffff1c7224 */ /* 0x000fca00078e0017 */
[----:B------:R-:W-:Y:S04]  /*2cd00*/  STL [R1+0xf74], R28 ;  /* 0x000f741c01007387 */ /* 0x000fe80000100800 */
[----:B--2---:R4:W-:Y:S02]  /*2cd10*/  LDSM.16.MT88.4 R20, [R26+0x8c00] ;  /* 0x008c00001a14783b */ /* 0x0049e40000004200 */
[C---:B----4-:R-:W-:Y:S02]  /*2cd20*/  HMMA.16816.F32 R24, R16.reuse, R24, R4 ;  /* 0x000000181018723c */ /* 0x050fe40000001804 */
[----:B------:R-:W2:Y:S11]  /*2cd30*/  LDL.LU.64 R4, [R1+0x1190] ;  /* 0x0011900001047983 */ /* 0x000eb60000300a00 */
[----:B------:R-:W-:Y:S10]  /*2cd40*/  @!UPT UIADD3 URZ, URZ, URZ, URZ ;  /* 0x0000003f3f3ff290 */ /* 0x000ff4000fffe03f */
[----:B------:R-:W-:Y:S01]  /*2cd50*/  STL.64 [R1+0x100], R24 ;  /* 0x0001001801007387 */ /* 0x000fe20000100a00 */
[----:B------:R0:W-:Y:S03]  /*2cd60*/  STL.64 [R1+0x108], R26 ;  /* 0x0001081a01007387 */ /* 0x0001e60000100a00 */
[----:B0-----:R-:W3:Y:S01]  /*2cd70*/  LDL.LU R27, [R1+0x1188] ;  /* 0x00118800011b7983 */ /* 0x001ee20000300800 */
[C---:B--2---:R-:W-:Y:S03]  /*2cd80*/  HMMA.16816.F32 R4, R16.reuse, R4, R8 ;  /* 0x000000041004723c */ /* 0x044fe60000001808 */
[----:B---3--:R-:W0:Y:S11]  /*2cd90*/  LDSM.16.MT88.4 R24, [R27+0x8c00] ;  /* 0x008c00001b18783b */ /* 0x008e360000004200 */
[----:B------:R-:W-:Y:S10]  /*2cda0*/  @!UPT UIADD3 URZ, URZ, URZ, URZ ;  /* 0x0000003f3f3ff290 */ /* 0x000ff4000fffe03f */
[----:B------:R-:W-:Y:S01]  /*2cdb0*/  IMAD.MOV.U32 R28, RZ, RZ, R7 ;  /* 0x000000ffff1c7224 */ /* 0x000fe200078e0007 */
[----:B0-----:R0:W-:Y:S01]  /*2cdc0*/  STL [R1+0x1020], R27 ;  /* 0x0010201b01007387 */ /* 0x0011e20000100800 */
[----:B------:R1:W-:Y:S02]  /*2cdd0*/  STL [R1+0x1138], R26 ;  /* 0x0011381a01007387 */ /* 0x0003e40000100800 */
[----:B------:R-:W-:Y:S01]  /*2cde0*/  STL.64 [R1+0x1130], R24 ;  /* 0x0011301801007387 */ /* 0x000fe20000100a00 */
[----:B0-----:R-:W2:Y:S04]  /*2cdf0*/  LDL R27, [R1+0xcc] ;  /* 0x0000cc00011b7983 */ /* 0x001ea80000100800 */
[----:B-1----:R-:W2:Y:S01]  /*2ce00*/  LDL R26, [R1+0xc8] ;  /* 0x0000c800011a7983 */ /* 0x002ea20000100800 */
[----:B------:R-:W3:Y:S02]  /*2ce10*/  LDL.LU.64 R10, [R1+0x1180] ;  /* 0x00118000010a7983 */ /* 0x000ee40000300a00 */
[----:B------:R-:W3:Y:S02]  /*2ce20*/  LDL.LU.64 R8, [R1+0x1178] ;  /* 0x0011780001087983 */ /* 0x000ee40000300a00 */
[----:B------:R-:W-:Y:S01]  /*2ce30*/  STL.64 [R1+0xf0], R4 ;  /* 0x0000f00401007387 */ /* 0x000fe20000100a00 */
[----:B------:R0:W-:Y:S04]  /*2ce40*/  STL [R1+0xf8], R6 ;  /* 0x0000f80601007387 */ /* 0x0001e80000100800 */
[----:B0-----:R-:W4:Y:S01]  /*2ce50*/  LDL.LU.64 R6, [R1+0x1170] ;  /* 0x0011700001067983 */ /* 0x001f220000300a00 */
[----:B------:R-:W3:Y:S02]  /*2ce60*/  LDL.LU.64 R4, [R1+0x1168] ;  /* 0x0011680001047983 */ /* 0x000ee40000300a00 */
[----:B------:R-:W-:Y:S01]  /*2ce70*/  STL [R1+0xfd0], R28 ;  /* 0x000fd01c01007387 */ /* 0x000fe20000100800 */
[C---:B---3--:R-:W-:Y:S11]  /*2ce80*/  HMMA.16816.F32 R8, R16.reuse, R4, R8 ;  /* 0x000000041008723c */ /* 0x048ff60000001808 */
[----:B------:R-:W-:Y:S11]  /*2ce90*/  @!UPT UIADD3 URZ, URZ, URZ, URZ ;  /* 0x0000003f3f3ff290 */ /* 0x000ff6000fffe03f */
[----:B------:R-:W-:Y:S01]  /*2cea0*/  @!UPT UIADD3 URZ, URZ, URZ, URZ ;  /* 0x0000003f3f3ff290 */ /* 0x000fe2000fffe03f */
[----:B------:R-:W-:Y:S01]  /*2ceb0*/  STL.64 [R1+0xe0], R8 ;  /* 0x0000e00801007387 */ /* 0x000fe20000100a00 */
[----:B------:R0:W-:Y:S03]  /*2cec0*/  STL.64 [R1+0xe8], R10 ;  /* 0x0000e80a01007387 */ /* 0x0001e60000100a00 */
[----:B0-----:R-:W3:Y:S01]  /*2ced0*/  LDL.LU.64 R10, [R1+0x1160] ;  /* 0x00116000010a7983 */ /* 0x001ee20000300a00 */
[----:B------:R-:W2:Y:S02]  /*2cee0*/  LDL.LU.64 R8, [R1+0x1158] ;  /* 0x0011580001087983 */ /* 0x000ea40000300a00 */
[----:B----4-:R0:W-:Y:S02]  /*2cef0*/  STL.64 [R1+0x1118], R6 ;  /* 0x0011180601007387 */ /* 0x0101e40000100a00 */
[----:B------:R-:W4:Y:S01]  /*2cf00*/  LDL.LU R4, [R1+0x1d0] ;  /* 0x0001d00001047983 */ /* 0x000f220000300800 */
[----:B------:R-:W4:Y:S04]  /*2cf10*/  LDL.LU R5, [R1+0x1d4] ;  /* 0x0001d40001057983 */ /* 0x000f280000300800 */
[----:B0-----:R-:W4:Y:S01]  /*2cf20*/  LDL.LU R6, [R1+0x1d8] ;  /* 0x0001d80001067983 */ /* 0x001f220000300800 */
[----:B------:R-:W4:Y:S01]  /*2cf30*/  LDL.LU R7, [R1+0x1dc] ;  /* 0x0001dc0001077983 */ /* 0x000f220000300800 */
[C---:B--2---:R-:W-:Y:S11]  /*2cf40*/  HMMA.16816.F32 R12, R16.reuse, R8, R12 ;  /* 0x00000008100c723c */ /* 0x044ff6000000180c */
[----:B------:R-:W-:Y:S11]  /*2cf50*/  @!UPT UIADD3 URZ, URZ, URZ, URZ ;  /* 0x0000003f3f3ff290 */ /* 0x000ff6000fffe03f */
[----:B------:R-:W-:Y:S01]  /*2cf60*/  @!UPT UIADD3 URZ, URZ, URZ, URZ ;  /* 0x0000003f3f3ff290 */ /* 0x000fe2000fffe03f */
[----:B------:R-:W-:Y:S01]  /*2cf70*/  STL.64 [R1+0xd0], R12 ;  /* 0x0000d00c01007387 */ /* 0x000fe20000100a00 */
[----:B------:R0:W-:Y:S03]  /*2cf80*/  STL.64 [R1+0xd8], R14 ;  /* 0x0000d80e01007387 */ /* 0x0001e60000100a00 */
[----:B0-----:R-:W2:Y:S01]  /*2cf90*/  LDL.LU.64 R14, [R1+0x1150] ;  /* 0x00115000010e7983 */ /* 0x001ea20000300a00 */
[----:B------:R-:W4:Y:S02]  /*2cfa0*/  LDL.LU.64 R12, [R1+0x1148] ;  /* 0x00114800010c7983 */ /* 0x000f240000300a00 */
[----:B---3--:R0:W-:Y:S02]  /*2cfb0*/  STL.64 [R1+0x1128], R10 ;  /* 0x0011280a01007387 */ /* 0x0081e40000100a00 */
[----:B0-----:R-:W3:Y:S04]  /*2cfc0*/  LDL.LU.64 R10, [R1+0xb8] ;  /* 0x0000b800010a7983 */ /* 0x001ee80000300a00 */
[----:B---3--:R0:W-:Y:S01]  /*2cfd0*/  STL.64 [R1+0x1140], R10 ;  /* 0x0011400a01007387 */ /* 0x0081e20000100a00 */
[----:B------:R-:W3:Y:S02]  /*2cfe0*/  LDL.LU R8, [R1+0x2c0] ;  /* 0x0002c00001087983 */ /* 0x000ee40000300800 */
[----:B------:R-:W3:Y:S01]  /*2cff0*/  LDL.LU R9, [R1+0x2c4] ;  /* 0x0002c40001097983 */ /* 0x000ee20000300800 */
[----:B0-----:R-:W3:Y:S01]  /*2d000*/  LDL.LU R10, [R1+0x2c8] ;  /* 0x0002c800010a7983 */ /* 0x001ee20000300800 */
[----:B------:R-:W3:Y:S01]  /*2d010*/  LDL.LU R11, [R1+0x2cc] ;  /* 0x0002cc00010b7983 */ /* 0x000ee20000300800 */
[----:B----4-:R-:W-:Y:S01]  /*2d020*/  HMMA.16816.F32 R16, R16, R12, R4 ;  /* 0x0000000c1010723c */ /* 0x010fe20000001804 */
[----:B------:R-:W4:Y:S11]  /*2d030*/  LDL.64 R6, [R1+0xa8] ;  /* 0x0000a80001067983 */ /* 0x000f360000100a00 */
[----:B------:R-:W-:Y:S11]  /*2d040*/  @!UPT UIADD3 URZ, URZ, URZ, URZ ;  /* 0x0000003f3f3ff290 */ /* 0x000ff6000fffe03f */
[----:B------:R-:W-:Y:S01]  /*2d050*/  STL.64 [R1+0xed8], R18 ;  /* 0x000ed81201007387 */ /* 0x000fe20000100a00 */
[----:B------:R0:W-:Y:S03]  /*2d060*/  STL.64 [R1+0xed0], R16 ;  /* 0x000ed01001007387 */ /* 0x0001e60000100a00 */
[----:B0-----:R-:W2:Y:S01]  /*2d070*/  LDL.LU R16, [R1+0x2b0] ;  /* 0x0002b00001107983 */ /* 0x001ea20000300800 */
[----:B------:R-:W2:Y:S01]  /*2d080*/  LDL.LU R17, [R1+0x2b4] ;  /* 0x0002b40001117983 */ /* 0x000ea20000300800 */
[C---:B---3--:R-:W-:Y:S02]  /*2d090*/  HMMA.16816.F32 R24, R20.reuse, R26, R8 ;  /* 0x0000001a1418723c */ /* 0x048fe40000001808 */
[----:B------:R-:W2:Y:S01]  /*2d0a0*/  LDL.LU.64 R10, [R1+0x1140] ;  /* 0x00114000010a7983 */ /* 0x000ea20000300a00 */
[----:B------:R-:W-:Y:S02]  /*2d0b0*/  IMAD.MOV.U32 R18, RZ, RZ, R2 ;  /* 0x000000ffff127224 */ /* 0x000fe400078e0002 */
[----:B------:R-:W-:Y:S11]  /*2d0c0*/  IMAD.MOV.U32 R19, RZ, RZ, R0 ;  /* 0x000000ffff137224 */ /* 0x000ff600078e0000 */
[----:B------:R-:W-:Y:S07]  /*2d0d0*/  @!UPT UIADD3 URZ, URZ, URZ, URZ ;  /* 0x0000003f3f3ff290 */ /* 0x000fee000fffe03f */
[----:B------:R-:W-:Y:S01]  /*2d0e0*/  STL.64 [R1+0x450], R24 ;  /* 0x0004501801007387 */ /* 0x000fe20000100a00 */
[----:B------:R-:W-:Y:S02]  /*2d0f0*/  IMAD.MOV.U32 R0, RZ, RZ, R24 ;  /* 0x000000ffff007224 */ /* 0x000fe400078e0018 */
[----:B------:R-:W-:Y:S02]  /*2d100*/  IMAD.MOV.U32 R12, RZ, RZ, R27 ;  /* 0x000000ffff0c7224 */ /* 0x000fe400078e001b */
[----:B------:R0:W-:Y:S02]  /*2d110*/  STL.64 [R1+0x458], R26 ;  /* 0x0004581a01007387 */ /* 0x0001e40000100a00 */
[----:B0-----:R-:W3:Y:S01]  /*2d120*/  LDL.LU R26, [R1+0x1138] ;  /* 0x00113800011a7983 */ /* 0x001ee20000300800 */
[----:B------:R-:W3:Y:S02]  /*2d130*/  LDL.LU.64 R24, [R1+0x1130] ;  /* 0x0011300001187983 */ /* 0x000ee40000300a00 */
[----:B------:R-:W-:Y:S02]  /*2d140*/  STL [R1+0xe14], R0 ;  /* 0x000e140001007387 */ /* 0x000fe40000100800 */
[----:B------:R-:W-:Y:S01]  /*2d150*/  STL [R1+0xe10], R12 ;  /* 0x000e100c01007387 */ /* 0x000fe20000100800 */
[----:B--2---:R-:W-:Y:S01]  /*2d160*/  HMMA.16816.F32 R16, R20, R10, R16 ;  /* 0x0000000a1410723c */ /* 0x004fe20000001810 */
[----:B------:R-:W-:-:S02]  /*2d170*/  IMAD.MOV.U32 R27, RZ, RZ, R10 ;  /* 0x000000ffff1b7224 */ /* 0x000fc400078e000a */
[----:B------:R-:W-:Y:S02]  /*2d180*/  IMAD.MOV.U32 R8, RZ, RZ, R11 ;  /* 0x000000ffff087224 */ /* 0x000fe400078e000b */
[----:B------:R-:W2:Y:S11]  /*2d190*/  LDL.LU.64 R10, [R1+0x1128] ;  /* 0x00112800010a7983 */ /* 0x000eb60000300a00 */
[----:B------:R-:W-:Y:S07]  /*2d1a0*/  @!UPT UIADD3 URZ, URZ, URZ, URZ ;  /* 0x0000003f3f3ff290 */ /* 0x000fee000fffe03f */
[----:B------:R0:W-:Y:S01]  /*2d1b0*/  STL.64 [R1+0x440], R16 ;  /* 0x0004401001007387 */ /* 0x0001e20000100a00 */
[----:B------:R1:W-:Y:S02]  /*2d1c0*/  STL.64 [R1+0x448], R18 ;  /* 0x0004481201007387 */ /* 0x0003e40000100a00 */
[----:B------:R-:W-:Y:S02]  /*2d1d0*/  IMAD.MOV.U32 R2, RZ, RZ, R16 ;  /* 0x000000ffff027224 */ /* 0x000fe400078e0010 */
[----:B0-----:R-:W3:Y:S01]  /*2d1e0*/  LDL.LU R16, [R1+0x290] ;  /* 0x0002900001107983 */ /* 0x001ee20000300800 */
[----:B------:R-:W3:Y:S02]  /*2d1f0*/  LDL.LU R17, [R1+0x294] ;  /* 0x0002940001117983 */ /* 0x000ee40000300800 */
[----:B-1----:R-:W3:Y:S02]  /*2d200*/  LDL.LU R18, [R1+0x298] ;  /* 0x0002980001127983 */ /* 0x002ee40000300800 */
[----:B------:R-:W3:Y:S01]  /*2d210*/  LDL.LU R19, [R1+0x29c] ;  /* 0x00029c0001137983 */ /* 0x000ee20000300800 */
[----:B--2---:R0:W-:Y:S01]  /*2d220*/  STL.64 [R1+0x1100], R10 ;  /* 0x0011000a01007387 */ /* 0x0041e20000100a00 */
[----:B------:R1:W-:Y:S03]  /*2d230*/  STL [R1+0x10f8], R8 ;  /* 0x0010f80801007387 */ /* 0x0003e60000100800 */
[----:B0-----:R-:W2:Y:S04]  /*2d240*/  LDL.LU.64 R10, [R1+0x88] ;  /* 0x00008800010a7983 */ /* 0x001ea80000300a00 */
[----:B--2---:R0:W-:Y:S01]  /*2d250*/  STL.64 [R1+0x1108], R10 ;  /* 0x0011080a01007387 */ /* 0x0041e20000100a00 */
[----:B-1----:R-:W4:Y:S02]  /*2d260*/  LDL.LU R8, [R1+0x2a0] ;  /* 0x0002a00001087983 */ /* 0x002f240000300800 */
[----:B------:R-:W4:Y:S01]  /*2d270*/  LDL.LU R9, [R1+0x2a4] ;  /* 0x0002a40001097983 */ /* 0x000f220000300800 */
[----:B0-----:R-:W4:Y:S01]  /*2d280*/  LDL.LU R10, [R1+0x2a8] ;  /* 0x0002a800010a7983 */ /* 0x001f220000300800 */
[----:B------:R-:W4:Y:S02]  /*2d290*/  LDL.LU R11, [R1+0x2ac] ;  /* 0x0002ac00010b7983 */ /* 0x000f240000300800 */
[----:B---3--:R0:W-:Y:S02]  /*2d2a0*/  STL.64 [R1+0x1030], R26 ;  /* 0x0010301a01007387 */ /* 0x0081e40000100a00 */
[----:B------:R1:W-:Y:S01]  /*2d2b0*/  STL.64 [R1+0x1028], R24 ;  /* 0x0010281801007387 */ /* 0x0003e20000100a00 */
[----:B0-----:R-:W2:Y:S04]  /*2d2c0*/  LDL.LU.64 R26, [R1+0x58] ;  /* 0x00005800011a7983 */ /* 0x001ea80000300a00 */
[----:B--2---:R0:W-:Y:S01]  /*2d2d0*/  STL.64 [R1+0x10d8], R26 ;  /* 0x0010d81a01007387 */ /* 0x0041e20000100a00 */
[----:B-1----:R-:W2:Y:S02]  /*2d2e0*/  LDL.LU R24, [R1+0x260] ;  /* 0x0002600001187983 */ /* 0x002ea40000300800 */
[----:B------:R-:W2:Y:S02]  /*2d2f0*/  LDL.LU R25, [R1+0x264] ;  /* 0x0002640001197983 */ /* 0x000ea40000300800 */
[----:B0-----:R-:W-:-:S02]  /*2d300*/  IMAD.MOV.U32 R26, RZ, RZ, R14 ;  /* 0x000000ffff1a7224 */ /* 0x001fc400078e000e */
[----:B------:R-:W-:Y:S01]  /*2d310*/  IMAD.MOV.U32 R27, RZ, RZ, R3 ;  /* 0x000000ffff1b7224 */ /* 0x000fe200078e0003 */
[----:B------:R-:W3:Y:S04]  /*2d320*/  LDL.LU R14, [R1+0x1120] ;  /* 0x00112000010e7983 */ /* 0x000ee80000300800 */
[----:B------:R0:W-:Y:S04]  /*2d330*/  STL.64 [R1+0x10e8], R26 ;  /* 0x0010e81a01007387 */ /* 0x0001e80000100a00 */
[----:B--2---:R-:W-:Y:S01]  /*2d340*/  STL.64 [R1+0x10e0], R24 ;  /* 0x0010e01801007387 */ /* 0x004fe20000100a00 */
[----:B0-----:R-:W2:Y:S01]  /*2d350*/  LDL.LU.64 R26, [R1+0x78] ;  /* 0x00007800011a7983 */ /* 0x001ea20000300a00 */
[C---:B----4-:R-:W-:Y:S01]  /*2d360*/  HMMA.16816.F32 R8, R20.reuse, R6, R8 ;  /* 0x000000061408723c */ /* 0x050fe20000001808 */
[----:B------:R-:W-:Y:S01]  /*2d370*/  IMAD.MOV.U32 R5, RZ, RZ, R7 ;  /* 0x000000ffff057224 */ /* 0x000fe200078e0007 */
[----:B--2---:R0:W-:Y:S04]  /*2d380*/  STL.64 [R1+0x1110], R26 ;  /* 0x0011101a01007387 */ /* 0x0041e80000100a00 */
[----:B0-----:R-:W2:Y:S01]  /*2d390*/  LDL.LU.64 R26, [R1+0x98] ;  /* 0x00009800011a7983 */ /* 0x001ea20000300a00 */
[----:B------:R-:W-:Y:S02]  /*2d3a0*/  STL [R1+0xe18], R2 ;  /* 0x000e180201007387 */ /* 0x000fe40000100800 */
[----:B------:R-:W4:Y:S11]  /*2d3b0*/  LDL.LU.64 R6, [R1+0x1118] ;  /* 0x0011180001067983 */ /* 0x000f360000300a00 */
[----:B------:R-:W-:Y:S03]  /*2d3c0*/  @!UPT UIADD3 URZ, URZ, URZ, URZ ;  /* 0x0000003f3f3ff290 */ /* 0x000fe6000fffe03f */
[----:B------:R-:W-:Y:S02]  /*2d3d0*/  STL.64 [R1+0x430], R8 ;  /* 0x0004300801007387 */ /* 0x000fe40000100a00 */
[----:B------:R-:W-:Y:S01]  /*2d3e0*/  IMAD.MOV.U32 R13, RZ, RZ, R11 ;  /* 0x000000ffff0d7224 */ /* 0x000fe200078e000b */
[----:B------:R2:W-:Y:S01]  /*2d3f0*/  STL.64 [R1+0x438], R10 ;  /* 0x0004380a01007387 */ /* 0x0005e20000100a00 */
[----:B------:R-:W-:Y:S02]  /*2d400*/  IMAD.MOV.U32 R3, RZ, RZ, R8 ;  /* 0x000000ffff037224 */ /* 0x000fe400078e0008 */
[----:B------:R0:W-:Y:S01]  /*2d410*/  STL [R1+0xff0], R5 ;  /* 0x000ff00501007387 */ /* 0x0001e20000100800 */
[----:B--2---:R-:W-:Y:S01]  /*2d420*/  HMMA.16816.F32 R8, R20, R26, R16 ;  /* 0x0000001a1408723c */ /* 0x004fe20000001810 */
[----:B----4-:R1:W-:Y:S01]  /*2d430*/  STL.64 [R1+0x10f0], R6 ;  /* 0x0010f00601007387 */ /* 0x0103e20000100a00 */
[----:B------:R-:W2:Y:S02]  /*2d440*/  LDL.LU R4, [R1+0x270] ;  /* 0x0002700001047983 */ /* 0x000ea40000300800 */
[----:B0-----:R-:W2:Y:S03]  /*2d450*/  LDL.LU R5, [R1+0x274] ;  /* 0x0002740001057983 */ /* 0x001ea60000300800 */
[----:B------:R-:W-:Y:S01]  /*2d460*/  IMAD.MOV.U32 R17, RZ, RZ, R26 ;  /* 0x000000ffff117224 */ /* 0x000fe200078e001a */
[----:B-1----:R-:W2:Y:S01]  /*2d470*/  LDL.LU R6, [R1+0x278] ;  /* 0x0002780001067983 */ /* 0x002ea20000300800 */
[----:B------:R-:W2:Y:S02]  /*2d480*/  LDL.LU R7, [R1+0x27c] ;  /* 0x00027c0001077983 */ /* 0x000ea40000300800 */
[----:B------:R-:W-:Y:S02]  /*2d490*/  STL [R1+0xe20], R3 ;  /* 0x000e200301007387 */ /* 0x000fe40000100800 */
[----:B------:R0:W-:Y:S01]  /*2d4a0*/  STL [R1+0xe1c], R13 ;  /* 0x000e1c0d01007387 */ /* 0x0001e20000100800 */
[----:B---3--:R1:W-:Y:S01]  /*2d4b0*/  STL.64 [R1+0x10b8], R14 ;  /* 0x0010b80e01007387 */ /* 0x0083e20000100a00 */
[----:B------:R-:W3:Y:S02]  /*2d4c0*/  LDL.LU R12, [R1+0x250] ;  /* 0x00025000010c7983 */ /* 0x000ee40000300800 */
[----:B------:R-:W-:Y:S01]  /*2d4d0*/  IMAD.MOV.U32 R16, RZ, RZ, R27 ;  /* 0x000000ffff107224 */ /* 0x000fe200078e001b */
[----:B0-----:R-:W3:Y:S01]  /*2d4e0*/  LDL.LU R13, [R1+0x254] ;  /* 0x00025400010d7983 */ /* 0x001ee20000300800 */
[----:B-1----:R-:W3:Y:S03]  /*2d4f0*/  LDL.LU R14, [R1+0x258] ;  /* 0x00025800010e7983 */ /* 0x002ee60000300800 */
[----:B------:R-:W2:Y:S01]  /*2d500*/  LDL.LU.64 R26, [R1+0x1110] ;  /* 0x00111000011a7983 */ /* 0x000ea20000300a00 */
[----:B------:R-:W-:Y:S03]  /*2d510*/  STL.64 [R1+0x420], R8 ;  /* 0x0004200801007387 */ /* 0x000fe60000100a00 */
[----:B------:R0:W-:Y:S04]  /*2d520*/  STL.64 [R1+0x428], R10 ;  /* 0x0004280a01007387 */ /* 0x0001e80000100a00 */
[----:B0-----:R-:W4:Y:S01]  /*2d530*/  LDL.LU.64 R10, [R1+0x1108] ;  /* 0x00110800010a7983 */ /* 0x001f220000300a00 */
[----:B------:R0:W-:Y:S02]  /*2d540*/  STL [R1+0xff8], R16 ;  /* 0x000ff81001007387 */ /* 0x0001e40000100800 */
[----:B------:R1:W-:Y:S01]  /*2d550*/  STL [R1+0xff4], R17 ;  /* 0x000ff41101007387 */ /* 0x0003e20000100800 */
[----:B0-----:R-:W4:Y:S01]  /*2d560*/  LDL.LU R16, [R1+0x280] ;  /* 0x0002800001107983 */ /* 0x001f220000300800 */
[----:B-1----:R-:W4:Y:S02]  /*2d570*/  LDL.LU R17, [R1+0x284] ;  /* 0x0002840001117983 */ /* 0x002f240000300800 */
[----:B------:R-:W4:Y:S02]  /*2d580*/  LDL.LU R18, [R1+0x288] ;  /* 0x0002880001127983 */ /* 0x000f240000300800 */
[----:B------:R-:W4:Y:S02]  /*2d590*/  LDL.LU R19, [R1+0x28c] ;  /* 0x00028c0001137983 */ /* 0x000f240000300800 */
[----:B------:R-:W-:-:S02]  /*2d5a0*/  IMAD.MOV.U32 R15, RZ, RZ, R29 ;  /* 0x000000ffff0f7224 */ /* 0x000fc400078e001d */
[----:B------:R-:W-:-:S05]  /*2d5b0*/  IMAD.MOV.U32 R29, RZ, RZ, R8 ;  /* 0x000000ffff1d7224 */ /* 0x000fca00078e0008 */
[----:B------:R-:W-:Y:S01]  /*2d5c0*/  STL [R1+0xe24], R29 ;  /* 0x000e241d01007387 */ /* 0x000fe20000100800 */
[C---:B----4-:R-:W-:Y:S01]  /*2d5d0*/  HMMA.16816.F32 R16, R20.reuse, R10, R16 ;  /* 0x0000000a1410723c */ /* 0x050fe20000001810 */
[----:B------:R-:W-:Y:S11]  /*2d5e0*/  IMAD.MOV.U32 R9, RZ, RZ, R11 ;  /* 0x000000ffff097224 */ /* 0x000ff600078e000b */
[----:B------:R-:W-:Y:S11]  /*2d5f0*/  @!UPT UIADD3 URZ, URZ, URZ, URZ ;  /* 0x0000003f3f3ff290 */ /* 0x000ff6000fffe03f */
[----:B------:R-:W-:Y:S01]  /*2d600*/  STL.64 [R1+0x410], R16 ;  /* 0x0004101001007387 */ /* 0x000fe20000100a00 */
[----:B------:R0:W-:Y:S02]  /*2d610*/  STL.64 [R1+0x418], R18 ;  /* 0x0004181201007387 */ /* 0x0001e40000100a00 */
[----:B0-----:R-:W-:Y:S02]  /*2d620*/  IMAD.MOV.U32 R18, RZ, RZ, R10 ;  /* 0x000000ffff127224 */ /* 0x001fe400078e000a */
[----:B------:R-:W4:Y:S01]  /*2d630*/  LDL.LU.64 R10, [R1+0x1100] ;  /* 0x00110000010a7983 */ /* 0x000f220000300a00 */
[----:B------:R-:W3:Y:S01]  /*2d640*/  LDL.LU R8, [R1+0x10f8] ;  /* 0x0010f80001087983 */ /* 0x000ee20000300800 */
[C---:B--2---:R-:W-:Y:S01]  /*2d650*/  HMMA.16816.F32 R4, R20.reuse, R26, R4 ;  /* 0x0000001a1404723c */ /* 0x044fe20000001804 */
[----:B------:R-:W-:Y:S02]  /*2d660*/  IMAD.MOV.U32 R16, RZ, RZ, R26 ;  /* 0x000000ffff107224 */ /* 0x000fe400078e001a */
[----:B------:R-:W-:Y:S01]  /*2d670*/  IMAD.MOV.U32 R17, RZ, RZ, R27 ;  /* 0x000000ffff117224 */ /* 0x000fe200078e001b */
[----:B----4-:R0:W-:Y:S01]  /*2d680*/  STL.64 [R1+0x1058], R10 ;  /* 0x0010580a01007387 */ /* 0x0101e20000100a00 */
[----:B---3--:R-:W-:Y:S03]  /*2d690*/  STL.64 [R1+0x1050], R8 ;  /* 0x0010500801007387 */ /* 0x008fe60000100a00 */
[----:B0-----:R-:W2:Y:S11]  /*2d6a0*/  LDL.64 R10, [R1+0x68] ;  /* 0x00006800010a7983 */ /* 0x001eb60000100a00 */
[----:B------:R-:W-:Y:S04]  /*2d6b0*/  @!UPT UIADD3 URZ, URZ, URZ, URZ ;  /* 0x0000003f3f3ff290 */ /* 0x000fe8000fffe03f */
[----:B------:R-:W-:Y:S02]  /*2d6c0*/  STL.64 [R1+0x400], R4 ;  /* 0x0004000401007387 */ /* 0x000fe40000100a00 */
[----:B------:R0:W-:Y:S02]  /*2d6d0*/  STL.64 [R1+0x408], R6 ;  /* 0x0004080601007387 */ /* 0x0001e40000100a00 */
[----:B0-----:R-:W3:Y:S01]  /*2d6e0*/  LDL.LU.64 R6, [R1+0x10f0] ;  /* 0x0010f00001067983 */ /* 0x001ee20000300a00 */
[----:B------:R-:W2:Y:S02]  /*2d6f0*/  LDL.LU.64 R26, [R1+0x10e8] ;  /* 0x0010e800011a7983 */ /* 0x000ea40000300a00 */
[----:B------:R-:W2:Y:S02]  /*2d700*/  LDL.LU.64 R24, [R1+0x10e0] ;  /* 0x0010e00001187983 */ /* 0x000ea40000300a00 */
[----:B--2---:R-:W-:Y:S11]  /*2d710*/  HMMA.16816.F32 R24, R20, R10, R24 ;  /* 0x0000000a1418723c */ /* 0x004ff60000001818 */
[----:B------:R-:W-:Y:S11]  /*2d720*/  @!UPT UIADD3 URZ, URZ, URZ, URZ ;  /* 0x0000003f3f3ff290 */ /* 0x000ff6000fffe03f */
[----:B------:R-:W-:Y:S01]  /*2d730*/  @!UPT UIADD3 URZ, URZ, URZ, URZ ;  /* 0x0000003f3f3ff290 */ /* 0x000fe2000fffe03f */
[----:B------:R-:W-:Y:S01]  /*2d740*/  STL.64 [R1+0x3f0], R24 ;  /* 0x0003f01801007387 */ /* 0x000fe20000100a00 */
[----:B------:R0:W-:Y:S03]  /*2d750*/  STL.64 [R1+0x3f8], R26 ;  /* 0x0003f81a01007387 */ /* 0x0001e60000100a00 */
[----:B0-----:R-:W2:Y:S01]  /*2d760*/  LDL.LU.64 R26, [R1+0x10d8] ;  /* 0x0010d800011a7983 */ /* 0x001ea20000300a00 */
[----:B------:R-:W-:-:S05]  /*2d770*/  IMAD.MOV.U32 R28, RZ, RZ, R11 ;  /* 0x000000ffff1c7224 */ /* 0x000fca00078e000b */
[----:B------:R-:W-:Y:S01]  /*2d780*/  STL [R1+0xfe8], R28 ;  /* 0x000fe81c01007387 */ /* 0x000fe20000100800 */
[C---:B--2---:R-:W-:Y:S01]  /*2d790*/  HMMA.16816.F32 R8, R20.reuse, R26, R12 ;  /* 0x0000001a1408723c */ /* 0x044fe2000000180c */
[----:B------:R-:W-:Y:S11]  /*2d7a0*/  IMAD.MOV.U32 R5, RZ, RZ, R26 ;  /* 0x000000ffff057224 */ /* 0x000ff600078e001a */
[----:B------:R-:W-:Y:S11]  /*2d7b0*/  @!UPT UIADD3 URZ, URZ, URZ, URZ ;  /* 0x0000003f3f3ff290 */ /* 0x000ff6000fffe03f */
[----:B------:R-:W-:Y:S01]  /*2d7c0*/  STL.64 [R1+0x3e0], R8 ;  /* 0x0003e00801007387 */ /* 0x000fe20000100a00 */
[----:B------:R-:W-:Y:S02]  /*2d7d0*/  STL.64 [R1+0x3e8], R10 ;  /* 0x0003e80a01007387 */ /* 0x000fe40000100a00 */
[----:B---3--:R0:W-:Y:S02]  /*2d7e0*/  STL.64 [R1+0x1068], R6 ;  /* 0x0010680601007387 */ /* 0x0081e40000100a00 */
[----:B------:R-:W-:Y:S01]  /*2d7f0*/  STL [R1+0x1060], R5 ;  /* 0x0010600501007387 */ /* 0x000fe20000100800 */
[----:B0-----:R-:W2:Y:S04]  /*2d800*/  LDL.LU.64 R6, [R1+0x8] ;  /* 0x0000080001067983 */ /* 0x001ea80000300a00 */
[----:B--2---:R0:W-:Y:S01]  /*2d810*/  STL.64 [R1+0x1080], R6 ;  /* 0x0010800601007387 */ /* 0x0041e20000100a00 */
[----:B------:R-:W2:Y:S02]  /*2d820*/  LDL.LU R8, [R1+0x1f0] ;  /* 0x0001f00001087983 */ /* 0x000ea40000300800 */
[----:B------:R-:W2:Y:S02]  /*2d830*/  LDL.LU R9, [R1+0x1f4] ;  /* 0x0001f40001097983 */ /* 0x000ea40000300800 */
[----:B------:R-:W3:Y:S01]  /*2d840*/  LDL.LU R10, [R1+0x1f8] ;  /* 0x0001f800010a7983 */ /* 0x000ee20000300800 */
[----:B------:R-:W3:Y:S04]  /*2d850*/  LDL.LU R11, [R1+0x1fc] ;  /* 0x0001fc00010b7983 */ /* 0x000ee80000300800 */
[----:B0-----:R-:W4:Y:S04]  /*2d860*/  LDL.LU.64 R6, [R1+0x18] ;  /* 0x0000180001067983 */ /* 0x001f280000300a00 */
[----:B----4-:R0:W-:Y:S04]  /*2d870*/  STL.64 [R1+0x1098], R6 ;  /* 0x0010980601007387 */ /* 0x0101e80000100a00 */
[----:B0-----:R-:W4:Y:S04]  /*2d880*/  LDL.LU.64 R6, [R1+0x28] ;  /* 0x0000280001067983 */ /* 0x001f280000300a00 */
[----:B----4-:R-:W-:Y:S01]  /*2d890*/  STL.64 [R1+0x10b0], R6 ;  /* 0x0010b00601007387 */ /* 0x010fe20000100a00 */
[----:B---3--:R-:W-:Y:S02]  /*2d8a0*/  STL.64 [R1+0x1078], R10 ;  /* 0x0010780a01007387 */ /* 0x008fe40000100a00 */
[----:B--2---:R0:W-:Y:S02]  /*2d8b0*/  STL.64 [R1+0x1070], R8 ;  /* 0x0010700801007387 */ /* 0x0041e40000100a00 */
[----:B0-----:R-:W2:Y:S01]  /*2d8c0*/  LDL.LU R8, [R1+0x200] ;  /* 0x0002000001087983 */ /* 0x001ea20000300800 */
[----:B------:R-:W2:Y:S02]  /*2d8d0*/  LDL.LU R9, [R1+0x204] ;  /* 0x0002040001097983 */ /* 0x000ea40000300800 */
[----:B------:R-:W3:Y:S02]  /*2d8e0*/  LDL.LU R10, [R1+0x208] ;  /* 0x00020800010a7983 */ /* 0x000ee40000300800 */
[----:B------:R-:W3:Y:S01]  /*2d8f0*/  LDL.LU R11, [R1+0x20c] ;  /* 0x00020c00010b7983 */ /* 0x000ee20000300800 */
[----:B------:R-:W4:Y:S01]  /*2d900*/  LDL.LU R12, [R1+0x230] ;  /* 0x00023000010c7983 */ /* 0x000f220000300800 */
[----:B------:R-:W4:Y:S02]  /*2d910*/  LDL.LU R13, [R1+0x234] ;  /* 0x00023400010d7983 */ /* 0x000f240000300800 */
[----:B------:R-:W2:Y:S02]  /*2d920*/  LDL.LU R14, [R1+0x238] ;  /* 0x00023800010e7983 */ /* 0x000ea40000300800 */
[----:B------:R-:W2:Y:S02]  /*2d930*/  LDL.LU R15, [R1+0x23c] ;  /* 0x00023c00010f7983 */ /* 0x000ea40000300800 */
[----:B--2---:R0:W-:Y:S01]  /*2d940*/  STL.64 [R1+0x10c8], R14 ;  /* 0x0010c80e01007387 */ /* 0x0041e20000100a00 */
[----:B----4-:R-:W-:Y:S03]  /*2d950*/  STL.64 [R1+0x10c0], R12 ;  /* 0x0010c00c01007387 */ /* 0x010fe60000100a00 */
[----:B0-----:R-:W2:Y:S01]  /*2d960*/  LDL.LU.64 R14, [R1+0x48] ;  /* 0x00004800010e7983 */ /* 0x001ea20000300a00 */
[----:B------:R-:W4:Y:S03]  /*2d970*/  LDL.LU.64 R6, [R1+0x38] ;  /* 0x0000380001067983 */ /* 0x000f260000300a00 */
[----:B----4-:R0:W-:Y:S01]  /*2d980*/  STL.64 [R1+0x10d0], R6 ;  /* 0x0010d00601007387 */ /* 0x0101e20000100a00 */
[----:B------:R-:W2:Y:S02]  /*2d990*/  LDL.LU R4, [R1+0x240] ;  /* 0x0002400001047983 */ /* 0x000ea40000300800 */
[----:B------:R-:W2:Y:S01]  /*2d9a0*/  LDL.LU R5, [R1+0x244] ;  /* 0x0002440001057983 */ /* 0x000ea20000300800 */
[----:B0-----:R-:W2:Y:S01]  /*2d9b0*/  LDL.LU R6, [R1+0x248] ;  /* 0x0002480001067983 */ /* 0x001ea20000300800 */
[----:B------:R-:W2:Y:S02]  /*2d9c0*/  LDL.LU R7, [R1+0x24c] ;  /* 0x00024c0001077983 */ /* 0x000ea40000300800 */
[----:B---3--:R-:W-:Y:S02]  /*2d9d0*/  STL.64 [R1+0x1090], R10 ;  /* 0x0010900a01007387 */ /* 0x008fe40000100a00 */
[----:B------:R0:W-:Y:S02]  /*2d9e0*/  STL.64 [R1+0x1088], R8 ;  /* 0x0010880801007387 */ /* 0x0001e40000100a00 */
[----:B0-----:R-:W3:Y:S01]  /*2d9f0*/  LDL.LU R8, [R1+0x210] ;  /* 0x0002100001087983 */ /* 0x001ee20000300800 */
[----:B------:R-:W3:Y:S02]  /*2da00*/  LDL.LU R9, [R1+0x214] ;  /* 0x0002140001097983 */ /* 0x000ee40000300800 */
[----:B------:R-:W4:Y:S02]  /*2da10*/  LDL.LU R10, [R1+0x218] ;  /* 0x00021800010a7983 */ /* 0x000f240000300800 */
[----:B------:R-:W4:Y:S02]  /*2da20*/  LDL.LU R11, [R1+0x21c] ;  /* 0x00021c00010b7983 */ /* 0x000f240000300800 */
[----:B------:R-:W-:Y:S01]  /*2da30*/  IMAD.MOV.U32 R19, RZ, RZ, R27 ;  /* 0x000000ffff137224 */ /* 0x000fe200078e001b */
[----:B----4-:R-:W-:Y:S01]  /*2da40*/  STL.64 [R1+0x10a8], R10 ;  /* 0x0010a80a01007387 */ /* 0x010fe20000100a00 */
[----:B---3--:R0:W-:Y:S03]  /*2da50*/  STL.64 [R1+0x10a0], R8 ;  /* 0x0010a00801007387 */ /* 0x0081e60000100a00 */
[----:B0-----:R-:W3:Y:S01]  /*2da60*/  LDL.LU R8, [R1+0x220] ;  /* 0x0002200001087983 */ /* 0x001ee20000300800 */
[----:B------:R-:W3:Y:S02]  /*2da70*/  LDL.LU R9, [R1+0x224] ;  /* 0x0002240001097983 */ /* 0x000ee40000300800 */
[----:B------:R-:W3:Y:S02]  /*2da80*/  LDL.LU R10, [R1+0x228] ;  /* 0x00022800010a7983 */ /* 0x000ee40000300800 */
[----:B------:R-:W3:Y:S01]  /*2da90*/  LDL.LU R11, [R1+0x22c] ;  /* 0x00022c00010b7983 */ /* 0x000ee20000300800 */
[----:B------:R-:W4:Y:S01]  /*2daa0*/  LDL.LU R24, [R1+0x1c0] ;  /* 0x0001c00001187983 */ /* 0x000f220000300800 */
[----:B------:R-:W4:Y:S02]  /*2dab0*/  LDL.LU R25, [R1+0x1c4] ;  /* 0x0001c40001197983 */ /* 0x000f240000300800 */
[----:B------:R-:W3:Y:S02]  /*2dac0*/  LDL.LU R26, [R1+0x1c8] ;  /* 0x0001c800011a7983 */ /* 0x000ee40000300800 */
[----:B------:R-:W3:Y:S01]  /*2dad0*/  LDL.LU R27, [R1+0x1cc] ;  /* 0x0001cc00011b7983 */ /* 0x000ee20000300800 */
[----:B--2---:R-:W-:Y:S01]  /*2dae0*/  HMMA.16816.F32 R4, R20, R14, R4 ;  /* 0x0000000e1404723c */ /* 0x004fe20000001804 */
[----:B------:R-:W-:-:S02]  /*2daf0*/  IMAD.MOV.U32 R2, RZ, RZ, R14 ;  /* 0x000000ffff027224 */ /* 0x000fc400078e000e */
[----:B------:R-:W-:Y:S01]  /*2db00*/  IMAD.MOV.U32 R0, RZ, RZ, R15 ;  /* 0x000000ffff007224 */ /* 0x000fe200078e000f */
[----:B---3--:R-:W-:Y:S01]  /*2db10*/  STL.64 [R1+0x1040], R26 ;  /* 0x0010401a01007387 */ /* 0x008fe20000100a00 */
[----:B----4-:R0:W-:Y:S03]  /*2db20*/  STL.64 [R1+0x1038], R24 ;  /* 0x0010381801007387 */ /* 0x0101e60000100a00 */
[----:B0-----:R-:W2:Y:S01]  /*2db30*/  LDL.LU R24, [R1+0x1e0] ;  /* 0x0001e00001187983 */ /* 0x001ea20000300800 */
[----:B------:R-:W2:Y:S02]  /*2db40*/  LDL.LU R25, [R1+0x1e4] ;  /* 0x0001e40001197983 */ /* 0x000ea40000300800 */
[----:B------:R-:W2:Y:S02]  /*2db50*/  LDL.LU R26, [R1+0x1e8] ;  /* 0x0001e800011a7983 */ /* 0x000ea40000300800 */
[----:B------:R-:W2:Y:S01]  /*2db60*/  LDL.LU R27, [R1+0x1ec] ;  /* 0x0001ec00011b7983 */ /* 0x000ea20000300800 */
[----:B------:R0:W-:Y:S01]  /*2db70*/  STL.64 [R1+0x1008], R18 ;  /* 0x0010081201007387 */ /* 0x0001e20000100a00 */
[----:B------:R-:W-:Y:S03]  /*2db80*/  STL.64 [R1+0x1000], R16 ;  /* 0x0010001001007387 */ /* 0x000fe60000100a00 */
[----:B0-----:R-:W3:Y:S01]  /*2db90*/  LDL.LU R18, [R1+0xc8] ;  /* 0x0000c80001127983 */ /* 0x001ee20000300800 */
[----:B------:R-:W3:Y:S04]  /*2dba0*/  LDL.LU R19, [R1+0xcc] ;  /* 0x0000cc0001137983 */ /* 0x000ee80000300800 */
[----:B------:R-:W-:Y:S02]  /*2dbb0*/  STL.64 [R1+0x3d0], R4 ;  /* 0x0003d00401007387 */ /* 0x000fe40000100a00 */
[----:B------:R0:W-:Y:S02]  /*2dbc0*/  STL.64 [R1+0x3d8], R6 ;  /* 0x0003d80601007387 */ /* 0x0001e40000100a00 */
[----:B0-----:R-:W4:Y:S01]  /*2dbd0*/  LDL.LU.64 R6, [R1+0x10d0] ;  /* 0x0010d00001067983 */ /* 0x001f220000300a00 */
[----:B------:R-:W4:Y:S02]  /*2dbe0*/  LDL.LU.64 R14, [R1+0x10c8] ;  /* 0x0010c800010e7983 */ /* 0x000f240000300a00 */
[----:B------:R-:W4:Y:S02]  /*2dbf0*/  LDL.LU.64 R12, [R1+0x10c0] ;  /* 0x0010c000010c7983 */ /* 0x000f240000300a00 */
[----:B------:R-:W-:Y:S01]  /*2dc00*/  STL [R1+0xfd8], R0 ;  /* 0x000fd80001007387 */ /* 0x000fe20000100800 */
[----:B------:R-:W-:Y:S01]  /*2dc10*/  STL [R1+0xfd4], R2 ;  /* 0x000fd40201007387 */ /* 0x000fe20000100800 */
[C---:B----4-:R-:W-:Y:S01]  /*2dc20*/  HMMA.16816.F32 R12, R20.reuse, R6, R12 ;  /* 0x00000006140c723c */ /* 0x050fe2000000180c */
[----:B------:R-:W-:Y:S11]  /*2dc30*/  IMAD.MOV.U32 R3, RZ, RZ, R7 ;  /* 0x000000ffff037224 */ /* 0x000ff600078e0007 */
[----:B------:R-:W-:Y:S11]  /*2dc40*/  @!UPT UIADD3 URZ, URZ, URZ, URZ ;  /* 0x0000003f3f3ff290 */ /* 0x000ff6000fffe03f */
[----:B------:R0:W-:Y:S01]  /*2dc50*/  STL.64 [R1+0x3c0], R12 ;  /* 0x0003c00c01007387 */ /* 0x0001e20000100a00 */
[----:B------:R1:W-:Y:S02]  /*2dc60*/  STL.64 [R1+0x3c8], R14 ;  /* 0x0003c80e01007387 */ /* 0x0003e40000100a00 */
[----:B0-----:R-:W-:Y:S01]  /*2dc70*/  IMAD.MOV.U32 R12, RZ, RZ, R6 ;  /* 0x000000ffff0c7224 */ /* 0x001fe200078e0006 */
[----:B-1----:R-:W4:Y:S01]  /*2dc80*/  LDL.LU.64 R14, [R1+0x10b8] ;  /* 0x0010b800010e7983 */ /* 0x002f220000300a00 */
[----:B------:R-:W2:Y:S02]  /*2dc90*/  LDL.LU.64 R6, [R1+0x10b0] ;  /* 0x0010b00001067983 */ /* 0x000ea40000300a00 */
[----:B------:R-:W-:Y:S01]  /*2dca0*/  STL [R1+0xfec], R3 ;  /* 0x000fec0301007387 */ /* 0x000fe20000100800 */
        /* <DEDUP_REMOVED lines=27> */
[----:B------:R-:W3:Y:S01]  /*2de60*/  LDL.LU R5, [R1+0x1060] ;  /* 0x0010600001057983 */ /* 0x000ee20000300800 */
[----:B--2---:R-:W-:Y:S11]  /*2de70*/  HMMA.16816.F32 R8, R20, R6, R8 ;  /* 0x000000061408723c */ /* 0x004ff60000001808 */
[----:B------:R-:W-:Y:S11]  /*2de80*/  @!UPT UIADD3 URZ, URZ, URZ, URZ ;  /* 0x0000003f3f3ff290 */ /* 0x000ff6000fffe03f */
[----:B------:R-:W-:Y:S01]  /*2de90*/  @!UPT UIADD3 URZ, URZ, URZ, URZ ;  /* 0x0000003f3f3ff290 */ /* 0x000fe2000fffe03f */
[----:B------:R-:W-:Y:S01]  /*2dea0*/  STL.64 [R1+0x380], R8 ;  /* 0x0003800801007387 */ /* 0x000fe20000100a00 */
[----:B------:R0:W-:Y:S03]  /*2deb0*/  STL.64 [R1+0x388], R10 ;  /* 0x0003880a01007387 */ /* 0x0001e60000100a00 */
[----:B0-----:R-:W2:Y:S01]  /*2dec0*/  LDL.LU.64 R10, [R1+0x1058] ;  /* 0x00105800010a7983 */ /* 0x001ea20000300a00 */
[----:B------:R-:W2:Y:S02]  /*2ded0*/  LDL.LU.64 R8, [R1+0x1050] ;  /* 0x0010500001087983 */ /* 0x000ea40000300a00 */
[----:B------:R-:W-:Y:S02]  /*2dee0*/  STL.64 [R1+0x1018], R6 ;  /* 0x0010180601007387 */ /* 0x000fe40000100a00 */
[----:B---3--:R0:W-:Y:S02]  /*2def0*/  STL [R1+0x1010], R5 ;  /* 0x0010100501007387 */ /* 0x0081e40000100800 */
[----:B----4-:R-:W-:-:S02]  /*2df00*/  IMAD.MOV.U32 R4, RZ, RZ, R15 ;  /* 0x000000ffff047224 */ /* 0x010fc400078e000f */
[----:B------:R-:W3:Y:S04]  /*2df10*/  LDL.LU R15, [R1+0x1048] ;  /* 0x00104800010f7983 */ /* 0x000ee80000300800 */
[----:B0-----:R-:W4:Y:S01]  /*2df20*/  LDL.LU R5, [R1+0x1b4] ;  /* 0x0001b40001057983 */ /* 0x001f220000300800 */
[----:B------:R-:W4:Y:S02]  /*2df30*/  LDL.LU R6, [R1+0x1b8] ;  /* 0x0001b80001067983 */ /* 0x000f240000300800 */
[----:B------:R-:W4:Y:S01]  /*2df40*/  LDL.LU R7, [R1+0x1bc] ;  /* 0x0001bc0001077983 */ /* 0x000f220000300800 */
[C---:B--2---:R-:W-:Y:S11]  /*2df50*/  HMMA.16816.F32 R24, R20.reuse, R10, R24 ;  /* 0x0000000a1418723c */ /* 0x044ff60000001818 */
[----:B------:R-:W-:Y:S11]  /*2df60*/  @!UPT UIADD3 URZ, URZ, URZ, URZ ;  /* 0x0000003f3f3ff290 */ /* 0x000ff6000fffe03f */
[----:B------:R-:W-:Y:S01]  /*2df70*/  @!UPT UIADD3 URZ, URZ, URZ, URZ ;  /* 0x0000003f3f3ff290 */ /* 0x000fe2000fffe03f */
[----:B------:R-:W-:Y:S01]  /*2df80*/  STL.64 [R1+0x1d0], R24 ;  /* 0x0001d01801007387 */ /* 0x000fe20000100a00 */
[----:B------:R0:W-:Y:S03]  /*2df90*/  STL.64 [R1+0x1d8], R26 ;  /* 0x0001d81a01007387 */ /* 0x0001e60000100a00 */
[----:B0-----:R-:W3:Y:S01]  /*2dfa0*/  LDL.LU.64 R26, [R1+0x1040] ;  /* 0x00104000011a7983 */ /* 0x001ee20000300a00 */
[----:B------:R-:W3:Y:S02]  /*2dfb0*/  LDL.LU.64 R24, [R1+0x1038] ;  /* 0x0010380001187983 */ /* 0x000ee40000300a00 */
[----:B---3--:R-:W-:Y:S01]  /*2dfc0*/  HMMA.16816.F32 R20, R20, R14, R24 ;  /* 0x0000000e1414723c */ /* 0x008fe20000001818 */
[----:B------:R-:W2:Y:S01]  /*2dfd0*/  LDL.LU.64 R26, [R1+0x1030] ;  /* 0x00103000011a7983 */ /* 0x000ea20000300a00 */
[----:B------:R-:W4:Y:S11]  /*2dfe0*/  LDL.LU.64 R24, [R1+0x1028] ;  /* 0x0010280001187983 */ /* 0x000f360000300a00 */
[----:B------:R-:W-:Y:S10]  /*2dff0*/  @!UPT UIADD3 URZ, URZ, URZ, URZ ;  /* 0x0000003f3f3ff290 */ /* 0x000ff4000fffe03f */
[----:B------:R-:W-:Y:S01]  /*2e000*/  STL.64 [R1+0x1c0], R20 ;  /* 0x0001c01401007387 */ /* 0x000fe20000100a00 */
[----:B------:R2:W-:Y:S02]  /*2e010*/  STL.64 [R1+0x1c8], R22 ;  /* 0x0001c81601007387 */ /* 0x0005e40000100a00 */
[----:B--2---:R-:W-:Y:S02]  /*2e020*/  IMAD.MOV.U32 R22, RZ, RZ, R27 ;  /* 0x000000ffff167224 */ /* 0x004fe400078e001b */
[----:B------:R-:W4:Y:S01]  /*2e030*/  LDL.LU R27, [R1+0x1020] ;  /* 0x00102000011b7983 */ /* 0x000f220000300800 */
[----:B------:R-:W-:Y:S02]  /*2e040*/  STL.64 [R1+0xf80], R14 ;  /* 0x000f800e01007387 */ /* 0x000fe40000100a00 */
[----:B------:R0:W-:Y:S02]  /*2e050*/  STL.64 [R1+0xf78], R12 ;  /* 0x000f780c01007387 */ /* 0x0001e40000100a00 */
[----:B0-----:R-:W2:Y:S01]  /*2e060*/  LDL.LU R12, [R1+0x1a0] ;  /* 0x0001a000010c7983 */ /* 0x001ea20000300800 */
[----:B------:R-:W2:Y:S02]  /*2e070*/  LDL.LU R13, [R1+0x1a4] ;  /* 0x0001a400010d7983 */ /* 0x000ea40000300800 */
[----:B------:R-:W2:Y:S02]  /*2e080*/  LDL.LU R14, [R1+0x1a8] ;  /* 0x0001a800010e7983 */ /* 0x000ea40000300800 */
[----:B------:R-:W2:Y:S02]  /*2e090*/  LDL.LU R15, [R1+0x1ac] ;  /* 0x0001ac00010f7983 */ /* 0x000ea40000300800 */
[----:B------:R-:W-:Y:S01]  /*2e0a0*/  IMAD.MOV.U32 R23, RZ, RZ, R8 ;  /* 0x000000ffff177224 */ /* 0x000fe200078e0008 */
[C---:B----4-:R-:W-:Y:S01]  /*2e0b0*/  HMMA.16816.F32 R16, R24.reuse, R18, R4 ;  /* 0x000000121810723c */ /* 0x050fe20000001804 */
[----:B------:R-:W3:Y:S01]  /*2e0c0*/  LDL.LU.64 R6, [R1+0x1018] ;  /* 0x0010180001067983 */ /* 0x000ee20000300a00 */
[----:B------:R-:W4:Y:S06]  /*2e0d0*/  LDL.LU R5, [R1+0x1010] ;  /* 0x0010100001057983 */ /* 0x000f2c0000300800 */
[----:B--2---:R-:W-:Y:S11]  /*2e0e0*/  HMMA.16816.F32 R20, R24, R22, R12 ;  /* 0x000000161814723c */ /* 0x004ff6000000180c */
[----:B------:R-:W-:Y:S04]  /*2e0f0*/  @!UPT UIADD3 URZ, URZ, URZ, URZ ;  /* 0x0000003f3f3ff290 */ /* 0x000fe8000fffe03f */
[----:B------:R-:W-:Y:S01]  /*2e100*/  STL.64 [R1+0x1b0], R16 ;  /* 0x0001b01001007387 */ /* 0x000fe20000100a00 */
[----:B------:R-:W-:Y:S02]  /*2e110*/  IMAD.MOV.U32 R8, RZ, RZ, R16 ;  /* 0x000000ffff087224 */ /* 0x000fe400078e0010 */
[----:B------:R-:W-:Y:S02]  /*2e120*/  IMAD.MOV.U32 R4, RZ, RZ, R17 ;  /* 0x000000ffff047224 */ /* 0x000fe400078e0011 */
[----:B------:R0:W-:Y:S02]  /*2e130*/  STL.64 [R1+0x1b8], R18 ;  /* 0x0001b81201007387 */ /* 0x0001e40000100a00 */
[----:B0-----:R-:W2:Y:S01]  /*2e140*/  LDL.LU.64 R18, [R1+0x1008] ;  /* 0x0010080001127983 */ /* 0x001ea20000300a00 */
[----:B------:R-:W3:Y:S02]  /*2e150*/  LDL.LU.64 R16, [R1+0x1000] ;  /* 0x0010000001107983 */ /* 0x000ee40000300a00 */
[----:B------:R-:W-:Y:S02]  /*2e160*/  STL [R1+0xe2c], R8 ;  /* 0x000e2c0801007387 */ /* 0x000fe40000100800 */
[----:B------:R-:W-:Y:S01]  /*2e170*/  STL.64 [R1+0xfe0], R10 ;  /* 0x000fe00a01007387 */ /* 0x000fe20000100a00 */
[----:B------:R-:W-:Y:S01]  /*2e180*/  STL [R1+0xe28], R4 ;  /* 0x000e280401007387 */ /* 0x000fe20000100800 */
[----:B------:R-:W3:Y:S02]  /*2e190*/  LDL.LU R12, [R1+0x150] ;  /* 0x00015000010c7983 */ /* 0x000ee40000300800 */
[----:B------:R-:W-:Y:S02]  /*2e1a0*/  STL.64 [R1+0x1a0], R20 ;  /* 0x0001a01401007387 */ /* 0x000fe40000100a00 */
[----:B------:R4:W-:Y:S01]  /*2e1b0*/  STL.64 [R1+0x1a8], R22 ;  /* 0x0001a81601007387 */ /* 0x0009e20000100a00 */
[----:B------:R-:W3:Y:S01]  /*2e1c0*/  LDL.LU R13, [R1+0x154] ;  /* 0x00015400010d7983 */ /* 0x000ee20000300800 */
[----:B------:R-:W3:Y:S02]  /*2e1d0*/  LDL.LU R14, [R1+0x158] ;  /* 0x00015800010e7983 */ /* 0x000ee40000300800 */
[----:B------:R-:W3:Y:S02]  /*2e1e0*/  LDL.LU R15, [R1+0x15c] ;  /* 0x00015c00010f7983 */ /* 0x000ee40000300800 */
[----:B----4-:R-:W-:-:S02]  /*2e1f0*/  IMAD.MOV.U32 R22, RZ, RZ, R5 ;  /* 0x000000ffff167224 */ /* 0x010fc400078e0005 */
[----:B--2---:R-:W-:Y:S01]  /*2e200*/  IMAD.MOV.U32 R23, RZ, RZ, R19 ;  /* 0x000000ffff177224 */ /* 0x004fe200078e0013 */
[----:B---3--:R0:W-:Y:S01]  /*2e210*/  STL.64 [R1+0xf90], R14 ;  /* 0x000f900e01007387 */ /* 0x0081e20000100a00 */
[----:B------:R-:W-:Y:S02]  /*2e220*/  STL.64 [R1+0xf88], R12 ;  /* 0x000f880c01007387 */ /* 0x000fe40000100a00 */
[----:B0-----:R-:W-:Y:S02]  /*2e230*/  IMAD.MOV.U32 R14, RZ, RZ, R16 ;  /* 0x000000ffff0e7224 */ /* 0x001fe400078e0010 */
[----:B------:R-:W-:Y:S01]  /*2e240*/  IMAD.MOV.U32 R15, RZ, RZ, R17 ;  /* 0x000000ffff0f7224 */ /* 0x000fe200078e0011 */
[----:B------:R-:W2:Y:S01]  /*2e250*/  LDL.LU R16, [R1+0xff8] ;  /* 0x000ff80001107983 */ /* 0x000ea20000300800 */
[----:B------:R-:W3:Y:S03]  /*2e260*/  LDL.LU R17, [R1+0xff4] ;  /* 0x000ff40001117983 */ /* 0x000ee60000300800 */
[----:B------:R0:W-:Y:S01]  /*2e270*/  STL.64 [R1+0xfa0], R14 ;  /* 0x000fa00e01007387 */ /* 0x0001e20000100a00 */
[----:B------:R-:W4:Y:S02]  /*2e280*/  LDL.LU R5, [R1+0xff0] ;  /* 0x000ff00001057983 */ /* 0x000f240000300800 */
[----:B0-----:R-:W-:-:S02]  /*2e290*/  IMAD.MOV.U32 R14, RZ, RZ, R18 ;  /* 0x000000ffff0e7224 */ /* 0x001fc400078e0012 */
[----:B------:R-:W-:-:S05]  /*2e2a0*/  IMAD.MOV.U32 R15, RZ, RZ, R9 ;  /* 0x000000ffff0f7224 */ /* 0x000fca00078e0009 */
[----:B------:R-:W-:Y:S01]  /*2e2b0*/  STL.64 [R1+0xfb8], R14 ;  /* 0x000fb80e01007387 */ /* 0x000fe20000100a00 */
[----:B------:R0:W-:Y:S02]  /*2e2c0*/  STL.64 [R1+0xf98], R22 ;  /* 0x000f981601007387 */ /* 0x0001e40000100a00 */
[----:B------:R-:W2:Y:S02]  /*2e2d0*/  LDL.LU R20, [R1+0x160] ;  /* 0x0001600001147983 */ /* 0x000ea40000300800 */
[----:B------:R-:W2:Y:S01]  /*2e2e0*/  LDL.LU R21, [R1+0x164] ;  /* 0x0001640001157983 */ /* 0x000ea20000300800 */
[----:B0-----:R-:W2:Y:S01]  /*2e2f0*/  LDL.LU R22, [R1+0x168] ;  /* 0x0001680001167983 */ /* 0x001ea20000300800 */
[----:B------:R-:W2:Y:S02]  /*2e300*/  LDL.LU R23, [R1+0x16c] ;  /* 0x00016c0001177983 */ /* 0x000ea40000300800 */
[----:B------:R-:W3:Y:S02]  /*2e310*/  LDL.LU R8, [R1+0x190] ;  /* 0x0001900001087983 */ /* 0x000ee40000300800 */
[----:B------:R-:W3:Y:S01]  /*2e320*/  LDL.LU R9, [R1+0x194] ;  /* 0x0001940001097983 */ /* 0x000ee20000300800 */
[----:B------:R-:W3:Y:S01]  /*2e330*/  LDL.LU R10, [R1+0x198] ;  /* 0x00019800010a7983 */ /* 0x000ee20000300800 */
[----:B------:R-:W3:Y:S03]  /*2e340*/  LDL.LU R11, [R1+0x19c] ;  /* 0x00019c00010b7983 */ /* 0x000ee60000300800 */
[----:B--2---:R-:W-:Y:S01]  /*2e350*/  STL.64 [R1+0xfb0], R22 ;  /* 0x000fb01601007387 */ /* 0x004fe20000100a00 */
[----:B------:R0:W-:Y:S03]  /*2e360*/  STL.64 [R1+0xfa8], R20 ;  /* 0x000fa81401007387 */ /* 0x0001e60000100a00 */
[----:B0-----:R-:W2:Y:S01]  /*2e370*/  LDL.LU R20, [R1+0x170] ;  /* 0x0001700001147983 */ /* 0x001ea20000300800 */
[----:B------:R-:W2:Y:S02]  /*2e380*/  LDL.LU R21, [R1+0x174] ;  /* 0x0001740001157983 */ /* 0x000ea40000300800 */
[----:B------:R-:W2:Y:S02]  /*2e390*/  LDL.LU R22, [R1+0x178] ;  /* 0x0001780001167983 */ /* 0x000ea40000300800 */
[----:B------:R-:W2:Y:S02]  /*2e3a0*/  LDL.LU R23, [R1+0x17c] ;  /* 0x00017c0001177983 */ /* 0x000ea40000300800 */
[----:B------:R-:W-:-:S02]  /*2e3b0*/  IMAD.MOV.U32 R15, RZ, RZ, R16 ;  /* 0x000000ffff0f7224 */ /* 0x000fc400078e0010 */
[----:B---3--:R-:W-:Y:S01]  /*2e3c0*/  IMAD.MOV.U32 R14, RZ, RZ, R17 ;  /* 0x000000ffff0e7224 */ /* 0x008fe200078e0011 */
[----:B--2---:R-:W-:Y:S01]  /*2e3d0*/  STL.64 [R1+0xfc8], R22 ;  /* 0x000fc81601007387 */ /* 0x004fe20000100a00 */
[----:B------:R0:W-:Y:S03]  /*2e3e0*/  STL.64 [R1+0xfc0], R20 ;  /* 0x000fc01401007387 */ /* 0x0001e60000100a00 */
[----:B0-----:R-:W2:Y:S01]  /*2e3f0*/  LDL.LU R20, [R1+0x180] ;  /* 0x0001800001147983 */ /* 0x001ea20000300800 */
[----:B------:R-:W2:Y:S02]  /*2e400*/  LDL.LU R21, [R1+0x184] ;  /* 0x0001840001157983 */ /* 0x000ea40000300800 */
[----:B------:R-:W2:Y:S02]  /*2e410*/  LDL.LU R22, [R1+0x188] ;  /* 0x0001880001167983 */ /* 0x000ea40000300800 */
[----:B------:R-:W2:Y:S01]  /*2e420*/  LDL.LU R23, [R1+0x18c] ;  /* 0x00018c0001177983 */ /* 0x000ea20000300800 */
[----:B------:R-:W3:Y:S01]  /*2e430*/  LDL.LU R16, [R1+0xd0] ;  /* 0x0000d00001107983 */ /* 0x000ee20000300800 */
[----:B------:R-:W3:Y:S02]  /*2e440*/  LDL.LU R17, [R1+0xd4] ;  /* 0x0000d40001117983 */ /* 0x000ee40000300800 */
[----:B------:R-:W2:Y:S02]  /*2e450*/  LDL.LU R18, [R1+0xd8] ;  /* 0x0000d80001127983 */ /* 0x000ea40000300800 */
[----:B------:R-:W2:Y:S02]  /*2e460*/  LDL.LU R19, [R1+0xdc] ;  /* 0x0000dc0001137983 */ /* 0x000ea40000300800 */
[----:B--2---:R-:W-:Y:S01]  /*2e470*/  STL.64 [R1+0xee8], R18 ;  /* 0x000ee81201007387 */ /* 0x004fe20000100a00 */
[----:B---3--:R0:W-:Y:S03]  /*2e480*/  STL.64 [R1+0xee0], R16 ;  /* 0x000ee01001007387 */ /* 0x0081e60000100a00 */
[----:B0-----:R-:W2:Y:S01]  /*2e490*/  LDL.LU R16, [R1+0xe0] ;  /* 0x0000e00001107983 */ /* 0x001ea20000300800 */
[----:B------:R-:W2:Y:S02]  /*2e4a0*/  LDL.LU R17, [R1+0xe4] ;  /* 0x0000e40001117983 */ /* 0x000ea40000300800 */
[----:B------:R-:W3:Y:S02]  /*2e4b0*/  LDL.LU R18, [R1+0xe8] ;  /* 0x0000e80001127983 */ /* 0x000ee40000300800 */
[----:B------:R-:W3:Y:S02]  /*2e4c0*/  LDL.LU R19, [R1+0xec] ;  /* 0x0000ec0001137983 */ /* 0x000ee40000300800 */
[----:B---3--:R0:W-:Y:S01]  /*2e4d0*/  STL.64 [R1+0xef8], R18 ;  /* 0x000ef81201007387 */ /* 0x0081e20000100a00 */
[----:B--2---:R-:W-:Y:S02]  /*2e4e0*/  STL.64 [R1+0xef0], R16 ;  /* 0x000ef01001007387 */ /* 0x004fe40000100a00 */
[----:B0-----:R-:W-:-:S02]  /*2e4f0*/  IMAD.MOV.U32 R18, RZ, RZ, R3 ;  /* 0x000000ffff127224 */ /* 0x001fc400078e0003 */
[----:B------:R-:W-:Y:S01]  /*2e500*/  IMAD.MOV.U32 R19, RZ, RZ, R28 ;  /* 0x000000ffff137224 */ /* 0x000fe200078e001c */
[----:B------:R-:W2:Y:S01]  /*2e510*/  LDL.LU R3, [R1+0xfec] ;  /* 0x000fec0001037983 */ /* 0x000ea20000300800 */
[----:B------:R-:W3:Y:S03]  /*2e520*/  LDL.LU R28, [R1+0xfe8] ;  /* 0x000fe800011c7983 */ /* 0x000ee60000300800 */
[----:B------:R0:W-:Y:S04]  /*2e530*/  STL.64 [R1+0xf10], R18 ;  /* 0x000f101201007387 */ /* 0x0001e80000100a00 */
[----:B0-----:R-:W2:Y:S01]  /*2e540*/  LDL.LU R18, [R1+0xa8] ;  /* 0x0000a80001127983 */ /* 0x001ea20000300800 */
[----:B----4-:R-:W-:Y:S01]  /*2e550*/  IMAD.MOV.U32 R19, RZ, RZ, R5 ;  /* 0x000000ffff137224 */ /* 0x010fe200078e0005 */
[C---:B------:R-:W-:Y:S08]  /*2e560*/  HMMA.16816.F32 R12, R24.reuse, R14, R20 ;  /* 0x0000000e180c723c */ /* 0x040ff00000001814 */
[----:B--2---:R-:W-:Y:S01]  /*2e570*/  HMMA.16816.F32 R16, R24, R18, R8 ;  /* 0x000000121810723c */ /* 0x004fe20000001808 */
[----:B------:R-:W2:Y:S11]  /*2e580*/  LDL.LU.64 R10, [R1+0xfe0] ;  /* 0x000fe000010a7983 */ /* 0x000eb60000300a00 */
[----:B------:R-:W-:Y:S11]  /*2e590*/  @!UPT UIADD3 URZ, URZ, URZ, URZ ;  /* 0x0000003f3f3ff290 */ /* 0x000ff6000fffe03f */
[----:B------:R-:W-:Y:S01]  /*2e5a0*/  STL.64 [R1+0x190], R16 ;  /* 0x0001901001007387 */ /* 0x000fe20000100a00 */
[----:B------:R0:W-:Y:S02]  /*2e5b0*/  STL.64 [R1+0x198], R18 ;  /* 0x0001981201007387 */ /* 0x0001e40000100a00 */
[----:B------:R-:W-:Y:S02]  /*2e5c0*/  IMAD.MOV.U32 R9, RZ, RZ, R16 ;  /* 0x000000ffff097224 */ /* 0x000fe400078e0010 */
[----:B------:R-:W-:Y:S02]  /*2e5d0*/  IMAD.MOV.U32 R5, RZ, RZ, R17 ;  /* 0x000000ffff057224 */ /* 0x000fe400078e0011 */
[----:B0-----:R-:W-:Y:S02]  /*2e5e0*/  IMAD.MOV.U32 R18, RZ, RZ, R0 ;  /* 0x000000ffff127224 */ /* 0x001fe400078e0000 */
[----:B------:R-:W-:Y:S01]  /*2e5f0*/  IMAD.MOV.U32 R19, RZ, RZ, R2 ;  /* 0x000000ffff137224 */ /* 0x000fe200078e0002 */
[----:B------:R-:W4:Y:S01]  /*2e600*/  LDL.LU R0, [R1+0xfd8] ;  /* 0x000fd80001007983 */ /* 0x000f220000300800 */
[----:B------:R-:W2:Y:S03]  /*2e610*/  LDL.LU R2, [R1+0xfd4] ;  /* 0x000fd40001027983 */ /* 0x000ea60000300800 */
[----:B------:R0:W-:Y:S04]  /*2e620*/  STL.64 [R1+0xf28], R18 ;  /* 0x000f281201007387 */ /* 0x0001e80000100a00 */
[----:B0-----:R-:W2:Y:S01]  /*2e630*/  LDL.LU R18, [R1+0x68] ;  /* 0x0000680001127983 */ /* 0x001ea20000300800 */
[----:B---3--:R-:W-:-:S02]  /*2e640*/  IMAD.MOV.U32 R19, RZ, RZ, R28 ;  /* 0x000000ffff137224 */ /* 0x008fc400078e001c */
[----:B------:R-:W3:Y:S02]  /*2e650*/  LDL.LU R28, [R1+0xfd0] ;  /* 0x000fd000011c7983 */ /* 0x000ee40000300800 */
[----:B------:R-:W-:Y:S01]  /*2e660*/  STL [R1+0xe34], R9 ;  /* 0x000e340901007387 */ /* 0x000fe20000100800 */
[----:B------:R-:W-:Y:S01]  /*2e670*/  STL [R1+0xe30], R5 ;  /* 0x000e300501007387 */ /* 0x000fe20000100800 */
[----:B------:R-:W2:Y:S02]  /*2e680*/  LDL.LU.64 R22, [R1+0xfc8] ;  /* 0x000fc80001167983 */ /* 0x000ea40000300a00 */
[----:B------:R-:W2:Y:S02]  /*2e690*/  LDL.LU.64 R20, [R1+0xfc0] ;  /* 0x000fc00001147983 */ /* 0x000ea40000300a00 */
[----:B------:R-:W-:Y:S01]  /*2e6a0*/  STL.64 [R1+0x180], R12 ;  /* 0x0001800c01007387 */ /* 0x000fe20000100a00 */
[----:B------:R0:W-:Y:S04]  /*2e6b0*/  STL.64 [R1+0x188], R14 ;  /* 0x0001880e01007387 */ /* 0x0001e80000100a00 */
        /* <DEDUP_REMOVED lines=9> */
[----:B------:R-:W2:Y:S11]  /*2e750*/  LDL.LU.64 R22, [R1+0xf98] ;  /* 0x000f980001167983 */ /* 0x000eb60000300a00 */
[----:B------:R-:W-:Y:S10]  /*2e760*/  @!UPT UIADD3 URZ, URZ, URZ, URZ ;  /* 0x0000003f3f3ff290 */ /* 0x000ff4000fffe03f */
[----:B------:R-:W-:Y:S01]  /*2e770*/  STL.64 [R1+0x370], R12 ;  /* 0x0003700c01007387 */ /* 0x000fe20000100a00 */
[----:B------:R0:W-:Y:S03]  /*2e780*/  STL.64 [R1+0x378], R14 ;  /* 0x0003780e01007387 */ /* 0x0001e60000100a00 */
[----:B0-----:R-:W2:Y:S01]  /*2e790*/  LDL.LU.64 R14, [R1+0xf90] ;  /* 0x000f9000010e7983 */ /* 0x001ea20000300a00 */
[----:B------:R-:W2:Y:S02]  /*2e7a0*/  LDL.LU.64 R12, [R1+0xf88] ;  /* 0x000f8800010c7983 */ /* 0x000ea40000300a00 */
[----:B--2---:R-:W-:Y:S01]  /*2e7b0*/  HMMA.16816.F32 R16, R24, R18, R12 ;  /* 0x000000121810723c */ /* 0x004fe2000000180c */
[----:B------:R-:W2:Y:S01]  /*2e7c0*/  LDL.LU.64 R14, [R1+0xf80] ;  /* 0x000f8000010e7983 */ /* 0x000ea20000300a00 */
[----:B------:R-:W2:Y:S11]  /*2e7d0*/  LDL.LU.64 R12, [R1+0xf78] ;  /* 0x000f7800010c7983 */ /* 0x000eb60000300a00 */
[----:B------:R-:W-:Y:S10]  /*2e7e0*/  @!UPT UIADD3 URZ, URZ, URZ, URZ ;  /* 0x0000003f3f3ff290 */ /* 0x000ff4000fffe03f */
[----:B------:R-:W-:Y:S01]  /*2e7f0*/  STL.64 [R1+0x360], R16 ;  /* 0x0003601001007387 */ /* 0x000fe20000100a00 */
[----:B------:R0:W-:Y:S02]  /*2e800*/  STL.64 [R1+0x368], R18 ;  /* 0x0003681201007387 */ /* 0x0001e40000100a00 */
[----:B0-----:R-:W-:Y:S02]  /*2e810*/  IMAD.MOV.U32 R18, RZ, RZ, R29 ;  /* 0x000000ffff127224 */ /* 0x001fe400078e001d */
[----:B--2---:R-:W-:-:S05]  /*2e820*/  IMAD.MOV.U32 R19, RZ, RZ, R13 ;  /* 0x000000ffff137224 */ /* 0x004fca00078e000d */
[----:B------:R0:W-:Y:S01]  /*2e830*/  STL.64 [R1+0xf40], R18 ;  /* 0x000f401201007387 */ /* 0x0001e20000100a00 */
[----:B------:R-:W2:Y:S02]  /*2e840*/  LDL.LU R16, [R1+0x140] ;  /* 0x0001400001107983 */ /* 0x000ea40000300800 */
[----:B------:R-:W2:Y:S01]  /*2e850*/  LDL.LU R17, [R1+0x144] ;  /* 0x0001440001117983 */ /* 0x000ea20000300800 */
[----:B0-----:R-:W2:Y:S01]  /*2e860*/  LDL.LU R18, [R1+0x148] ;  /* 0x0001480001127983 */ /* 0x001ea20000300800 */
[----:B------:R-:W2:Y:S02]  /*2e870*/  LDL.LU R19, [R1+0x14c] ;  /* 0x00014c0001137983 */ /* 0x000ea40000300800 */
[----:B--2---:R-:W-:Y:S07]  /*2e880*/  HMMA.16816.F32 R20, R24, R22, R16 ;  /* 0x000000161814723c */ /* 0x004fee0000001810 */
[----:B------:R-:W-:-:S02]  /*2e890*/  IMAD.MOV.U32 R18, RZ, RZ, R12 ;  /* 0x000000ffff127224 */ /* 0x000fc400078e000c */
[----:B------:R-:W-:Y:S11]  /*2e8a0*/  IMAD.MOV.U32 R19, RZ, RZ, R3 ;  /* 0x000000ffff137224 */ /* 0x000ff600078e0003 */
[----:B------:R-:W-:Y:S03]  /*2e8b0*/  @!UPT UIADD3 URZ, URZ, URZ, URZ ;  /* 0x0000003f3f3ff290 */ /* 0x000fe6000fffe03f */
[----:B------:R-:W-:Y:S01]  /*2e8c0*/  STL.64 [R1+0x350], R20 ;  /* 0x0003501401007387 */ /* 0x000fe20000100a00 */
[----:B------:R-:W-:Y:S02]  /*2e8d0*/  STL.64 [R1+0x358], R22 ;  /* 0x0003581601007387 */ /* 0x000fe40000100a00 */
[----:B------:R-:W-:Y:S02]  /*2e8e0*/  STL.64 [R1+0xf58], R18 ;  /* 0x000f581201007387 */ /* 0x000fe40000100a00 */
[----:B------:R-:W2:Y:S01]  /*2e8f0*/  LDL.LU R5, [R1+0x55c] ;  /* 0x00055c0001057983 */ /* 0x000ea20000300800 */
[----:B------:R-:W2:Y:S01]  /*2e900*/  LDL.LU R9, [R1+0x558] ;  /* 0x0005580001097983 */ /* 0x000ea20000300800 */
[----:B------:R-:W2:Y:S02]  /*2e910*/  LDL.LU R4, [R1+0x554] ;  /* 0x0005540001047983 */ /* 0x000ea40000300800 */
[----:B------:R-:W-:Y:S01]  /*2e920*/  STL.64 [R1+0xf08], R6 ;  /* 0x000f080601007387 */ /* 0x000fe20000100a00 */
        /* <DEDUP_REMOVED lines=25> */
[----:B------:R-:W-:-:S02]  /*2eac0*/  IMAD.MOV.U32 R18, RZ, RZ, R2 ;  /* 0x000000ffff127224 */ /* 0x000fc400078e0002 */
[----:B----4-:R-:W-:Y:S01]  /*2ead0*/  IMAD.MOV.U32 R19, RZ, RZ, R0 ;  /* 0x000000ffff137224 */ /* 0x010fe200078e0000 */
[----:B--2---:R-:W-:Y:S01]  /*2eae0*/  STL.64 [R1+0xf68], R6 ;  /* 0x000f680601007387 */ /* 0x004fe20000100a00 */
[----:B------:R0:W-:Y:S03]  /*2eaf0*/  STL.64 [R1+0xf60], R4 ;  /* 0x000f600401007387 */ /* 0x0001e60000100a00 */
[----:B0-----:R-:W2:Y:S01]  /*2eb00*/  LDL.LU R4, [R1+0x130] ;  /* 0x0001300001047983 */ /* 0x001ea20000300800 */
[----:B------:R-:W2:Y:S02]  /*2eb10*/  LDL.LU R5, [R1+0x134] ;  /* 0x0001340001057983 */ /* 0x000ea40000300800 */
[----:B------:R-:W2:Y:S02]  /*2eb20*/  LDL.LU R6, [R1+0x138] ;  /* 0x0001380001067983 */ /* 0x000ea40000300800 */
[----:B---3--:R-:W-:Y:S01]  /*2eb30*/  IMAD.MOV.U32 R7, RZ, RZ, R28 ;  /* 0x000000ffff077224 */ /* 0x008fe200078e001c */
[----:B------:R-:W3:Y:S01]  /*2eb40*/  LDL.LU R8, [R1+0x550] ;  /* 0x0005500001087983 */ /* 0x000ee20000300800 */
[----:B------:R-:W4:Y:S02]  /*2eb50*/  LDL.LU R20, [R1+0x560] ;  /* 0x0005600001147983 */ /* 0x000f240000300800 */
[----:B------:R-:W3:Y:S02]  /*2eb60*/  LDL.LU R21, [R1+0x548] ;  /* 0x0005480001157983 */ /* 0x000ee40000300800 */
[----:B------:R-:W3:Y:S01]  /*2eb70*/  LDL.LU R22, [R1+0x4c8] ;  /* 0x0004c80001167983 */ /* 0x000ee20000300800 */
[----:B------:R-:W3:Y:S01]  /*2eb80*/  LDL.LU R23, [R1+0x540] ;  /* 0x0005400001177983 */ /* 0x000ee20000300800 */
[----:B------:R-:W3:Y:S02]  /*2eb90*/  LDL.LU R29, [R1+0x4d0] ;  /* 0x0004d000011d7983 */ /* 0x000ee40000300800 */
[----:B------:R-:W3:Y:S02]  /*2eba0*/  LDL.LU R13, [R1+0x538] ;  /* 0x00053800010d7983 */ /* 0x000ee40000300800 */
[----:B------:R-:W3:Y:S01]  /*2ebb0*/  LDL.LU R3, [R1+0x4cc] ;  /* 0x0004cc0001037983 */ /* 0x000ee20000300800 */
[----:B------:R-:W3:Y:S01]  /*2ebc0*/  LDL.LU R2, [R1+0x530] ;  /* 0x0005300001027983 */ /* 0x000ee20000300800 */
[----:B------:R-:W3:Y:S02]  /*2ebd0*/  LDL.LU R12, [R1+0x4c4] ;  /* 0x0004c400010c7983 */ /* 0x000ee40000300800 */
[----:B------:R-:W3:Y:S02]  /*2ebe0*/  LDL.LU R0, [R1+0x528] ;  /* 0x0005280001007983 */ /* 0x000ee40000300800 */
[----:B------:R-:W3:Y:S01]  /*2ebf0*/  LDL.LU R28, [R1+0x54c] ;  /* 0x00054c00011c7983 */ /* 0x000ee20000300800 */
[C---:B--2---:R-:W-:Y:S01]  /*2ec00*/  HMMA.16816.F32 R16, R24.reuse, R18, R4 ;  /* 0x000000121810723c */ /* 0x044fe20000001804 */
[----:B------:R-:W2:Y:S01]  /*2ec10*/  LDL.LU.64 R6, [R1+0xf68] ;  /* 0x000f680001067983 */ /* 0x000ea20000300a00 */
[----:B------:R-:W2:Y:S11]  /*2ec20*/  LDL.LU.64 R4, [R1+0xf60] ;  /* 0x000f600001047983 */ /* 0x000eb60000300a00 */
[----:B------:R-:W-:Y:S10]  /*2ec30*/  @!UPT UIADD3 URZ, URZ, URZ, URZ ;  /* 0x0000003f3f3ff290 */ /* 0x000ff4000fffe03f */
        /* <DEDUP_REMOVED lines=31> */
[----:B------:R-:W2:Y:S02]  /*2ee30*/  LDL.LU.64 R16, [R1+0xef0] ;  /* 0x000ef00001107983 */ /* 0x000ea40000300a00 */
[C---:B--2---:R-:W-:Y:S11]  /*2ee40*/  HMMA.16816.F32 R16, R24.reuse, R6, R16 ;  /* 0x000000061810723c */ /* 0x044ff60000001810 */
[----:B------:R-:W-:Y:S11]  /*2ee50*/  @!UPT UIADD3 URZ, URZ, URZ, URZ ;  /* 0x0000003f3f3ff290 */ /* 0x000ff6000fffe03f */
[----:B------:R-:W-:Y:S01]  /*2ee60*/  @!UPT UIADD3 URZ, URZ, URZ, URZ ;  /* 0x0000003f3f3ff290 */ /* 0x000fe2000fffe03f */
[----:B------:R-:W-:Y:S01]  /*2ee70*/  STL.64 [R1+0x2f0], R16 ;  /* 0x0002f01001007387 */ /* 0x000fe20000100a00 */
[----:B------:R0:W-:Y:S03]  /*2ee80*/  STL.64 [R1+0x2f8], R18 ;  /* 0x0002f81201007387 */ /* 0x0001e60000100a00 */
[----:B0-----:R-:W2:Y:S01]  /*2ee90*/  LDL.LU.64 R18, [R1+0xee8] ;  /* 0x000ee80001127983 */ /* 0x001ea20000300a00 */
[----:B------:R-:W2:Y:S02]  /*2eea0*/  LDL.LU.64 R16, [R1+0xee0] ;  /* 0x000ee00001107983 */ /* 0x000ea40000300a00 */
[----:B--2---:R-:W-:Y:S11]  /*2eeb0*/  HMMA.16816.F32 R16, R24, R10, R16 ;  /* 0x0000000a1810723c */ /* 0x004ff60000001810 */
[----:B------:R-:W-:Y:S11]  /*2eec0*/  @!UPT UIADD3 URZ, URZ, URZ, URZ ;  /* 0x0000003f3f3ff290 */ /* 0x000ff6000fffe03f */
[----:B------:R-:W-:Y:S01]  /*2eed0*/  @!UPT UIADD3 URZ, URZ, URZ, URZ ;  /* 0x0000003f3f3ff290 */ /* 0x000fe2000fffe03f */
[----:B------:R-:W-:Y:S01]  /*2eee0*/  STL.64 [R1+0x2e0], R16 ;  /* 0x0002e01001007387 */ /* 0x000fe20000100a00 */
[----:B------:R0:W-:Y:S02]  /*2eef0*/  STL.64 [R1+0x2e8], R18 ;  /* 0x0002e81201007387 */ /* 0x0001e40000100a00 */
[----:B------:R-:W-:Y:S02]  /*2ef00*/  IMAD.MOV.U32 R7, RZ, RZ, R19 ;  /* 0x000000ffff077224 */ /* 0x000fe400078e0013 */
[----:B0-----:R-:W2:Y:S01]  /*2ef10*/  LDL.LU.64 R18, [R1+0xed8] ;  /* 0x000ed80001127983 */ /* 0x001ea20000300a00 */
[----:B------:R-:W2:Y:S02]  /*2ef20*/  LDL.LU.64 R16, [R1+0xed0] ;  /* 0x000ed00001107983 */ /* 0x000ea40000300a00 */
[----:B------:R-:W4:Y:S02]  /*2ef30*/  LDL.LU R10, [R1+0x564] ;  /* 0x00056400010a7983 */ /* 0x000f240000300800 */
[----:B------:R-:W4:Y:S02]  /*2ef40*/  LDL.LU R11, [R1+0x4d4] ;  /* 0x0004d400010b7983 */ /* 0x000f240000300800 */
[----:B------:R-:W-:Y:S01]  /*2ef50*/  IMAD.MOV.U32 R6, RZ, RZ, 0x3f ;  /* 0x0000003fff067424 */ /* 0x000fe200078e00ff */
[----:B------:R0:W-:Y:S04]  /*2ef60*/  STL [R1+0xe38], R7 ;  /* 0x000e380701007387 */ /* 0x0001e80000100800 */
[----:B------:R-:W-:-:S04]  /*2ef70*/  IADD3 R6, R6, c[0x0][0x180], RZ ;  /* 0x0000600006067a10 */ /* 0x000fc80007ffe0ff */
[----:B0-----:R-:W-:-:S04]  /*2ef80*/  SHF.R.S32.HI R7, RZ, 0x1f, R6 ;  /* 0x0000001fff077819 */ /* 0x001fc80000011406 */
[----:B------:R-:W-:Y:S02]  /*2ef90*/  LEA.HI R7, R7, R6, RZ, 0x6 ;  /* 0x0000000607077211 */ /* 0x000fe400078f30ff */
[----:B------:R-:W-:Y:S02]  /*2efa0*/  IADD3 R5, P6, R5, UR12, RZ ;  /* 0x0000000c05057c10 */ /* 0x000fe4000ffde0ff */
[----:B------:R-:W-:Y:S02]  /*2efb0*/  IADD3 R9, P1, R9, UR12, RZ ;  /* 0x0000000c09097c10 */ /* 0x000fe4000ff3e0ff */
[----:B------:R-:W-:Y:S02]  /*2efc0*/  IADD3 R4, P2, R4, UR12, RZ ;  /* 0x0000000c04047c10 */ /* 0x000fe4000ff5e0ff */
[----:B---3--:R-:W-:Y:S02]  /*2efd0*/  IADD3 R8, P3, R8, UR12, RZ ;  /* 0x0000000c08087c10 */ /* 0x008fe4000ff7e0ff */
[----:B------:R-:W-:Y:S01]  /*2efe0*/  IADD3.X R29, R29, UR6, RZ, P6, !PT ;  /* 0x000000061d1d7c10 */ /* 0x000fe2000b7fe4ff */
[----:B------:R-:W-:Y:S01]  /*2eff0*/  IADD3 R13, P6, R13, UR12, RZ ;  /* 0x0000000c0d0d7c10 */ /* 0x000fe2000ffde0ff */
[----:B------:R-:W-:Y:S01]  /*2f000*/  IADD3.X R3, R3, UR6, RZ, P1, !PT ;  /* 0x0000000603037c10 */ /* 0x000fe20008ffe4ff */
[----:B------:R-:W-:Y:S01]  /*2f010*/  IADD3 R2, P1, R2, UR12, RZ ;  /* 0x0000000c02027c10 */ /* 0x000fe2000ff3e0ff */
[----:B--2---:R-:W-:Y:S01]  /*2f020*/  HMMA.16816.F32 R16, R24, R14, R16 ;  /* 0x0000000e1810723c */ /* 0x004fe20000001810 */
[----:B----4-:R-:W-:-:S02]  /*2f030*/  IADD3 R10, P4, R10, UR12, RZ ;  /* 0x0000000c0a0a7c10 */ /* 0x010fc4000ff9e0ff */
[----:B------:R-:W-:Y:S02]  /*2f040*/  IADD3 R11, P5, R11, UR12, RZ ;  /* 0x0000000c0b0b7c10 */ /* 0x000fe4000ffbe0ff */
[----:B------:R-:W-:Y:S01]  /*2f050*/  IADD3.X R20, R20, UR6, RZ, P4, !PT ;  /* 0x0000000614147c10 */ /* 0x000fe2000a7fe4ff */
[----:B------:R-:W-:Y:S01]  /*2f060*/  IADD3 R21, P4, R21, UR12, RZ ;  /* 0x0000000c15157c10 */ /* 0x000fe2000ff9e0ff */
[----:B------:R-:W-:Y:S01]  /*2f070*/  IADD3.X R22, R22, UR6, RZ, P5, !PT ;  /* 0x0000000616167c10 */ /* 0x000fe2000affe4ff */
[----:B------:R-:W-:Y:S11]  /*2f080*/  IADD3 R23, P5, R23, UR12, RZ ;  /* 0x0000000c17177c10 */ /* 0x000ff6000ffbe0ff */
[----:B------:R-:W-:Y:S05]  /*2f090*/  @!UPT UIADD3 URZ, URZ, URZ, URZ ;  /* 0x0000003f3f3ff290 */ /* 0x000fea000fffe03f */
[----:B------:R-:W-:Y:S01]  /*2f0a0*/  IMAD.MOV.U32 R6, RZ, RZ, R19 ;  /* 0x000000ffff067224 */ /* 0x000fe200078e0013 */
[----:B------:R-:W-:Y:S01]  /*2f0b0*/  STL.64 [R1+0x2c0], R16 ;  /* 0x0002c01001007387 */ /* 0x000fe20000100a00 */
[----:B------:R-:W-:Y:S03]  /*2f0c0*/  STL.64 [R1+0x2c8], R18 ;  /* 0x0002c81201007387 */ /* 0x000fe60000100a00 */
[----:B------:R0:W-:Y:S01]  /*2f0d0*/  STL [R1+0xe3c], R6 ;  /* 0x000e3c0601007387 */ /* 0x0001e20000100800 */
[----:B------:R-:W-:Y:S02]  /*2f0e0*/  STL [R1+0x564], R10 ;  /* 0x0005640a01007387 */ /* 0x000fe40000100800 */
[----:B------:R-:W-:Y:S02]  /*2f0f0*/  STL [R1+0x4d4], R11 ;  /* 0x0004d40b01007387 */ /* 0x000fe40000100800 */
[----:B------:R-:W-:Y:S01]  /*2f100*/  STL [R1+0x55c], R5 ;  /* 0x00055c0501007387 */ /* 0x000fe20000100800 */
[----:B------:R-:W-:Y:S01]  /*2f110*/  STL [R1+0x558], R9 ;  /* 0x0005580901007387 */ /* 0x000fe20000100800 */
        /* <DEDUP_REMOVED lines=10> */
[----:B0-----:R-:W2:Y:S01]  /*2f1c0*/  LDL.LU R6, [R1+0x518] ;  /* 0x0005180001067983 */ /* 0x001ea20000300800 */
[----:B------:R-:W-:Y:S01]  /*2f1d0*/  IADD3.X R12, R12, UR6, RZ, P2, !PT ;  /* 0x000000060c0c7c10 */ /* 0x000fe200097fe4ff */
[----:B------:R-:W-:-:S04]  /*2f1e0*/  IADD3 R0, P2, R0, UR12, RZ ;  /* 0x0000000c00007c10 */ /* 0x000fc8000ff5e0ff */
[----:B------:R-:W-:Y:S04]  /*2f1f0*/  STL [R1+0x4c4], R12 ;  /* 0x0004c40c01007387 */ /* 0x000fe80000100800 */
[----:B--2---:R0:W-:Y:S01]  /*2f200*/  STL [R1+0xec8], R6 ;  /* 0x000ec80601007387 */ /* 0x0041e20000100800 */
[----:B------:R-:W-:Y:S03]  /*2f210*/  STL [R1+0x528], R0 ;  /* 0x0005280001007387 */ /* 0x000fe60000100800 */
[----:B0-----:R-:W2:Y:S01]  /*2f220*/  LDL.LU R6, [R1+0x544] ;  /* 0x0005440001067983 */ /* 0x001ea20000300800 */
[----:B------:R-:W-:-:S05]  /*2f230*/  IADD3.X R28, R28, UR6, RZ, P3, !PT ;  /* 0x000000061c1c7c10 */ /* 0x000fca0009ffe4ff */
[----:B------:R-:W-:Y:S01]  /*2f240*/  STL [R1+0x54c], R28 ;  /* 0x00054c1c01007387 */ /* 0x000fe20000100800 */
[----:B------:R-:W-:Y:S01]  /*2f250*/  UIADD3 UR4, UR4, 0x1, URZ ;  /* 0x0000000104047890 */ /* 0x000fe2000fffe03f */
[----:B------:R-:W-:-:S05]  /*2f260*/  SHF.R.S32.HI R7, RZ, 0x6, R7 ;  /* 0x00000006ff077819 */ /* 0x000fca0000011407 */
[----:B------:R-:W-:Y:S01]  /*2f270*/  ISETP.NE.U32.AND P0, PT, R7, UR4, PT ;  /* 0x0000000407007c0c */ /* 0x000fe2000bf05070 */
[----:B--2---:R0:W-:Y:S04]  /*2f280*/  STL [R1+0xecc], R6 ;  /* 0x000ecc0601007387 */ /* 0x0041e80000100800 */
[----:B0-----:R-:W2:Y:S01]  /*2f290*/  LDL.LU R6, [R1+0x520] ;  /* 0x0005200001067983 */ /* 0x001ea20000300800 */
[----:B------:R-:W3:Y:S02]  /*2f2a0*/  LDL.LU R24, [R1+0x53c] ;  /* 0x00053c0001187983 */ /* 0x000ee40000300800 */
[----:B------:R-:W4:Y:S02]  /*2f2b0*/  LDL.LU R25, [R1+0x510] ;  /* 0x0005100001197983 */ /* 0x000f240000300800 */
        /* <DEDUP_REMOVED lines=26> */
[----:B--2---:R-:W-:-:S05]  /*2f460*/  IADD3 R6, P3, R6, UR12, RZ ;  /* 0x0000000c06067c10 */ /* 0x004fca000ff7e0ff */
[----:B------:R0:W-:Y:S04]  /*2f470*/  STL [R1+0x520], R6 ;  /* 0x0005200601007387 */ /* 0x0001e80000100800 */
[----:B0-----:R-:W2:Y:S02]  /*2f480*/  LDL.LU R6, [R1+0xecc] ;  /* 0x000ecc0001067983 */ /* 0x001ea40000300800 */
[----:B--2---:R-:W-:-:S05]  /*2f490*/  IADD3.X R6, R6, UR6, RZ, P4, !PT ;  /* 0x0000000606067c10 */ /* 0x004fca000a7fe4ff */
[----:B------:R0:W-:Y:S04]  /*2f4a0*/  STL [R1+0x544], R6 ;  /* 0x0005440601007387 */ /* 0x0001e80000100800 */
[----:B0-----:R-:W2:Y:S01]  /*2f4b0*/  LDL.LU R6, [R1+0xec8] ;  /* 0x000ec80001067983 */ /* 0x001ea20000300800 */
[----:B---3--:R-:W-:Y:S01]  /*2f4c0*/  IADD3.X R24, R24, UR6, RZ, P5, !PT ;  /* 0x0000000618187c10 */ /* 0x008fe2000affe4ff */
[----:B----4-:R-:W-:Y:S01]  /*2f4d0*/  IADD3 R25, P5, R25, UR12, RZ ;  /* 0x0000000c19197c10 */ /* 0x010fe2000ffbe0ff */
[----:B------:R-:W-:Y:S01]  /*2f4e0*/  IADD3.X R26, R26, UR6, RZ, P6, !PT ;  /* 0x000000061a1a7c10 */ /* 0x000fe2000b7fe4ff */
[----:B------:R-:W-:Y:S01]  /*2f4f0*/  IADD3 R27, P6, R27, UR12, RZ ;  /* 0x0000000c1b1b7c10 */ /* 0x000fe2000ffde0ff */
        /* <DEDUP_REMOVED lines=16> */
[----:B------:R-:W-:-:S02]  /*2f600*/  IADD3.X R2, R2, UR6, RZ, P5, !PT ;  /* 0x0000000602027c10 */ /* 0x000fc4000affe4ff */
[----:B--2---:R-:W-:-:S05]  /*2f610*/  IADD3 R6, P4, R6, UR12, RZ ;  /* 0x0000000c06067c10 */ /* 0x004fca000ff9e0ff */
[----:B------:R0:W-:Y:S01]  /*2f620*/  STL [R1+0x518], R6 ;  /* 0x0005180601007387 */ /* 0x0001e20000100800 */
[----:B------:R-:W-:Y:S02]  /*2f630*/  STL [R1+0x53c], R24 ;  /* 0x00053c1801007387 */ /* 0x000fe40000100800 */
[----:B------:R-:W-:Y:S02]  /*2f640*/  STL [R1+0x510], R25 ;  /* 0x0005101901007387 */ /* 0x000fe40000100800 */
[----:B------:R-:W-:Y:S01]  /*2f650*/  STL [R1+0x534], R26 ;  /* 0x0005341a01007387 */ /* 0x000fe20000100800 */
[----:B------:R-:W-:Y:S01]  /*2f660*/  STL [R1+0x508], R27 ;  /* 0x0005081b01007387 */ /* 0x000fe20000100800 */
[----:B------:R-:W-:Y:S02]  /*2f670*/  STL [R1+0x52c], R14 ;  /* 0x00052c0e01007387 */ /* 0x000fe40000100800 */
[----:B------:R-:W-:Y:S01]  /*2f680*/  STL [R1+0x500], R15 ;  /* 0x0005000f01007387 */ /* 0x000fe20000100800 */
[----:B------:R-:W-:Y:S01]  /*2f690*/  IADD3.X R7, R7, UR6, RZ, P4, !PT ;  /* 0x0000000607077c10 */ /* 0x000fe2000a7fe4ff */
[----:B------:R-:W-:Y:S01]  /*2f6a0*/  STL [R1+0x524], R16 ;  /* 0x0005241001007387 */ /* 0x000fe20000100800 */
[----:B------:R-:W-:Y:S01]  /*2f6b0*/  IADD3 R10, P4, R10, UR12, RZ ;  /* 0x0000000c0a0a7c10 */ /* 0x000fe2000ff9e0ff */
        /* <DEDUP_REMOVED lines=11> */
[----:B------:R-:W-:Y:S01]  /*2f770*/  IADD3.X R13, R13, UR6, RZ, P4, !PT ;  /* 0x000000060d0d7c10 */ /* 0x000fe2000a7fe4ff */
[----:B------:R-:W-:Y:S01]  /*2f780*/  STL [R1+0x4f4], R21 ;  /* 0x0004f41501007387 */ /* 0x000fe20000100800 */
[----:B------:R-:W-:Y:S01]  /*2f790*/  IADD3 R3, P4, R3, UR12, RZ ;  /* 0x0000000c03037c10 */ /* 0x000fe2000ff9e0ff */
[----:B------:R-:W-:Y:S01]  /*2f7a0*/  STL [R1+0x4b4], R22 ;  /* 0x0004b41601007387 */ /* 0x000fe20000100800 */
[----:B------:R-:W-:Y:S02]  /*2f7b0*/  STL [R1+0x4ec], R23 ;  /* 0x0004ec1701007387 */ /* 0x000fe40000100800 */
[----:B------:R-:W-:Y:S02]  /*2f7c0*/  STL [R1+0x4ac], R29 ;  /* 0x0004ac1d01007387 */ /* 0x000fe40000100800 */
[----:B------:R-:W-:Y:S01]  /*2f7d0*/  STL [R1+0x4e4], R13 ;  /* 0x0004e40d01007387 */ /* 0x000fe20000100800 */
[----:B------:R-:W-:Y:S01]  /*2f7e0*/  STL [R1+0x4a4], R3 ;  /* 0x0004a40301007387 */ /* 0x000fe20000100800 */
[----:B------:R-:W-:Y:S02]  /*2f7f0*/  STL [R1+0x4dc], R2 ;  /* 0x0004dc0201007387 */ /* 0x000fe40000100800 */
[----:B0-----:R-:W2:Y:S01]  /*2f800*/  LDL.LU R6, [R1+0x4b0] ;  /* 0x0004b00001067983 */ /* 0x001ea20000300800 */
[----:B------:R-:W-:-:S02]  /*2f810*/  IADD3 R12, P5, R12, UR12, RZ ;  /* 0x0000000c0c0c7c10 */ /* 0x000fc4000ffbe0ff */
[----:B------:R-:W-:-:S03]  /*2f820*/  IADD3.X R0, R0, UR6, RZ, P6, !PT ;  /* 0x0000000600007c10 */ /* 0x000fc6000b7fe4ff */
[----:B------:R-:W-:Y:S04]  /*2f830*/  STL [R1+0x49c], R12 ;  /* 0x00049c0c01007387 */ /* 0x000fe80000100800 */
[----:B--2---:R0:W-:Y:S01]  /*2f840*/  STL [R1+0xec0], R6 ;  /* 0x000ec00601007387 */ /* 0x0041e20000100800 */
[----:B------:R-:W-:Y:S03]  /*2f850*/  STL [R1+0x4c0], R0 ;  /* 0x0004c00001007387 */ /* 0x000fe60000100800 */
[----:B0-----:R-:W2:Y:S01]  /*2f860*/  LDL.LU R6, [R1+0x48c] ;  /* 0x00048c0001067983 */ /* 0x001ea20000300800 */
[----:B------:R-:W-:-:S05]  /*2f870*/  IADD3 R28, P6, R28, UR12, RZ ;  /* 0x0000000c1c1c7c10 */ /* 0x000fca000ffde0ff */
[----:B------:R-:W-:Y:S04]  /*2f880*/  STL [R1+0x494], R28 ;  /* 0x0004941c01007387 */ /* 0x000fe80000100800 */
        /* <DEDUP_REMOVED lines=30> */
[----:B--2---:R-:W-:-:S05]  /*2fa70*/  IADD3.X R6, R6, UR6, RZ, P1, !PT ;  /* 0x0000000606067c10 */ /* 0x004fca0008ffe4ff */
[----:B------:R0:W-:Y:S04]  /*2fa80*/  STL [R1+0x4b8], R6 ;  /* 0x0004b80601007387 */ /* 0x0001e80000100800 */
[----:B0-----:R-:W2:Y:S02]  /*2fa90*/  LDL.LU R6, [R1+0xec4] ;  /* 0x000ec40001067983 */ /* 0x001ea40000300800 */
[----:B--2---:R-:W-:-:S05]  /*2faa0*/  IADD3 R6, P1, R6, UR12, RZ ;  /* 0x0000000c06067c10 */ /* 0x004fca000ff3e0ff */
[----:B------:R0:W-:Y:S04]  /*2fab0*/  STL [R1+0x48c], R6 ;  /* 0x00048c0601007387 */ /* 0x0001e80000100800 */
[----:B0-----:R-:W2:Y:S01]  /*2fac0*/  LDL.LU R6, [R1+0xec0] ;  /* 0x000ec00001067983 */ /* 0x001ea20000300800 */
[----:B----4-:R-:W-:Y:S01]  /*2fad0*/  IADD3.X R25, R25, UR6, RZ, P3, !PT ;  /* 0x0000000619197c10 */ /* 0x010fe20009ffe4ff */
[----:B---3--:R-:W-:Y:S01]  /*2fae0*/  IADD3 R26, P3, R26, UR12, RZ ;  /* 0x0000000c1a1a7c10 */ /* 0x008fe2000ff7e0ff */
        /* <DEDUP_REMOVED lines=18> */
[----:B--2---:R-:W-:Y:S01]  /*2fc10*/  IADD3.X R6, R6, UR6, RZ, P2, !PT ;  /* 0x0000000606067c10 */ /* 0x004fe200097fe4ff */
[----:B------:R-:W-:-:S04]  /*2fc20*/  IADD3 R24, P2, R24, UR12, RZ ;  /* 0x0000000c18187c10 */ /* 0x000fc8000ff5e0ff */
        /* <DEDUP_REMOVED lines=1542> */
[----:B------:R0:W-:Y:S04]  /*35c90*/  STL [R1+0x60c], R6 ;  /* 0x00060c0601007387 */ /* 0x0001e80000100800 */
[----:B0-----:R0:W5:Y:S01]  /*35ca0*/  LDL.LU R6, [R1+0xe3c] ;  /* 0x000e3c0001067983 */ /* 0x0011620000300800 */
[----:B------:R1:W-:Y:S03]  /*35cb0*/  STL [R1+0x5e0], R7 ;  /* 0x0005e00701007387 */ /* 0x0003e60000100800 */
[----:B-1----:R0:W5:Y:S01]  /*35cc0*/  LDL.LU R7, [R1+0xe38] ;  /* 0x000e380001077983 */ /* 0x0021620000300800 */
[----:B------:R1:W-:Y:S03]  /*35cd0*/  STL [R1+0x604], R9 ;  /* 0x0006040901007387 */ /* 0x0003e60000100800 */
[----:B-1----:R0:W5:Y:S01]  /*35ce0*/  LDL.LU R9, [R1+0xe34] ;  /* 0x000e340001097983 */ /* 0x0021620000300800 */
[----:B------:R1:W-:Y:S03]  /*35cf0*/  STL [R1+0x5d8], R5 ;  /* 0x0005d80501007387 */ /* 0x0003e60000100800 */
[----:B-1----:R0:W5:Y:S01]  /*35d00*/  LDL.LU R5, [R1+0xe30] ;  /* 0x000e300001057983 */ /* 0x0021620000300800 */
[----:B------:R1:W-:Y:S03]  /*35d10*/  STL [R1+0x5fc], R8 ;  /* 0x0005fc0801007387 */ /* 0x0003e60000100800 */
[----:B-1----:R0:W5:Y:S01]  /*35d20*/  LDL.LU R8, [R1+0xe2c] ;  /* 0x000e2c0001087983 */ /* 0x0021620000300800 */
[----:B------:R1:W-:Y:S01]  /*35d30*/  STL [R1+0x5d0], R4 ;  /* 0x0005d00401007387 */ /* 0x0003e20000100800 */
[----:B------:R-:W-:-:S02]  /*35d40*/  IADD3.X R28, R28, UR7, RZ, P4, !PT ;  /* 0x000000071c1c7c10 */ /* 0x000fc4000a7fe4ff */
[----:B-1----:R0:W5:Y:S01]  /*35d50*/  LDL.LU R4, [R1+0xe28] ;  /* 0x000e280001047983 */ /* 0x0021620000300800 */
        /* <DEDUP_REMOVED lines=13> */
[----:B-1----:R-:W2:Y:S01]  /*35e30*/  LDL.LU R28, [R1+0xe0c] ;  /* 0x000e0c00011c7983 */ /* 0x002ea20000300800 */
[----:B------:R-:W-:-:S02]  /*35e40*/  IADD3 R24, P4, R24, UR9, RZ ;  /* 0x0000000918187c10 */ /* 0x000fc4000ff9e0ff */
[----:B------:R-:W-:Y:S01]  /*35e50*/  IADD3.X R25, R25, UR7, RZ, P5, !PT ;  /* 0x0000000719197c10 */ /* 0x000fe2000affe4ff */
[----:B------:R-:W-:Y:S01]  /*35e60*/  IADD3 R26, P5, R26, UR9, RZ ;  /* 0x000000091a1a7c10 */ /* 0x000fe2000ffbe0ff */
[----:B------:R-:W-:Y:S01]  /*35e70*/  IADD3.X R27, R27, UR7, RZ, P6, !PT ;  /* 0x000000071b1b7c10 */ /* 0x000fe2000b7fe4ff */
[----:B------:R-:W-:Y:S01]  /*35e80*/  IADD3 R14, P6, R14, UR9, RZ ;  /* 0x000000090e0e7c10 */ /* 0x000fe2000ffde0ff */
[----:B------:R-:W-:Y:S01]  /*35e90*/  STL [R1+0x5b0], R24 ;  /* 0x0005b01801007387 */ /* 0x000fe20000100800 */
[----:B------:R-:W-:Y:S01]  /*35ea0*/  IADD3.X R15, R15, UR7, RZ, P1, !PT ;  /* 0x000000070f0f7c10 */ /* 0x000fe20008ffe4ff */
[----:B------:R-:W-:Y:S01]  /*35eb0*/  STL [R1+0x5d4], R25 ;  /* 0x0005d41901007387 */ /* 0x000fe20000100800 */
        /* <DEDUP_REMOVED lines=12> */
[----:B------:R-:W-:Y:S01]  /*35f80*/  IADD3.X R20, R20, UR7, RZ, P5, !PT ;  /* 0x0000000714147c10 */ /* 0x000fe2000affe4ff */
[----:B------:R-:W-:Y:S01]  /*35f90*/  STL [R1+0x590], R18 ;  /* 0x0005901201007387 */ /* 0x000fe20000100800 */
[----:B------:R-:W-:Y:S01]  /*35fa0*/  IADD3.X R21, R21, UR7, RZ, P6, !PT ;  /* 0x0000000715157c10 */ /* 0x000fe2000b7fe4ff */
[----:B------:R-:W-:Y:S02]  /*35fb0*/  STL [R1+0x5b4], R19 ;  /* 0x0005b41301007387 */ /* 0x000fe40000100800 */
[----:B------:R-:W-:Y:S01]  /*35fc0*/  STL [R1+0x588], R10 ;  /* 0x0005880a01007387 */ /* 0x000fe20000100800 */
[----:B------:R-:W-:Y:S01]  /*35fd0*/  STL [R1+0x5ac], R11 ;  /* 0x0005ac0b01007387 */ /* 0x000fe20000100800 */
[----:B------:R-:W-:Y:S02]  /*35fe0*/  STL [R1+0x5a4], R20 ;  /* 0x0005a41401007387 */ /* 0x000fe40000100800 */
[----:B------:R-:W-:Y:S01]  /*35ff0*/  STL [R1+0x59c], R21 ;  /* 0x00059c1501007387 */ /* 0x000fe20000100800 */
[----:B------:R-:W-:-:S02]  /*36000*/  IADD3.X R22, R22, UR7, RZ, P1, !PT ;  /* 0x0000000716167c10 */ /* 0x000fc40008ffe4ff */
[----:B------:R-:W-:Y:S02]  /*36010*/  IADD3.X R23, R23, UR7, RZ, P2, !PT ;  /* 0x0000000717177c10 */ /* 0x000fe400097fe4ff */
[----:B--2---:R-:W-:-:S05]  /*36020*/  IADD3.X R28, R28, UR7, RZ, P3, !PT ;  /* 0x000000071c1c7c10 */ /* 0x004fca0009ffe4ff */
[----:B------:R1:W-:Y:S01]  /*36030*/  STL [R1+0x584], R28 ;  /* 0x0005841c01007387 */ /* 0x0003e20000100800 */
[----:B------:R0:W-:Y:S03]  /*36040*/  STL [R1+0x594], R22 ;  /* 0x0005941601007387 */ /* 0x0001e60000100800 */
[----:B-1----:R-:W1:Y:S01]  /*36050*/  S2R R28, SR_TID.X ;  /* 0x00000000001c7919 */ /* 0x002e620000002100 */
[----:B------:R0:W-:Y:S01]  /*36060*/  STL [R1+0x58c], R23 ;  /* 0x00058c1701007387 */ /* 0x0001e20000100800 */
[----:B-1----:R-:W-:-:S05]  /*36070*/  LOP3.LUT R28, R28, 0x3f, RZ, 0xc0, !PT ;  /* 0x0000003f1c1c7812 */ /* 0x002fca00078ec0ff */
[----:B------:R-:W-:Y:S01]  /*36080*/  IMAD.SHL.U32 R28, R28, 0x2, RZ ;  /* 0x000000021c1c7824 */ /* 0x000fe200078e00ff */
[----:B0-----:R-:W-:Y:S01]  /*36090*/  @!P0 CALL.REL.NOINC `(.L_x_2) ;  /* 0x0000001000008944 */ /* 0x001fe20003c00000 */
[----:B------:R-:W-:Y:S05]  /*360a0*/  BRA `(.L_x_3) ;  /* 0xfffe467000007947 */ /* 0x000fea000383ffff */
.L_x_2:
[----:B------:R-:W-:-:S04]  /*360b0*/  NOP ;  /* 0x0000000000007918 */ /* 0x000fc80000000000 */
[----:B------:R-:W2:Y:S04]  /*360c0*/  LDL.LU R28, [R1+0x398] ;  /* 0x00039800011c7983 */ /* 0x000ea80000300800 */
[----:B--2---:R0:W-:Y:S04]  /*360d0*/  STL [R1+0xea0], R28 ;  /* 0x000ea01c01007387 */ /* 0x0041e80000100800 */
[----:B0-----:R-:W2:Y:S04]  /*360e0*/  LDL.LU R28, [R1+0x1cc] ;  /* 0x0001cc00011c7983 */ /* 0x001ea80000300800 */
        /* <DEDUP_REMOVED lines=31> */
[----:B------:R-:W2:Y:S01]  /*362e0*/  LDL.LU R24, [R1+0x3a8] ;  /* 0x0003a80001187983 */ /* 0x000ea20000300800 */
[----:B0----5:R-:W-:-:S03]  /*362f0*/  IMAD.MOV.U32 R28, RZ, RZ, R7 ;  /* 0x000000ffff1c7224 */ /* 0x021fc600078e0007 */
        /* <DEDUP_REMOVED lines=31> */
[----:B------:R-:W2:Y:S04]  /*364f0*/  LDL.LU R25, [R1+0x3b8] ;  /* 0x0003b80001197983 */ /* 0x000ea80000300800 */
[----:B------:R-:W3:Y:S04]  /*36500*/  LDL.LU R26, [R1+0x3c8] ;  /* 0x0003c800011a7983 */ /* 0x000ee80000300800 */
[----:B------:R-:W3:Y:S04]  /*36510*/  LDL.LU R27, [R1+0x3d8] ;  /* 0x0003d800011b7983 */ /* 0x000ee80000300800 */
[----:B------:R-:W4:Y:S04]  /*36520*/  LDL.LU R14, [R1+0x1c4] ;  /* 0x0001c400010e7983 */ /* 0x000f280000300800 */
[----:B------:R-:W4:Y:S04]  /*36530*/  LDL.LU R15, [R1+0x1d4] ;  /* 0x0001d400010f7983 */ /* 0x000f280000300800 */
[----:B------:R-:W2:Y:S04]  /*36540*/  LDL.LU R16, [R1+0x384] ;  /* 0x0003840001107983 */ /* 0x000ea80000300800 */
[----:B------:R-:W2:Y:S01]  /*36550*/  LDL.LU R17, [R1+0x394] ;  /* 0x0003940001117983 */ /* 0x000ea20000300800 */
[----:B0-----:R-:W-:-:S03]  /*36560*/  IMAD.MOV.U32 R24, RZ, RZ, R6 ;  /* 0x000000ffff187224 */ /* 0x001fc600078e0006 */
        /* <DEDUP_REMOVED lines=10> */
[----:B------:R0:W-:Y:S04]  /*36610*/  STL [R1+0xe50], R5 ;  /* 0x000e500501007387 */ /* 0x0001e80000100800 */
[----:B0-----:R-:W2:Y:S04]  /*36620*/  LDL.LU R5, [R1+0x388] ;  /* 0x0003880001057983 */ /* 0x001ea80000300800 */
[----:B------:R0:W-:Y:S04]  /*36630*/  STL [R1+0xe4c], R4 ;  /* 0x000e4c0401007387 */ /* 0x0001e80000100800 */
[----:B0-----:R-:W2:Y:S04]  /*36640*/  LDL.LU R4, [R1+0x1d8] ;  /* 0x0001d80001047983 */ /* 0x001ea80000300800 */
[----:B------:R0:W-:Y:S04]  /*36650*/  STL [R1+0xe40], R9 ;  /* 0x000e400901007387 */ /* 0x0001e80000100800 */
[----:B0-----:R-:W2:Y:S04]  /*36660*/  LDL.LU R9, [R1+0x1c8] ;  /* 0x0001c80001097983 */ /* 0x001ea80000300800 */
[----:B------:R0:W-:Y:S01]  /*36670*/  STL [R1+0xe3c], R8 ;  /* 0x000e3c0801007387 */ /* 0x0001e20000100800 */
[----:B------:R-:W-:-:S03]  /*36680*/  F2FP.PACK_AB R28, R24, R28 ;  /* 0x0000001c181c723e */ /* 0x000fc600000000ff */
        /* <DEDUP_REMOVED lines=13> */
[----:B------:R-:W2:Y:S04]  /*36760*/  LDL.LU R24, [R1+0xf20] ;  /* 0x000f200001187983 */ /* 0x000ea80000300800 */
[----:B------:R0:W-:Y:S04]  /*36770*/  STL [R1+0x9c], R28 ;  /* 0x00009c1c01007387 */ /* 0x0001e80000100800 */
[----:B0-----:R-:W2:Y:S02]  /*36780*/  LDL.LU R28, [R1+0xf1c] ;  /* 0x000f1c00011c7983 */ /* 0x001ea40000300800 */
[----:B--2---:R-:W-:-:S02]  /*36790*/  F2FP.PACK_AB R28, R24, R28 ;  /* 0x0000001c181c723e */ /* 0x004fc400000000ff */
        /* <DEDUP_REMOVED lines=61> */
[----:B------:R0:W-:Y:S02]  /*36b70*/  STL [R1+0x5c], R2 ;  /* 0x00005c0201007387 */ /* 0x0001e40000100800 */
[----:B0-----:R-:W-:Y:S02]  /*36b80*/  F2FP.PACK_AB R2, R0, R29 ;  /* 0x0000001d0002723e */ /* 0x001fe400000000ff */
[----:B------:R-:W-:Y:S02]  /*36b90*/  F2FP.PACK_AB R0, R3, R12 ;  /* 0x0000000c0300723e */ /* 0x000fe400000000ff */
[----:B------:R-:W-:Y:S01]  /*36ba0*/  F2FP.PACK_AB R3, R13, R8 ;  /* 0x000000080d03723e */ /* 0x000fe200000000ff */
[----:B------:R0:W-:Y:S04]  /*36bb0*/  STL [R1+0x58], R2 ;  /* 0x0000580201007387 */ /* 0x0001e80000100800 */
[----:B------:R-:W-:Y:S04]  /*36bc0*/  STL [R1+0x54], R0 ;  /* 0x0000540001007387 */ /* 0x000fe80000100800 */
[----:B------:R1:W-:Y:S01]  /*36bd0*/  STL [R1+0x50], R3 ;  /* 0x0000500301007387 */ /* 0x0003e20000100800 */
[----:B0-----:R-:W-:-:S05]  /*36be0*/  F2FP.PACK_AB R2, R9, R4 ;  /* 0x000000040902723e */ /* 0x001fca00000000ff */
[----:B------:R3:W-:Y:S01]  /*36bf0*/  STL [R1+0x4c], R2 ;  /* 0x00004c0201007387 */ /* 0x0007e20000100800 */
[----:B-1----:R-:W-:Y:S02]  /*36c00*/  F2FP.PACK_AB R3, R24, R25 ;  /* 0x000000191803723e */ /* 0x002fe400000000ff */
[----:B---3--:R-:W-:Y:S02]  /*36c10*/  F2FP.PACK_AB R2, R26, R27 ;  /* 0x0000001b1a02723e */ /* 0x008fe400000000ff */
[----:B--2---:R-:W-:-:S05]  /*36c20*/  F2FP.PACK_AB R0, R5, R28 ;  /* 0x0000001c0500723e */ /* 0x004fca00000000ff */
[----:B------:R4:W-:Y:S04]  /*36c30*/  STL [R1+0x48], R0 ;  /* 0x0000480001007387 */ /* 0x0009e80000100800 */
[----:B------:R0:W-:Y:S01]  /*36c40*/  STL [R1+0x44], R3 ;  /* 0x0000440301007387 */ /* 0x0001e20000100800 */
[----:B----4-:R-:W-:-:S03]  /*36c50*/  F2FP.PACK_AB R0, R14, R15 ;  /* 0x0000000f0e00723e */ /* 0x010fc600000000ff */
[----:B------:R1:W-:Y:S01]  /*36c60*/  STL [R1+0x40], R2 ;  /* 0x0000400201007387 */ /* 0x0003e20000100800 */
[----:B0-----:R-:W-:-:S03]  /*36c70*/  F2FP.PACK_AB R3, R16, R17 ;  /* 0x000000111003723e */ /* 0x001fc600000000ff */
[----:B------:R0:W-:Y:S04]  /*36c80*/  STL [R1+0x3c], R0 ;  /* 0x00003c0001007387 */ /* 0x0001e80000100800 */
[----:B------:R2:W-:Y:S01]  /*36c90*/  STL [R1+0x38], R3 ;  /* 0x0000380301007387 */ /* 0x0005e20000100800 */
[----:B-1----:R-:W-:Y:S02]  /*36ca0*/  F2FP.PACK_AB R2, R18, R19 ;  /* 0x000000131202723e */ /* 0x002fe400000000ff */
[----:B0-----:R-:W-:-:S03]  /*36cb0*/  F2FP.PACK_AB R0, R10, R11 ;  /* 0x0000000b0a00723e */ /* 0x001fc600000000ff */
[----:B------:R0:W-:Y:S01]  /*36cc0*/  STL [R1+0x34], R2 ;  /* 0x0000340201007387 */ /* 0x0001e20000100800 */
[----:B--2---:R-:W-:-:S03]  /*36cd0*/  F2FP.PACK_AB R3, R6, R7 ;  /* 0x000000070603723e */ /* 0x004fc600000000ff */
[----:B------:R1:W-:Y:S04]  /*36ce0*/  STL [R1+0x30], R0 ;  /* 0x0000300001007387 */ /* 0x0003e80000100800 */
[----:B------:R-:W-:Y:S04]  /*36cf0*/  STL [R1+0x2c], R3 ;  /* 0x00002c0301007387 */ /* 0x000fe80000100800 */
[----:B------:R-:W2:Y:S01]  /*36d00*/  LDL.LU R7, [R1+0x364] ;  /* 0x0003640001077983 */ /* 0x000ea20000300800 */
[----:B0-----:R-:W-:Y:S02]  /*36d10*/  F2FP.PACK_AB R2, R20, R21 ;  /* 0x000000151402723e */ /* 0x001fe400000000ff */
[----:B-1----:R-:W-:-:S03]  /*36d20*/  F2FP.PACK_AB R0, R22, R23 ;  /* 0x000000171600723e */ /* 0x002fc600000000ff */
[----:B------:R-:W-:Y:S04]  /*36d30*/  STL [R1+0x28], R2 ;  /* 0x0000280201007387 */ /* 0x000fe80000100800 */
[----:B--2---:R0:W-:Y:S04]  /*36d40*/  STL [R1+0xe58], R7 ;  /* 0x000e580701007387 */ /* 0x0041e80000100800 */
[----:B------:R-:W-:Y:S04]  /*36d50*/  STL [R1+0x24], R0 ;  /* 0x0000240001007387 */ /* 0x000fe80000100800 */
        /* <DEDUP_REMOVED lines=17> */
[----:B------:R-:W3:Y:S04]  /*36e70*/  LDL.LU R5, [R1+0x374] ;  /* 0x0003740001057983 */ /* 0x000ee80000300800 */
[----:B---3--:R0:W-:Y:S04]  /*36e80*/  STL [R1+0xe54], R5 ;  /* 0x000e540501007387 */ /* 0x0081e80000100800 */
[----:B0-----:R-:W3:Y:S04]  /*36e90*/  LDL.LU R5, [R1+0x354] ;  /* 0x0003540001057983 */ /* 0x001ee80000300800 */
        /* <DEDUP_REMOVED lines=17> */
[----:B0-----:R-:W2:Y:S04]  /*36fb0*/  LDL.LU R5, [R1+0x3c0] ;  /* 0x0003c00001057983 */ /* 0x001ea80000300800 */
[----:B------:R-:W3:Y:S04]  /*36fc0*/  LDL.LU R6, [R1+0x174] ;  /* 0x0001740001067983 */ /* 0x000ee80000300800 */
[----:B------:R-:W4:Y:S04]  /*36fd0*/  LDL.LU R4, [R1+0x184] ;  /* 0x0001840001047983 */ /* 0x000f280000300800 */
[----:B------:R-:W2:Y:S04]  /*36fe0*/  LDL.LU R11, [R1+0x360] ;  /* 0x00036000010b7983 */ /* 0x000ea80000300800 */
[----:B--2---:R0:W-:Y:S04]  /*36ff0*/  STL [R1+0xe48], R11 ;  /* 0x000e480b01007387 */ /* 0x0041e80000100800 */
[----:B0-----:R-:W2:Y:S04]  /*37000*/  LDL.LU R11, [R1+0x1a4] ;  /* 0x0001a400010b7983 */ /* 0x001ea80000300800 */
[----:B------:R-:W2:Y:S04]  /*37010*/  LDL.LU R9, [R1+0x370] ;  /* 0x0003700001097983 */ /* 0x000ea80000300800 */
[----:B--2---:R0:W-:Y:S04]  /*37020*/  STL [R1+0xe44], R9 ;  /* 0x000e440901007387 */ /* 0x0041e80000100800 */
[----:B0-----:R-:W2:Y:S04]  /*37030*/  LDL.LU R9, [R1+0x350] ;  /* 0x0003500001097983 */ /* 0x001ea80000300800 */
[----:B------:R-:W2:Y:S04]  /*37040*/  LDL.LU R10, [R1+0x170] ;  /* 0x00017000010a7983 */ /* 0x000ea80000300800 */
[----:B------:R-:W2:Y:S04]  /*37050*/  LDL.LU R8, [R1+0x180] ;  /* 0x0001800001087983 */ /* 0x000ea80000300800 */
        /* <DEDUP_REMOVED lines=15> */
[----:B--2---:R0:W-:Y:S04]  /*37150*/  STL [R1+0xe20], R17 ;  /* 0x000e201101007387 */ /* 0x0041e80000100800 */
[----:B0-----:R-:W2:Y:S04]  /*37160*/  LDL.LU R17, [R1+0x408] ;  /* 0x0004080001117983 */ /* 0x001ea80000300800 */
[----:B------:R-:W2:Y:S01]  /*37170*/  LDL.LU R3, [R1+0x448] ;  /* 0x0004480001037983 */ /* 0x000ea20000300800 */
[----:B------:R-:W-:-:S03]  /*37180*/  F2FP.PACK_AB R7, R5, R7 ;  /* 0x000000070507723e */ /* 0x000fc600000000ff */
[----:B--2---:R0:W-:Y:S04]  /*37190*/  STL [R1+0xe1c], R3 ;  /* 0x000e1c0301007387 */ /* 0x0041e80000100800 */
[----:B0-----:R-:W2:Y:S04]  /*371a0*/  LDL.LU R3, [R1+0x428] ;  /* 0x0004280001037983 */ /* 0x001ea80000300800 */
        /* <DEDUP_REMOVED lines=46> */
[----:B------:R0:W-:Y:S04]  /*37490*/  STL [R1], R7 ;  /* 0x0000000701007387 */ /* 0x0001e80000100800 */
[----:B0-----:R-:W2:Y:S02]  /*374a0*/  LDL.LU R7, [R1+0xe58] ;  /* 0x000e580001077983 */ /* 0x001ea40000300800 */
[----:B--2---:R-:W-:-:S02]  /*374b0*/  F2FP.PACK_AB R7, R5, R7 ;  /* 0x000000070507723e */ /* 0x004fc400000000ff */
[----:B------:R-:W3:Y:S02]  /*374c0*/  LDL.LU R5, [R1+0xe54] ;  /* 0x000e540001057983 */ /* 0x000ee40000300800 */
[----:B---3--:R-:W-:Y:S02]  /*374d0*/  F2FP.PACK_AB R6, R5, R6 ;  /* 0x000000060506723e */ /* 0x008fe400000000ff */
[----:B------:R-:W4:Y:S02]  /*374e0*/  LDL.LU R5, [R1+0xe50] ;  /* 0x000e500001057983 */ /* 0x000f240000300800 */
[----:B----4-:R-:W-:Y:S02]  /*374f0*/  F2FP.PACK_AB R5, R4, R5 ;  /* 0x000000050405723e */ /* 0x010fe400000000ff */
[----:B------:R-:W2:Y:S02]  /*37500*/  LDL.LU R4, [R1+0xe4c] ;  /* 0x000e4c0001047983 */ /* 0x000ea40000300800 */
[----:B--2---:R-:W-:-:S02]  /*37510*/  F2FP.PACK_AB R4, R11, R4 ;  /* 0x000000040b04723e */ /* 0x004fc400000000ff */
[----:B------:R-:W2:Y:S02]  /*37520*/  LDL.LU R11, [R1+0xe48] ;  /* 0x000e4800010b7983 */ /* 0x000ea40000300800 */
[----:B--2---:R-:W-:Y:S02]  /*37530*/  F2FP.PACK_AB R11, R9, R11 ;  /* 0x0000000b090b723e */ /* 0x004fe400000000ff */
[----:B------:R-:W2:Y:S02]  /*37540*/  LDL.LU R9, [R1+0xe44] ;  /* 0x000e440001097983 */ /* 0x000ea40000300800 */
[----:B--2---:R-:W-:Y:S02]  /*37550*/  F2FP.PACK_AB R10, R9, R10 ;  /* 0x0000000a090a723e */ /* 0x004fe400000000ff */
        /* <DEDUP_REMOVED lines=18> */
[----:B------:R-:W2:Y:S01]  /*37680*/  LDL.LU R3, [R1+0xe1c] ;  /* 0x000e1c0001037983 */ /* 0x000ea20000300800 */
[----:B------:R-:W-:Y:S02]  /*37690*/  F2FP.PACK_AB R23, R29, R23 ;  /* 0x000000171d17723e */ /* 0x000fe400000000ff */
[----:B------:R-:W-:-:S02]  /*376a0*/  F2FP.PACK_AB R22, R0, R22 ;  /* 0x000000160016723e */ /* 0x000fc400000000ff */
[----:B------:R-:W-:Y:S02]  /*376b0*/  F2FP.PACK_AB R21, R2, R21 ;  /* 0x000000150215723e */ /* 0x000fe400000000ff */
[----:B--2---:R-:W-:Y:S02]  /*376c0*/  F2FP.PACK_AB R16, R3, R16 ;  /* 0x000000100310723e */ /* 0x004fe400000000ff */
[----:B------:R-:W2:Y:S04]  /*376d0*/  LDL.LU R3, [R1+0xe18] ;  /* 0x000e180001037983 */ /* 0x000ea80000300800 */
[----:B------:R-:W2:Y:S04]  /*376e0*/  LDL.LU R29, [R1+0xe14] ;  /* 0x000e1400011d7983 */ /* 0x000ea80000300800 */
[----:B------:R-:W3:Y:S04]  /*376f0*/  LDL.LU R0, [R1+0xe10] ;  /* 0x000e100001007983 */ /* 0x000ee80000300800 */
[----:B------:R-:W3:Y:S01]  /*37700*/  LDL.LU R2, [R1+0xe0c] ;  /* 0x000e0c0001027983 */ /* 0x000ee20000300800 */
[----:B------:R-:W-:-:S02]  /*37710*/  F2FP.PACK_AB R27, R24, R27 ;  /* 0x0000001b181b723e */ /* 0x000fc400000000ff */
[----:B------:R-:W-:Y:S02]  /*37720*/  F2FP.PACK_AB R26, R25, R26 ;  /* 0x0000001a191a723e */ /* 0x000fe400000000ff */
[----:B------:R-:W-:Y:S02]  /*37730*/  F2FP.PACK_AB R20, R28, R20 ;  /* 0x000000141c14723e */ /* 0x000fe400000000ff */
[----:B--2---:R-:W-:Y:S02]  /*37740*/  F2FP.PACK_AB R25, R29, R3 ;  /* 0x000000031d19723e */ /* 0x004fe400000000ff */
[----:B---3--:R-:W-:Y:S02]  /*37750*/  F2FP.PACK_AB R24, R2, R0 ;  /* 0x000000000218723e */ /* 0x008fe400000000ff */
.L_x_1:
[----:B------:R1:W-:Y:S04]  /*37760*/  STL [R1+0xec8], R7 ;  /* 0x000ec80701007387 */ /* 0x0003e80000100800 */
[----:B-1----:R-:W2:Y:S04]  /*37770*/  LDL.LU R7, [R1+0xd88] ;  /* 0x000d880001077983 */ /* 0x002ea80000300800 */
[----:B------:R-:W1:Y:S04]  /*37780*/  S2R R29, SR_TID.X ;  /* 0x00000000001d7919 */ /* 0x000e680000002100 */
[----:B------:R-:W3:Y:S01]  /*37790*/  S2R R28, SR_TID.X ;  /* 0x00000000001c7919 */ /* 0x000ee20000002100 */
[----:B-1----:R-:W-:-:S02]  /*377a0*/  IMAD.SHL.U32 R3, R29, 0x100, RZ ;  /* 0x000001001d037824 */ /* 0x002fc400078e00ff */
[C---:B------:R-:W-:Y:S02]  /*377b0*/  IMAD.SHL.U32 R2, R29.reuse, 0x4, RZ ;  /* 0x000000041d027824 */ /* 0x040fe400078e00ff */
[----:B0-----:R-:W-:Y:S01]  /*377c0*/  IMAD.SHL.U32 R0, R29, 0x400, RZ ;  /* 0x000004001d007824 */ /* 0x001fe200078e00ff */
[----:B------:R-:W-:Y:S01]  /*377d0*/  LOP3.LUT R3, R3, 0x1800, RZ, 0xc0, !PT ;  /* 0x0000180003037812 */ /* 0x000fe200078ec0ff */
[----:B------:R-:W-:Y:S03]  /*377e0*/  BAR.SYNC.DEFER_BLOCKING 0x0 ;  /* 0x0000000000007b1d */ /* 0x000fe60000010000 */
[----:B--2---:R-:W-:-:S03]  /*377f0*/  LOP3.LUT R3, R3, 0x460, R7, 0xf8, !PT ;  /* 0x0000046003037812 */ /* 0x004fc600078ef807 */
[----:B------:R-:W2:Y:S01]  /*37800*/  LDL.LU R7, [R1+0xec8] ;  /* 0x000ec80001077983 */ /* 0x000ea20000300800 */
[----:B------:R-:W-:Y:S02]  /*37810*/  LOP3.LUT R0, R0, 0x1800, RZ, 0xc0, !PT ;  /* 0x0000180000007812 */ /* 0x000fe400078ec0ff */
[----:B------:R-:W-:Y:S02]  /*37820*/  LOP3.LUT R3, R3, 0x70, R2, 0x78, !PT ;  /* 0x0000007003037812 */ /* 0x000fe400078e7802 */
[----:B------:R-:W4:Y:S01]  /*37830*/  LDL.LU R2, [R1+0x2d0] ;  /* 0x0002d00001027983 */ /* 0x000f220000300800 */
[----:B---3--:R-:W-:-:S03]  /*37840*/  LOP3.LUT R28, R28, 0x3f, RZ, 0xc0, !PT ;  /* 0x0000003f1c1c7812 */ /* 0x008fc600078ec0ff */
[----:B------:R0:W-:Y:S04]  /*37850*/  STS.128 [R3+0x200], R20 ;  /* 0x0002001403007388 */ /* 0x0001e80000000c00 */
[----:B------:R1:W-:Y:S04]  /*37860*/  STS.128 [R3+0x80], R16 ;  /* 0x0000801003007388 */ /* 0x0003e80000000c00 */
[----:B0-----:R-:W3:Y:S04]  /*37870*/  LDL.LU R20, [R1+0x10] ;  /* 0x0000100001147983 */ /* 0x001ee80000300800 */
[----:B------:R-:W3:Y:S04]  /*37880*/  LDL.LU R21, [R1+0x14] ;  /* 0x0000140001157983 */ /* 0x000ee80000300800 */
[----:B------:R-:W3:Y:S04]  /*37890*/  LDL.LU R22, [R1+0x18] ;  /* 0x0000180001167983 */ /* 0x000ee80000300800 */
[----:B------:R-:W3:Y:S04]  /*378a0*/  LDL.LU R23, [R1+0x1c] ;  /* 0x00001c0001177983 */ /* 0x000ee80000300800 */
[----:B-1----:R-:W5:Y:S04]  /*378b0*/  LDL.LU R16, [R1] ;  /* 0x0000000001107983 */ /* 0x002f680000300800 */
[----:B------:R-:W5:Y:S04]  /*378c0*/  LDL.LU R17, [R1+0x4] ;  /* 0x0000040001117983 */ /* 0x000f680000300800 */
[----:B------:R-:W5:Y:S04]  /*378d0*/  LDL.LU R18, [R1+0x8] ;  /* 0x0000080001127983 */ /* 0x000f680000300800 */
[----:B------:R-:W5:Y:S04]  /*378e0*/  LDL.LU R19, [R1+0xc] ;  /* 0x00000c0001137983 */ /* 0x000f680000300800 */
[----:B------:R0:W-:Y:S01]  /*378f0*/  STS.128 [R3], R24 ;  /* 0x0000001803007388 */ /* 0x0001e20000000c00 */
[----:B------:R-:W-:Y:S01]  /*37900*/  IMAD R28, R28, 0x10, R0 ;  /* 0x000000101c1c7824 */ /* 0x000fe200078e0200 */
[----:B0-----:R-:W-:-:S04]  /*37910*/  SHF.R.U32.HI R24, RZ, 0x5, R29 ;  /* 0x00000005ff187819 */ /* 0x001fc8000001161d */
[----:B------:R-:W-:Y:S01]  /*37920*/  SGXT.U32 R24, R24, 0x1 ;  /* 0x000000011818781a */ /* 0x000fe20000000000 */
[----:B------:R-:W-:Y:S04]  /*37930*/  STS.128 [R3+0x280], R12 ;  /* 0x0002800c03007388 */ /* 0x000fe80000000c00 */
[----:B------:R-:W-:Y:S04]  /*37940*/  STS.128 [R3+0x100], R8 ;  /* 0x0001000803007388 */ /* 0x000fe80000000c00 */
[----:B--2---:R0:W-:Y:S01]  /*37950*/  STS.128 [R3+0x300], R4 ;  /* 0x0003000403007388 */ /* 0x0041e20000000c00 */
[----:B----4-:R-:W-:-:S02]  /*37960*/  LOP3.LUT R26, R2, 0x2, R24, 0xfe, !PT ;  /* 0x00000002021a7812 */ /* 0x010fc400078efe18 */
[C-C-:B------:R-:W-:Y:S02]  /*37970*/  LOP3.LUT R27, R2.reuse, 0x6, R24.reuse, 0xfe, !PT ;  /* 0x00000006021b7812 */ /* 0x140fe400078efe18 */
[C---:B------:R-:W-:Y:S02]  /*37980*/  LOP3.LUT R25, R2.reuse, R24, RZ, 0xfc, !PT ;  /* 0x0000001802197212 */ /* 0x040fe400078efcff */
[C-C-:B------:R-:W-:Y:S01]  /*37990*/  LOP3.LUT R0, R2.reuse, 0xa, R24.reuse, 0xfe, !PT ;  /* 0x0000000a02007812 */ /* 0x140fe200078efe18 */
[----:B------:R-:W-:Y:S01]  /*379a0*/  STL.64 [R1+0xea0], R26 ;  /* 0x000ea01a01007387 */ /* 0x000fe20000100a00 */
[----:B0-----:R-:W-:-:S03]  /*379b0*/  LOP3.LUT R4, R2, 0x8, R24, 0xfe, !PT ;  /* 0x0000000802047812 */ /* 0x001fc600078efe18 */
[----:B------:R-:W-:Y:S01]  /*379c0*/  STL [R1+0xe98], R25 ;  /* 0x000e981901007387 */ /* 0x000fe20000100800 */
[----:B------:R-:W-:-:S03]  /*379d0*/  LOP3.LUT R5, R2, 0xc, R24, 0xfe, !PT ;  /* 0x0000000c02057812 */ /* 0x000fc600078efe18 */
[----:B------:R0:W-:Y:S04]  /*379e0*/  STL [R1+0xb4], R4 ;  /* 0x0000b40401007387 */ /* 0x0001e80000100800 */
[----:B------:R1:W-:Y:S04]  /*379f0*/  STL [R1+0xb8], R0 ;  /* 0x0000b80001007387 */ /* 0x0003e80000100800 */
[----:B------:R2:W-:Y:S01]  /*37a00*/  STL [R1+0xbc], R5 ;  /* 0x0000bc0501007387 */ /* 0x0005e20000100800 */
[C-C-:B0-----:R-:W-:Y:S02]  /*37a10*/  LOP3.LUT R4, R2.reuse, 0xe, R24.reuse, 0xfe, !PT ;  /* 0x0000000e02047812 */ /* 0x141fe400078efe18 */
[----:B-1----:R-:W-:-:S03]  /*37a20*/  LOP3.LUT R0, R2, 0x10, R24, 0xfe, !PT ;  /* 0x0000001002007812 */ /* 0x002fc600078efe18 */
[----:B------:R0:W-:Y:S01]  /*37a30*/  STL [R1+0xc0], R4 ;  /* 0x0000c00401007387 */ /* 0x0001e20000100800 */
[----:B--2---:R-:W-:-:S03]  /*37a40*/  LOP3.LUT R5, R2, 0x12, R24, 0xfe, !PT ;  /* 0x0000001202057812 */ /* 0x004fc600078efe18 */
        /* <DEDUP_REMOVED lines=163> */
[----:B-----5:R-:W-:Y:S01]  /*38480*/  STS.128 [R3+0x180], R16 ;  /* 0x0001801003007388 */ /* 0x020fe20000000c00 */
[----:B0-----:R-:W-:-:S03]  /*38490*/  LOP3.LUT R4, R2, 0xb6, R24, 0xfe, !PT ;  /* 0x000000b602047812 */ /* 0x001fc600078efe18 */
[----:B---3--:R-:W-:Y:S01]  /*384a0*/  STS.128 [R3+0x380], R20 ;  /* 0x0003801403007388 */ /* 0x008fe20000000c00 */
[----:B-1----:R-:W-:-:S03]  /*384b0*/  LOP3.LUT R0, R2, 0xb8, R24, 0xfe, !PT ;  /* 0x000000b802007812 */ /* 0x002fc600078efe18 */
[----:B------:R0:W-:Y:S04]  /*384c0*/  STL [R1+0x218], R5 ;  /* 0x0002180501007387 */ /* 0x0001e80000100800 */
[----:B------:R-:W-:Y:S01]  /*384d0*/  BAR.SYNC.DEFER_BLOCKING 0x0 ;  /* 0x0000000000007b1d */ /* 0x000fe20000010000 */
[----:B0-----:R-:W-:-:S05]  /*384e0*/  LOP3.LUT R5, R2, 0xba, R24, 0xfe, !PT ;  /* 0x000000ba02057812 */ /* 0x001fca00078efe18 */
        /* <DEDUP_REMOVED lines=9> */
[----:B0-----:R-:W-:-:S03]  /*38580*/  LOP3.LUT R4, R2, 0xc2, R24, 0xfe, !PT ;  /* 0x000000c202047812 */ /* 0x001fc600078efe18 */
[----:B------:R-:W0:Y:S01]  /*38590*/  LDS.128 R8, [R28] ;  /* 0x000000001c087984 */ /* 0x000e220000000c00 */
[----:B-1----:R-:W-:-:S03]  /*385a0*/  LOP3.LUT R0, R2, 0xc4, R24, 0xfe, !PT ;  /* 0x000000c402007812 */ /* 0x002fc600078efe18 */
[----:B------:R1:W-:Y:S01]  /*385b0*/  STL [R1+0x234], R4 ;  /* 0x0002340401007387 */ /* 0x0003e20000100800 */
[----:B--2---:R-:W-:-:S03]  /*385c0*/  LOP3.LUT R5, R2, 0xc6, R24, 0xfe, !PT ;  /* 0x000000c602057812 */ /* 0x004fc600078efe18 */
[----:B------:R2:W-:Y:S04]  /*385d0*/  STL [R1+0x238], R0 ;  /* 0x0002380001007387 */ /* 0x0005e80000100800 */
[----:B------:R3:W-:Y:S01]  /*385e0*/  STL [R1+0x240], R5 ;  /* 0x0002400501007387 */ /* 0x0007e20000100800 */
[C-C-:B-1----:R-:W-:Y:S02]  /*385f0*/  LOP3.LUT R4, R2.reuse, 0xc8, R24.reuse, 0xfe, !PT ;  /* 0x000000c802047812 */ /* 0x142fe400078efe18 */
[----:B--2---:R-:W-:-:S03]  /*38600*/  LOP3.LUT R0, R2, 0xca, R24, 0xfe, !PT ;  /* 0x000000ca02007812 */ /* 0x004fc600078efe18 */
[----:B------:R1:W-:Y:S01]  /*38610*/  STL [R1+0x244], R4 ;  /* 0x0002440401007387 */ /* 0x0003e20000100800 */
[----:B---3--:R-:W-:-:S03]  /*38620*/  LOP3.LUT R5, R2, 0xcc, R24, 0xfe, !PT ;  /* 0x000000cc02057812 */ /* 0x008fc600078efe18 */
        /* <DEDUP_REMOVED lines=12> */
[----:B------:R2:W-:Y:S01]  /*386f0*/  STL [R1+0x260], R0 ;  /* 0x0002600001007387 */ /* 0x0005e20000100800 */
[C-C-:B------:R-:W-:Y:S02]  /*38700*/  LOP3.LUT R6, R2.reuse, 0xdc, R24.reuse, 0xfe, !PT ;  /* 0x000000dc02067812 */ /* 0x140fe400078efe18 */
[C-C-:B-1----:R-:W-:Y:S01]  /*38710*/  LOP3.LUT R4, R2.reuse, 0xda, R24.reuse, 0xfe, !PT ;  /* 0x000000da02047812 */ /* 0x142fe200078efe18 */
[----:B--2---:R-:W2:Y:S04]  /*38720*/  LDL.LU R0, [R1+0xd8c] ;  /* 0x000d8c0001007983 */ /* 0x004ea80000300800 */
[----:B------:R1:W-:Y:S04]  /*38730*/  STL [R1+0x264], R5 ;  /* 0x0002640501007387 */ /* 0x0003e80000100800 */
[----:B------:R3:W-:Y:S01]  /*38740*/  STL [R1+0x268], R4 ;  /* 0x0002680401007387 */ /* 0x0007e20000100800 */
[----:B-1----:R-:W-:-:S03]  /*38750*/  LOP3.LUT R5, R2, 0xde, R24, 0xfe, !PT ;  /* 0x000000de02057812 */ /* 0x002fc600078efe18 */
[----:B------:R1:W-:Y:S01]  /*38760*/  STL [R1+0x26c], R6 ;  /* 0x00026c0601007387 */ /* 0x0003e20000100800 */
[----:B---3--:R-:W-:-:S03]  /*38770*/  LOP3.LUT R4, R2, 0xe0, R24, 0xfe, !PT ;  /* 0x000000e002047812 */ /* 0x008fc600078efe18 */
[----:B------:R3:W-:Y:S01]  /*38780*/  STL [R1+0x270], R5 ;  /* 0x0002700501007387 */ /* 0x0007e20000100800 */
[----:B-1----:R-:W-:-:S03]  /*38790*/  LOP3.LUT R6, R2, 0xe2, R24, 0xfe, !PT ;  /* 0x000000e202067812 */ /* 0x002fc600078efe18 */
[----:B------:R1:W-:Y:S01]  /*387a0*/  STL [R1+0x274], R4 ;  /* 0x0002740401007387 */ /* 0x0003e20000100800 */
[----:B---3--:R-:W-:-:S03]  /*387b0*/  LOP3.LUT R5, R2, 0xe4, R24, 0xfe, !PT ;  /* 0x000000e402057812 */ /* 0x008fc600078efe18 */
[----:B------:R3:W-:Y:S04]  /*387c0*/  STL [R1+0x278], R6 ;  /* 0x0002780601007387 */ /* 0x0007e80000100800 */
[----:B------:R4:W-:Y:S01]  /*387d0*/  STL [R1+0x27c], R5 ;  /* 0x00027c0501007387 */ /* 0x0009e20000100800 */
[C-C-:B-1----:R-:W-:Y:S02]  /*387e0*/  LOP3.LUT R4, R2.reuse, 0xe6, R24.reuse, 0xfe, !PT ;  /* 0x000000e602047812 */ /* 0x142fe400078efe18 */
[----:B---3--:R-:W-:-:S03]  /*387f0*/  LOP3.LUT R6, R2, 0xe8, R24, 0xfe, !PT ;  /* 0x000000e802067812 */ /* 0x008fc600078efe18 */
[----:B------:R1:W-:Y:S01]  /*38800*/  STL [R1+0x280], R4 ;  /* 0x0002800401007387 */ /* 0x0003e20000100800 */
[----:B----4-:R-:W-:-:S03]  /*38810*/  LOP3.LUT R5, R2, 0xea, R24, 0xfe, !PT ;  /* 0x000000ea02057812 */ /* 0x010fc600078efe18 */
        /* <DEDUP_REMOVED lines=12> */
[----:B0-----:R-:W-:Y:S04]  /*388e0*/  STL.64 [R1+0x10], R8 ;  /* 0x0000100801007387 */ /* 0x001fe80000100a00 */
[----:B------:R-:W-:Y:S01]  /*388f0*/  STL.64 [R1+0x18], R10 ;  /* 0x0000180a01007387 */ /* 0x000fe20000100a00 */
[----:B-1----:R-:W-:-:S03]  /*38900*/  LOP3.LUT R4, R2, 0xf8, R24, 0xfe, !PT ;  /* 0x000000f802047812 */ /* 0x002fc600078efe18 */
[----:B------:R0:W-:Y:S04]  /*38910*/  STL [R1+0x29c], R5 ;  /* 0x00029c0501007387 */ /* 0x0001e80000100800 */
[----:B------:R1:W-:Y:S04]  /*38920*/  STL [R1+0x2a0], R6 ;  /* 0x0002a00601007387 */ /* 0x0003e80000100800 */
[----:B------:R-:W-:Y:S01]  /*38930*/  LDS.128 R8, [R28+0x400] ;  /* 0x000400001c087984 */ /* 0x000fe20000000c00 */
[----:B0-----:R-:W-:-:S03]  /*38940*/  LOP3.LUT R5, R2, 0xfa, R24, 0xfe, !PT ;  /* 0x000000fa02057812 */ /* 0x001fc600078efe18 */
[----:B------:R0:W-:Y:S01]  /*38950*/  STL [R1+0x2a4], R4 ;  /* 0x0002a40401007387 */ /* 0x0001e20000100800 */
[----:B-1----:R-:W-:-:S03]  /*38960*/  LOP3.LUT R6, R2, 0xfc, R24, 0xfe, !PT ;  /* 0x000000fc02067812 */ /* 0x002fc600078efe18 */
[----:B------:R1:W-:Y:S01]  /*38970*/  STL [R1+0x2a8], R5 ;  /* 0x0002a80501007387 */ /* 0x0003e20000100800 */
[----:B0-----:R-:W-:Y:S02]  /*38980*/  LOP3.LUT R4, R28, 0x20, RZ, 0x3c, !PT ;  /* 0x000000201c047812 */ /* 0x001fe400078e3cff */
[----:B-1----:R-:W-:-:S03]  /*38990*/  LOP3.LUT R5, R2, 0xfe, R24, 0xfe, !PT ;  /* 0x000000fe02057812 */ /* 0x002fc600078efe18 */
[----:B------:R-:W0:Y:S04]  /*389a0*/  LDS.128 R20, [R4] ;  /* 0x0000000004147984 */ /* 0x000e280000000c00 */
[----:B------:R-:W-:Y:S04]  /*389b0*/  STL [R1+0x2ac], R6 ;  /* 0x0002ac0601007387 */ /* 0x000fe80000100800 */
[----:B------:R-:W-:Y:S04]  /*389c0*/  STL [R1+0x23c], R5 ;  /* 0x00023c0501007387 */ /* 0x000fe80000100800 */
[----:B------:R-:W1:Y:S04]  /*389d0*/  LDS.128 R4, [R4+0x400] ;  /* 0x0004000004047984 */ /* 0x000e680000000c00 */
[----:B0-----:R-:W-:Y:S04]  /*389e0*/  STL [R1+0xe2c], R21 ;  /* 0x000e2c1501007387 */ /* 0x001fe80000100800 */
[----:B------:R-:W-:Y:S04]  /*389f0*/  STL [R1+0xe24], R22 ;  /* 0x000e241601007387 */ /* 0x000fe80000100800 */
[----:B------:R-:W-:Y:S04]  /*38a00*/  STL [R1+0xe20], R23 ;  /* 0x000e201701007387 */ /* 0x000fe80000100800 */
[----:B-1----:R0:W-:Y:S04]  /*38a10*/  STL [R1+0xe30], R6 ;  /* 0x000e300601007387 */ /* 0x0021e80000100800 */
[----:B------:R-:W-:Y:S04]  /*38a20*/  STL.64 [R1], R8 ;  /* 0x0000000801007387 */ /* 0x000fe80000100a00 */
[----:B------:R-:W-:Y:S04]  /*38a30*/  STL.64 [R1+0x8], R10 ;  /* 0x0000080a01007387 */ /* 0x000fe80000100a00 */
[----:B0-----:R-:W3:Y:S04]  /*38a40*/  LDL.LU R6, [R1+0x10] ;  /* 0x0000100001067983 */ /* 0x001ee80000300800 */
[----:B------:R-:W-:Y:S04]  /*38a50*/  STL [R1+0xe28], R7 ;  /* 0x000e280701007387 */ /* 0x000fe80000100800 */
[----:B---3--:R-:W-:Y:S04]  /*38a60*/  STL [R1+0xe70], R6 ;  /* 0x000e700601007387 */ /* 0x008fe80000100800 */
[----:B------:R0:W-:Y:S04]  /*38a70*/  STL.64 [R1+0xe68], R4 ;  /* 0x000e680401007387 */ /* 0x0001e80000100a00 */
[----:B0-----:R-:W3:Y:S04]  /*38a80*/  LDL.LU R4, [R1+0x60] ;  /* 0x0000600001047983 */ /* 0x001ee80000300800 */
[----:B------:R-:W3:Y:S04]  /*38a90*/  LDL.LU R5, [R1+0x64] ;  /* 0x0000640001057983 */ /* 0x000ee80000300800 */
[----:B------:R-:W4:Y:S04]  /*38aa0*/  LDL.LU R6, [R1+0x68] ;  /* 0x0000680001067983 */ /* 0x000f280000300800 */
[----:B------:R-:W4:Y:S01]  /*38ab0*/  LDL.LU R7, [R1+0x6c] ;  /* 0x00006c0001077983 */ /* 0x000f220000300800 */
[----:B------:R-:W-:-:S03]  /*38ac0*/  LOP3.LUT R29, R2, 0x4, R24, 0xfe, !PT ;  /* 0x00000004021d7812 */ /* 0x000fc600078efe18 */
[----:B----4-:R-:W-:Y:S04]  /*38ad0*/  STL.64 [R1+0xe80], R6 ;  /* 0x000e800601007387 */ /* 0x010fe80000100a00 */
[----:B---3--:R0:W-:Y:S04]  /*38ae0*/  STL.64 [R1+0xe78], R4 ;  /* 0x000e780401007387 */ /* 0x0081e80000100a00 */
[----:B0-----:R-:W3:Y:S04]  /*38af0*/  LDL.LU R4, [R1+0x50] ;  /* 0x0000500001047983 */ /* 0x001ee80000300800 */
[----:B------:R-:W3:Y:S04]  /*38b00*/  LDL.LU R5, [R1+0x54] ;  /* 0x0000540001057983 */ /* 0x000ee80000300800 */
[----:B------:R-:W4:Y:S04]  /*38b10*/  LDL.LU R6, [R1+0x58] ;  /* 0x0000580001067983 */ /* 0x000f280000300800 */
[----:B------:R-:W4:Y:S04]  /*38b20*/  LDL.LU R7, [R1+0x5c] ;  /* 0x00005c0001077983 */ /* 0x000f280000300800 */
[----:B------:R-:W5:Y:S04]  /*38b30*/  LDL.LU R24, [R1+0x30] ;  /* 0x0000300001187983 */ /* 0x000f680000300800 */
[----:B------:R-:W5:Y:S04]  /*38b40*/  LDL.LU R25, [R1+0x34] ;  /* 0x0000340001197983 */ /* 0x000f680000300800 */
[----:B------:R-:W3:Y:S04]  /*38b50*/  LDL.LU R26, [R1+0x38] ;  /* 0x00003800011a7983 */ /* 0x000ee80000300800 */
[----:B------:R-:W3:Y:S01]  /*38b60*/  LDL.LU R27, [R1+0x3c] ;  /* 0x00003c00011b7983 */ /* 0x000ee20000300800 */
[----:B------:R-:W-:-:S05]  /*38b70*/  LOP3.LUT R12, R28, 0x40, RZ, 0x3c, !PT ;  /* 0x000000401c0c7812 */ /* 0x000fca00078e3cff */
[----:B------:R-:W0:Y:S01]  /*38b80*/  LDS.128 R8, [R12] ;  /* 0x000000000c087984 */ /* 0x000e220000000c00 */
[C---:B--2---:R-:W-:Y:S01]  /*38b90*/  ISETP.GE.AND P0, PT, R0.reuse, c[0x0][0x178], PT ;  /* 0x00005e0000007a0c */ /* 0x044fe20003f06270 */
[----:B------:R-:W-:Y:S02]  /*38ba0*/  IMAD R2, R0, c[0x0][0x194], RZ ;  /* 0x0000650000027a24 */ /* 0x000fe400078e02ff */
[----:B---3--:R-:W-:Y:S04]  /*38bb0*/  STL.64 [R1+0xeb0], R26 ;  /* 0x000eb01a01007387 */ /* 0x008fe80000100a00 */
[----:B-----5:R1:W-:Y:S04]  /*38bc0*/  STL.64 [R1+0xea8], R24 ;  /* 0x000ea81801007387 */ /* 0x0203e80000100a00 */
[----:B------:R-:W-:Y:S04]  /*38bd0*/  LDS.128 R12, [R12+0x400] ;  /* 0x000400000c0c7984 */ /* 0x000fe80000000c00 */
[----:B-1----:R-:W2:Y:S04]  /*38be0*/  LDL.LU R24, [R1+0x20] ;  /* 0x0000200001187983 */ /* 0x002ea80000300800 */
[----:B------:R-:W2:Y:S04]  /*38bf0*/  LDL.LU R25, [R1+0x24] ;  /* 0x0000240001197983 */ /* 0x000ea80000300800 */
[----:B------:R-:W3:Y:S04]  /*38c00*/  LDL.LU R26, [R1+0x28] ;  /* 0x00002800011a7983 */ /* 0x000ee80000300800 */
[----:B------:R-:W3:Y:S04]  /*38c10*/  LDL.LU R27, [R1+0x2c] ;  /* 0x00002c00011b7983 */ /* 0x000ee80000300800 */
[----:B---3--:R-:W-:Y:S04]  /*38c20*/  STL.64 [R1+0xec0], R26 ;  /* 0x000ec01a01007387 */ /* 0x008fe80000100a00 */
[----:B--2---:R-:W-:Y:S04]  /*38c30*/  STL.64 [R1+0xeb8], R24 ;  /* 0x000eb81801007387 */ /* 0x004fe80000100a00 */
[----:B----4-:R-:W-:Y:S04]  /*38c40*/  STL.64 [R1+0xe90], R6 ;  /* 0x000e900601007387 */ /* 0x010fe80000100a00 */
[----:B------:R1:W-:Y:S04]  /*38c50*/  STL.64 [R1+0xe88], R4 ;  /* 0x000e880401007387 */ /* 0x0003e80000100a00 */
[----:B-1----:R-:W2:Y:S04]  /*38c60*/  LDL.LU R4, [R1+0x40] ;  /* 0x0000400001047983 */ /* 0x002ea80000300800 */
[----:B------:R-:W2:Y:S04]  /*38c70*/  LDL.LU R5, [R1+0x44] ;  /* 0x0000440001057983 */ /* 0x000ea80000300800 */
[----:B------:R-:W2:Y:S04]  /*38c80*/  LDL.LU R6, [R1+0x48] ;  /* 0x0000480001067983 */ /* 0x000ea80000300800 */
[----:B------:R-:W2:Y:S04]  /*38c90*/  LDL.LU R7, [R1+0x4c] ;  /* 0x00004c0001077983 */ /* 0x000ea80000300800 */
[----:B0-----:R-:W-:Y:S04]  /*38ca0*/  STL.64 [R1+0xe40], R10 ;  /* 0x000e400a01007387 */ /* 0x001fe80000100a00 */
[----:B------:R0:W-:Y:S04]  /*38cb0*/  STL.64 [R1+0xe38], R8 ;  /* 0x000e380801007387 */ /* 0x0001e80000100a00 */
[----:B0-----:R-:W3:Y:S04]  /*38cc0*/  LDL.LU R8, [R1+0x90] ;  /* 0x0000900001087983 */ /* 0x001ee80000300800 */
[----:B------:R-:W3:Y:S04]  /*38cd0*/  LDL.LU R9, [R1+0x94] ;  /* 0x0000940001097983 */ /* 0x000ee80000300800 */
[----:B------:R-:W4:Y:S04]  /*38ce0*/  LDL.LU R10, [R1+0x98] ;  /* 0x00009800010a7983 */ /* 0x000f280000300800 */
[----:B------:R-:W4:Y:S01]  /*38cf0*/  LDL.LU R11, [R1+0x9c] ;  /* 0x00009c00010b7983 */ /* 0x000f220000300800 */
[----:B------:R-:W-:-:S05]  /*38d00*/  LOP3.LUT R0, R28, 0x60, RZ, 0x3c, !PT ;  /* 0x000000601c007812 */ /* 0x000fca00078e3cff */
[----:B------:R-:W0:Y:S04]  /*38d10*/  LDS.128 R24, [R0+0x400] ;  /* 0x0004000000187984 */ /* 0x000e280000000c00 */
[----:B------:R-:W1:Y:S04]  /*38d20*/  LDS.128 R16, [R0] ;  /* 0x0000000000107984 */ /* 0x000e680000000c00 */
[----:B------:R-:W-:Y:S06]  /*38d30*/  BAR.SYNC.DEFER_BLOCKING 0x0 ;  /* 0x0000000000007b1d */ /* 0x000fec0000010000 */
[----:B----4-:R-:W-:Y:S04]  /*38d40*/  STL.64 [R1+0xe50], R10 ;  /* 0x000e500a01007387 */ /* 0x010fe80000100a00 */
[----:B---3--:R3:W-:Y:S04]  /*38d50*/  STL.64 [R1+0xe48], R8 ;  /* 0x000e480801007387 */ /* 0x0087e80000100a00 */
[----:B---3--:R-:W3:Y:S04]  /*38d60*/  LDL.LU R8, [R1+0x80] ;  /* 0x0000800001087983 */ /* 0x008ee80000300800 */
[----:B------:R-:W3:Y:S04]  /*38d70*/  LDL.LU R9, [R1+0x84] ;  /* 0x0000840001097983 */ /* 0x000ee80000300800 */
[----:B------:R-:W4:Y:S04]  /*38d80*/  LDL.LU R10, [R1+0x88] ;  /* 0x00008800010a7983 */ /* 0x000f280000300800 */
[----:B------:R-:W4:Y:S01]  /*38d90*/  LDL.LU R11, [R1+0x8c] ;  /* 0x00008c00010b7983 */ /* 0x000f220000300800 */
[----:B0-----:R-:W-:-:S02]  /*38da0*/  IMAD.MOV.U32 R23, RZ, RZ, R26 ;  /* 0x000000ffff177224 */ /* 0x001fc400078e001a */
[----:B------:R-:W-:Y:S02]  /*38db0*/  IMAD.MOV.U32 R21, RZ, RZ, R24 ;  /* 0x000000ffff157224 */ /* 0x000fe400078e0018 */
[----:B------:R-:W-:Y:S01]  /*38dc0*/  IMAD.MOV.U32 R22, RZ, RZ, R25 ;  /* 0x000000ffff167224 */ /* 0x000fe200078e0019 */
[----:B----4-:R-:W-:Y:S04]  /*38dd0*/  STL.64 [R1+0xe60], R10 ;  /* 0x000e600a01007387 */ /* 0x010fe80000100a00 */
[----:B---3--:R0:W-:Y:S04]  /*38de0*/  STL.64 [R1+0xe58], R8 ;  /* 0x000e580801007387 */ /* 0x0081e80000100a00 */
[----:B0-----:R-:W3:Y:S04]  /*38df0*/  LDL.LU R8, [R1+0x70] ;  /* 0x0000700001087983 */ /* 0x001ee80000300800 */
[----:B------:R-:W3:Y:S04]  /*38e00*/  LDL.LU R9, [R1+0x74] ;  /* 0x0000740001097983 */ /* 0x000ee80000300800 */
[----:B------:R-:W3:Y:S04]  /*38e10*/  LDL.LU R10, [R1+0x78] ;  /* 0x00007800010a7983 */ /* 0x000ee80000300800 */
[----:B------:R-:W3:Y:S04]  /*38e20*/  LDL.LU R11, [R1+0x7c] ;  /* 0x00007c00010b7983 */ /* 0x000ee80000300800 */
[----:B------:R0:W-:Y:S04]  /*38e30*/  STL [R1+0xac], R27 ;  /* 0x0000ac1b01007387 */ /* 0x0001e80000100800 */
[----:B0-----:R-:W4:Y:S04]  /*38e40*/  LDL.LU.64 R26, [R1+0xec0] ;  /* 0x000ec000011a7983 */ /* 0x001f280000300a00 */
[----:B------:R-:W4:Y:S04]  /*38e50*/  LDL.LU.64 R24, [R1+0xeb8] ;  /* 0x000eb80001187983 */ /* 0x000f280000300a00 */
[----:B----4-:R0:W-:Y:S04]  /*38e60*/  STS.128 [R3], R24 ;  /* 0x0000001803007388 */ /* 0x0101e80000000c00 */
[----:B0-----:R-:W4:Y:S04]  /*38e70*/  LDL.LU.64 R26, [R1+0xeb0] ;  /* 0x000eb000011a7983 */ /* 0x001f280000300a00 */
[----:B------:R-:W4:Y:S04]  /*38e80*/  LDL.LU.64 R24, [R1+0xea8] ;  /* 0x000ea80001187983 */ /* 0x000f280000300a00 */
[----:B--2---:R-:W-:Y:S04]  /*38e90*/  STS.128 [R3+0x80], R4 ;  /* 0x0000800403007388 */ /* 0x004fe80000000c00 */
[----:B----4-:R0:W-:Y:S04]  /*38ea0*/  STS.128 [R3+0x200], R24 ;  /* 0x0002001803007388 */ /* 0x0101e80000000c00 */
[----:B0-----:R-:W2:Y:S04]  /*38eb0*/  LDL.LU.64 R26, [R1+0xea0] ;  /* 0x000ea000011a7983 */ /* 0x001ea80000300a00 */
[----:B------:R-:W4:Y:S04]  /*38ec0*/  LDL.LU R25, [R1+0xe98] ;  /* 0x000e980001197983 */ /* 0x000f280000300800 */
[----:B------:R-:W5:Y:S04]  /*38ed0*/  LDL.LU.64 R6, [R1+0xe90] ;  /* 0x000e900001067983 */ /* 0x000f680000300a00 */
[----:B------:R-:W5:Y:S04]  /*38ee0*/  LDL.LU.64 R4, [R1+0xe88] ;  /* 0x000e880001047983 */ /* 0x000f680000300a00 */
[----:B-----5:R0:W-:Y:S04]  /*38ef0*/  STS.128 [R3+0x280], R4 ;  /* 0x0002800403007388 */ /* 0x0201e80000000c00 */
[----:B0-----:R-:W5:Y:S04]  /*38f00*/  LDL.LU.64 R6, [R1+0xe80] ;  /* 0x000e800001067983 */ /* 0x001f680000300a00 */
[----:B------:R-:W5:Y:S04]  /*38f10*/  LDL.LU.64 R4, [R1+0xe78] ;  /* 0x000e780001047983 */ /* 0x000f680000300a00 */
[----:B---3--:R-:W-:Y:S04]  /*38f20*/  STS.128 [R3+0x300], R8 ;  /* 0x0003000803007388 */ /* 0x008fe80000000c00 */
[----:B-----5:R0:W-:Y:S04]  /*38f30*/  STS.128 [R3+0x100], R4 ;  /* 0x0001000403007388 */ /* 0x0201e80000000c00 */
[----:B0-----:R-:W3:Y:S04]  /*38f40*/  LDL.LU R6, [R1+0xe70] ;  /* 0x000e700001067983 */ /* 0x001ee80000300800 */
[----:B------:R-:W5:Y:S04]  /*38f50*/  LDL.LU.64 R4, [R1+0xe68] ;  /* 0x000e680001047983 */ /* 0x000f680000300a00 */
[----:B------:R-:W2:Y:S04]  /*38f60*/  LDL.LU R7, [R1] ;  /* 0x0000000001077983 */ /* 0x000ea80000300800 */
[----:B------:R-:W2:Y:S04]  /*38f70*/  LDL.LU.64 R10, [R1+0xe60] ;  /* 0x000e6000010a7983 */ /* 0x000ea80000300a00 */
[----:B------:R-:W2:Y:S04]  /*38f80*/  LDL.LU.64 R8, [R1+0xe58] ;  /* 0x000e580001087983 */ /* 0x000ea80000300a00 */
[----:B--2---:R0:W-:Y:S04]  /*38f90*/  STS.128 [R3+0x180], R8 ;  /* 0x0001800803007388 */ /* 0x0041e80000000c00 */
[----:B0-----:R-:W2:Y:S04]  /*38fa0*/  LDL.LU.64 R10, [R1+0xe50] ;  /* 0x000e5000010a7983 */ /* 0x001ea80000300a00 */
[----:B------:R-:W2:Y:S01]  /*38fb0*/  LDL.LU.64 R8, [R1+0xe48] ;  /* 0x000e480001087983 */ /* 0x000ea20000300a00 */
[C---:B----4-:R-:W-:Y:S01]  /*38fc0*/  ISETP.LT.AND P1, PT, R25.reuse, c[0x0][0x17c], !P0 ;  /* 0x00005f0019007a0c */ /* 0x050fe20004721270 */
[----:B------:R-:W-:Y:S01]  /*38fd0*/  IMAD R25, R25, c[0x0][0x198], RZ ;  /* 0x0000660019197a24 */ /* 0x000fe200078e02ff */
[----:B------:R-:W-:-:S04]  /*38fe0*/  LEA R0, P2, R2, c[0x0][0x170], 0x1 ;  /* 0x00005c0002007a11 */ /* 0x000fc800078408ff */
[----:B------:R-:W-:Y:S02]  /*38ff0*/  LEA.HI.X.SX32 R2, R2, c[0x0][0x174], 0x1, P2 ;  /* 0x00005d0002027a11 */ /* 0x000fe400010f0eff */
[C---:B------:R-:W-:Y:S02]  /*39000*/  LEA R24, P2, R25.reuse, R0, 0x1 ;  /* 0x0000000019187211 */ /* 0x040fe400078408ff */
[C---:B------:R-:W-:Y:S02]  /*39010*/  ISETP.LT.AND P3, PT, R26.reuse, c[0x0][0x17c], !P0 ;  /* 0x00005f001a007a0c */ /* 0x040fe40004761270 */
[----:B------:R-:W-:Y:S02]  /*39020*/  LEA.HI.X.SX32 R25, R25, R2, 0x1, P2 ;  /* 0x0000000219197211 */ /* 0x000fe400010f0eff */
[----:B------:R-:W-:Y:S01]  /*39030*/  ISETP.LT.AND P2, PT, R27, c[0x0][0x17c], !P0 ;  /* 0x00005f001b007a0c */ /* 0x000fe20004741270 */
[----:B--2---:R0:W-:Y:S04]  /*39040*/  STS.128 [R3+0x380], R8 ;  /* 0x0003800803007388 */ /* 0x0041e80000000c00 */
[----:B------:R-:W-:Y:S01]  /*39050*/  BAR.SYNC.DEFER_BLOCKING 0x0 ;  /* 0x0000000000007b1d */ /* 0x000fe20000010000 */
[----:B0-----:R-:W-:-:S05]  /*39060*/  IMAD R3, R26, c[0x0][0x198], RZ ;  /* 0x000066001a037a24 */ /* 0x001fca00078e02ff */
[----:B------:R-:W2:Y:S04]  /*39070*/  LDL.LU.64 R10, [R1+0xe40] ;  /* 0x000e4000010a7983 */ /* 0x000ea80000300a00 */
[----:B------:R-:W4:Y:S04]  /*39080*/  LDL.LU.64 R8, [R1+0xe38] ;  /* 0x000e380001087983 */ /* 0x000f280000300a00 */
[----:B---3--:R0:W-:Y:S01]  /*39090*/  @P1 STG.E.U16 [R24.64], R6 ;  /* 0x0000000618001986 */ /* 0x0081e2000c10150a */
[----:B------:R-:W-:-:S03]  /*390a0*/  LEA R26, P1, R3, R0, 0x1 ;  /* 0x00000000031a7211 */ /* 0x000fc600078208ff */
[----:B0-----:R-:W3:Y:S01]  /*390b0*/  LDL.LU R24, [R1+0xb4] ;  /* 0x0000b40001187983 */ /* 0x001ee20000300800 */
[----:B------:R-:W-:Y:S01]  /*390c0*/  IMAD R25, R27, c[0x0][0x198], RZ ;  /* 0x000066001b197a24 */ /* 0x000fe200078e02ff */
[----:B------:R-:W-:-:S05]  /*390d0*/  LEA.HI.X.SX32 R27, R3, R2, 0x1, P1 ;  /* 0x00000002031b7211 */ /* 0x000fca00008f0eff */
[----:B------:R0:W-:Y:S04]  /*390e0*/  @P3 STG.E.U16 [R26.64], R20 ;  /* 0x000000141a003986 */ /* 0x0001e8000c10150a */
[----:B0-----:R-:W2:Y:S01]  /*390f0*/  LDL.LU R27, [R1+0xb8] ;  /* 0x0000b800011b7983 */ /* 0x001ea20000300800 */
[C---:B------:R-:W-:Y:S01]  /*39100*/  ISETP.LT.AND P4, PT, R29.reuse, c[0x0][0x17c], !P0 ;  /* 0x00005f001d007a0c */ /* 0x040fe20004781270 */
[----:B------:R-:W-:-:S05]  /*39110*/  IMAD R29, R29, c[0x0][0x198], RZ ;  /* 0x000066001d1d7a24 */ /* 0x000fca00078e02ff */
[----:B------:R-:W-:-:S04]  /*39120*/  LEA R28, P5, R29, R0, 0x1 ;  /* 0x000000001d1c7211 */ /* 0x000fc800078a08ff */
[----:B------:R-:W-:-:S05]  /*39130*/  LEA.HI.X.SX32 R29, R29, R2, 0x1, P5 ;  /* 0x000000021d1d7211 */ /* 0x000fca00028f0eff */
[----:B----4-:R0:W-:Y:S04]  /*39140*/  @P4 STG.E.U16 [R28.64], R8 ;  /* 0x000000081c004986 */ /* 0x0101e8000c10150a */
[----:B0-----:R-:W4:Y:S01]  /*39150*/  LDL.LU R29, [R1+0xc0] ;  /* 0x0000c000011d7983 */ /* 0x001f220000300800 */
[C---:B---3--:R-:W-:Y:S01]  /*39160*/  IMAD R3, R24.reuse, c[0x0][0x198], RZ ;  /* 0x0000660018037a24 */ /* 0x048fe200078e02ff */
[----:B------:R-:W-:Y:S02]  /*39170*/  ISETP.LT.AND P1, PT, R24, c[0x0][0x17c], !P0 ;  /* 0x00005f0018007a0c */ /* 0x000fe40004721270 */
[-C--:B------:R-:W-:Y:S02]  /*39180*/  LEA R24, P6, R25, R0.reuse, 0x1 ;  /* 0x0000000019187211 */ /* 0x080fe400078c08ff */
[----:B------:R-:W-:-:S02]  /*39190*/  LEA R26, P5, R3, R0, 0x1 ;  /* 0x00000000031a7211 */ /* 0x000fc400078a08ff */
[----:B------:R-:W-:-:S05]  /*391a0*/  LEA.HI.X.SX32 R25, R25, R2, 0x1, P6 ;  /* 0x0000000219197211 */ /* 0x000fca00030f0eff */
[----:B-1----:R0:W-:Y:S01]  /*391b0*/  @P2 STG.E.U16 [R24.64], R16 ;  /* 0x0000001018002986 */ /* 0x0021e2000c10150a */
[C---:B--2---:R-:W-:Y:S01]  /*391c0*/  ISETP.LT.AND P3, PT, R27.reuse, c[0x0][0x17c], !P0 ;  /* 0x00005f001b007a0c */ /* 0x044fe20004761270 */
[----:B------:R-:W-:Y:S01]  /*391d0*/  IMAD R28, R27, c[0x0][0x198], RZ ;  /* 0x000066001b1c7a24 */ /* 0x000fe200078e02ff */
[----:B------:R-:W-:Y:S02]  /*391e0*/  LEA.HI.X.SX32 R27, R3, R2, 0x1, P5 ;  /* 0x00000002031b7211 */ /* 0x000fe400028f0eff */
[----:B------:R-:W2:Y:S02]  /*391f0*/  LDL.LU R3, [R1+0xbc] ;  /* 0x0000bc0001037983 */ /* 0x000ea40000300800 */
[----:B0-----:R-:W-:-:S04]  /*39200*/  LEA R24, P4, R28, R0, 0x1 ;  /* 0x000000001c187211 */ /* 0x001fc800078808ff */
[----:B------:R-:W-:Y:S02]  /*39210*/  LEA.HI.X.SX32 R25, R28, R2, 0x1, P4 ;  /* 0x000000021c197211 */ /* 0x000fe400020f0eff */
[----:B------:R-:W3:Y:S04]  /*39220*/  LDL.LU R28, [R1+0xc4] ;  /* 0x0000c400011c7983 */ /* 0x000ee80000300800 */
[----:B------:R-:W-:Y:S04]  /*39230*/  @P1 STG.E.U16 [R26.64], R7 ;  /* 0x000000071a001986 */ /* 0x000fe8000c10150a */
[----:B-----5:R0:W-:Y:S02]  /*39240*/  @P3 STG.E.U16 [R24.64], R4 ;  /* 0x0000000418003986 */ /* 0x0201e4000c10150a */
[----:B0-----:R-:W-:-:S02]  /*39250*/  PRMT R4, R6, 0x7632, R4 ;  /* 0x0000763206047816 */ /* 0x001fc40000000004 */
[C---:B----4-:R-:W-:Y:S01]  /*39260*/  ISETP.LT.AND P1, PT, R29.reuse, c[0x0][0x17c], !P0 ;  /* 0x00005f001d007a0c */ /* 0x050fe20004721270 */
[----:B------:R-:W-:-:S05]  /*39270*/  IMAD R29, R29, c[0x0][0x198], RZ ;  /* 0x000066001d1d7a24 */ /* 0x000fca00078e02ff */
[----:B------:R-:W-:-:S04]  /*39280*/  LEA R24, P3, R29, R0, 0x1 ;  /* 0x000000001d187211 */ /* 0x000fc800078608ff */
[----:B------:R-:W-:Y:S02]  /*39290*/  LEA.HI.X.SX32 R25, R29, R2, 0x1, P3 ;  /* 0x000000021d197211 */ /* 0x000fe400018f0eff */
[C---:B--2---:R-:W-:Y:S01]  /*392a0*/  ISETP.LT.AND P2, PT, R3.reuse, c[0x0][0x17c], !P0 ;  /* 0x00005f0003007a0c */ /* 0x044fe20004741270 */
[----:B------:R-:W-:-:S05]  /*392b0*/  IMAD R3, R3, c[0x0][0x198], RZ ;  /* 0x0000660003037a24 */ /* 0x000fca00078e02ff */
[C---:B------:R-:W-:Y:S02]  /*392c0*/  LEA R26, P5, R3.reuse, R0, 0x1 ;  /* 0x00000000031a7211 */ /* 0x040fe400078a08ff */
[C---:B---3--:R-:W-:Y:S01]  /*392d0*/  ISETP.LT.AND P4, PT, R28.reuse, c[0x0][0x17c], !P0 ;  /* 0x00005f001c007a0c */ /* 0x048fe20004781270 */
[----:B------:R-:W-:Y:S01]  /*392e0*/  IMAD R28, R28, c[0x0][0x198], RZ ;  /* 0x000066001c1c7a24 */ /* 0x000fe200078e02ff */
[----:B------:R-:W-:Y:S02]  /*392f0*/  LEA.HI.X.SX32 R27, R3, R2, 0x1, P5 ;  /* 0x00000002031b7211 */ /* 0x000fe400028f0eff */
[----:B------:R-:W2:Y:S04]  /*39300*/  LDL.LU R3, [R1+0xc8] ;  /* 0x0000c80001037983 */ /* 0x000ea80000300800 */
[----:B------:R0:W-:Y:S04]  /*39310*/  @P2 STG.E.U16 [R26.64], R12 ;  /* 0x0000000c1a002986 */ /* 0x0001e8000c10150a */
[----:B------:R-:W3:Y:S01]  /*39320*/  LDL.LU R29, [R1+0xd4] ;  /* 0x0000d400011d7983 */ /* 0x000ee20000300800 */
[----:B0-----:R-:W-:-:S03]  /*39330*/  LEA R26, P5, R28, R0, 0x1 ;  /* 0x000000001c1a7211 */ /* 0x001fc600078a08ff */
[----:B------:R0:W-:Y:S01]  /*39340*/  @P1 STG.E.U16 [R24.64], R21 ;  /* 0x0000001518001986 */ /* 0x0001e2000c10150a */
[----:B------:R-:W-:-:S03]  /*39350*/  LEA.HI.X.SX32 R27, R28, R2, 0x1, P5 ;  /* 0x000000021c1b7211 */ /* 0x000fc600028f0eff */
[----:B------:R-:W4:Y:S04]  /*39360*/  LDL.LU R28, [R1+0xd0] ;  /* 0x0000d000011c7983 */ /* 0x000f280000300800 */
[----:B------:R-:W5:Y:S04]  /*39370*/  LDL.LU R6, [R1+0xe30] ;  /* 0x000e300001067983 */ /* 0x000f680000300800 */
[----:B0-----:R-:W4:Y:S01]  /*39380*/  LDL.LU R25, [R1+0xcc] ;  /* 0x0000cc0001197983 */ /* 0x001f220000300800 */
[----:B------:R-:W-:-:S03]  /*39390*/  PRMT R20, R20, 0x7632, R20 ;  /* 0x0000763214147816 */ /* 0x000fc60000000014 */
[----:B------:R0:W-:Y:S01]  /*393a0*/  @P4 STG.E.U16 [R26.64], R4 ;  /* 0x000000041a004986 */ /* 0x0001e2000c10150a */
[----:B------:R-:W-:Y:S02]  /*393b0*/  PRMT R16, R16, 0x7632, R16 ;  /* 0x0000763210107816 */ /* 0x000fe40000000010 */
[----:B0-----:R-:W-:Y:S02]  /*393c0*/  PRMT R4, R8, 0x7632, R4 ;  /* 0x0000763208047816 */ /* 0x001fe40000000004 */
[C---:B--2---:R-:W-:Y:S01]  /*393d0*/  ISETP.LT.AND P2, PT, R3.reuse, c[0x0][0x17c], !P0 ;  /* 0x00005f0003007a0c */ /* 0x044fe20004741270 */
[----:B------:R-:W-:-:S05]  /*393e0*/  IMAD R3, R3, c[0x0][0x198], RZ ;  /* 0x0000660003037a24 */ /* 0x000fca00078e02ff */
[----:B------:R-:W-:Y:S01]  /*393f0*/  LEA R24, P3, R3, R0, 0x1 ;  /* 0x0000000003187211 */ /* 0x000fe200078608ff */
[----:B---3--:R-:W-:Y:S01]  /*39400*/  IMAD R8, R29, c[0x0][0x198], RZ ;  /* 0x000066001d087a24 */ /* 0x008fe200078e02ff */
[C---:B----4-:R-:W-:Y:S01]  /*39410*/  ISETP.LT.AND P1, PT, R25.reuse, c[0x0][0x17c], !P0 ;  /* 0x00005f0019007a0c */ /* 0x050fe20004721270 */
[----:B------:R-:W-:Y:S01]  /*39420*/  IMAD R27, R25, c[0x0][0x198], RZ ;  /* 0x00006600191b7a24 */ /* 0x000fe200078e02ff */
[----:B------:R-:W-:Y:S01]  /*39430*/  LEA.HI.X.SX32 R25, R3, R2, 0x1, P3 ;  /* 0x0000000203197211 */ /* 0x000fe200018f0eff */
[C---:B------:R-:W-:Y:S01]  /*39440*/  IMAD R3, R28.reuse, c[0x0][0x198], RZ ;  /* 0x000066001c037a24 */ /* 0x040fe200078e02ff */
[----:B------:R-:W-:-:S03]  /*39450*/  ISETP.LT.AND P3, PT, R28, c[0x0][0x17c], !P0 ;  /* 0x00005f001c007a0c */ /* 0x000fc60004761270 */
[----:B------:R0:W-:Y:S01]  /*39460*/  @P2 STG.E.U16 [R24.64], R20 ;  /* 0x0000001418002986 */ /* 0x0001e2000c10150a */
[----:B------:R-:W-:Y:S02]  /*39470*/  LEA R26, P4, R27, R0, 0x1 ;  /* 0x000000001b1a7211 */ /* 0x000fe400078808ff */
[----:B------:R-:W-:Y:S02]  /*39480*/  ISETP.LT.AND P2, PT, R29, c[0x0][0x17c], !P0 ;  /* 0x00005f001d007a0c */ /* 0x000fe40004741270 */
[----:B------:R-:W-:Y:S02]  /*39490*/  LEA.HI.X.SX32 R27, R27, R2, 0x1, P4 ;  /* 0x000000021b1b7211 */ /* 0x000fe400020f0eff */
[C---:B0-----:R-:W-:Y:S01]  /*394a0*/  LEA R24, P5, R3.reuse, R0, 0x1 ;  /* 0x0000000003187211 */ /* 0x041fe200078a08ff */
[----:B------:R-:W2:Y:S03]  /*394b0*/  LDL.LU R20, [R1+0xe0] ;  /* 0x0000e00001147983 */ /* 0x000ea60000300800 */
[----:B------:R-:W-:Y:S01]  /*394c0*/  LEA.HI.X.SX32 R25, R3, R2, 0x1, P5 ;  /* 0x0000000203197211 */ /* 0x000fe200028f0eff */
[----:B------:R-:W3:Y:S04]  /*394d0*/  LDL.LU R28, [R1+0xe8] ;  /* 0x0000e800011c7983 */ /* 0x000ee80000300800 */
[----:B------:R-:W4:Y:S04]  /*394e0*/  LDL.LU R29, [R1+0xec] ;  /* 0x0000ec00011d7983 */ /* 0x000f280000300800 */
[----:B------:R-:W2:Y:S04]  /*394f0*/  LDL.LU R3, [R1+0xd8] ;  /* 0x0000d80001037983 */ /* 0x000ea80000300800 */
[----:B------:R-:W-:Y:S04]  /*39500*/  @P1 STG.E.U16 [R26.64], R4 ;  /* 0x000000041a001986 */ /* 0x000fe8000c10150a */
[----:B------:R0:W-:Y:S04]  /*39510*/  @P3 STG.E.U16 [R24.64], R16 ;  /* 0x0000001018003986 */ /* 0x0001e8000c10150a */
[----:B0-----:R-:W3:Y:S04]  /*39520*/  LDL.LU R25, [R1+0xdc] ;  /* 0x0000dc0001197983 */ /* 0x001ee80000300800 */
[----:B------:R-:W4:Y:S01]  /*39530*/  LDL.LU R16, [R1+0xe4] ;  /* 0x0000e40001107983 */ /* 0x000f220000300800 */
[----:B------:R-:W-:-:S02]  /*39540*/  LEA R26, P4, R8, R0, 0x1 ;  /* 0x00000000081a7211 */ /* 0x000fc400078808ff */
[----:B------:R-:W-:Y:S02]  /*39550*/  PRMT R4, R7, 0x7632, R4 ;  /* 0x0000763207047816 */ /* 0x000fe40000000004 */
[----:B------:R-:W-:Y:S01]  /*39560*/  LEA.HI.X.SX32 R27, R8, R2, 0x1, P4 ;  /* 0x00000002081b7211 */ /* 0x000fe200020f0eff */
[----:B------:R-:W4:Y:S04]  /*39570*/  LDL.LU R7, [R1+0x14] ;  /* 0x0000140001077983 */ /* 0x000f280000300800 */
[----:B------:R0:W-:Y:S01]  /*39580*/  @P2 STG.E.U16 [R26.64], R4 ;  /* 0x000000041a002986 */ /* 0x0001e2000c10150a */
[----:B------:R-:W-:Y:S02]  /*39590*/  PRMT R12, R12, 0x7632, R12 ;  /* 0x000076320c0c7816 */ /* 0x000fe4000000000c */
[----:B0-----:R-:W-:-:S02]  /*395a0*/  PRMT R4, R4, 0x7632, R4 ;  /* 0x0000763204047816 */ /* 0x001fc40000000004 */
[C---:B--2---:R-:W-:Y:S01]  /*395b0*/  ISETP.LT.AND P1, PT, R3.reuse, c[0x0][0x17c], !P0 ;  /* 0x00005f0003007a0c */ /* 0x044fe20004721270 */
[----:B------:R-:W-:-:S05]  /*395c0*/  IMAD R3, R3, c[0x0][0x198], RZ ;  /* 0x0000660003037a24 */ /* 0x000fca00078e02ff */
[----:B------:R-:W-:Y:S02]  /*395d0*/  LEA R24, P3, R3, R0, 0x1 ;  /* 0x0000000003187211 */ /* 0x000fe400078608ff */
[C---:B---3--:R-:W-:Y:S01]  /*395e0*/  ISETP.LT.AND P4, PT, R25.reuse, c[0x0][0x17c], !P0 ;  /* 0x00005f0019007a0c */ /* 0x048fe20004781270 */
[----:B------:R-:W-:Y:S01]  /*395f0*/  IMAD R8, R25, c[0x0][0x198], RZ ;  /* 0x0000660019087a24 */ /* 0x000fe200078e02ff */
[----:B------:R-:W-:Y:S01]  /*39600*/  LEA.HI.X.SX32 R25, R3, R2, 0x1, P3 ;  /* 0x0000000203197211 */ /* 0x000fe200018f0eff */
[C---:B------:R-:W-:Y:S01]  /*39610*/  IMAD R3, R20.reuse, c[0x0][0x198], RZ ;  /* 0x0000660014037a24 */ /* 0x040fe200078e02ff */
[----:B------:R-:W-:Y:S02]  /*39620*/  ISETP.LT.AND P3, PT, R20, c[0x0][0x17c], !P0 ;  /* 0x00005f0014007a0c */ /* 0x000fe40004761270 */
[C---:B------:R-:W-:Y:S01]  /*39630*/  LEA R26, P2, R8.reuse, R0, 0x1 ;  /* 0x00000000081a7211 */ /* 0x040fe200078408ff */
[----:B------:R0:W-:Y:S03]  /*39640*/  @P1 STG.E.U16 [R24.64], R4 ;  /* 0x0000000418001986 */ /* 0x0001e6000c10150a */
[----:B------:R-:W-:Y:S01]  /*39650*/  LEA.HI.X.SX32 R27, R8, R2, 0x1, P2 ;  /* 0x00000002081b7211 */ /* 0x000fe200010f0eff */
[----:B------:R-:W2:Y:S01]  /*39660*/  LDL.LU R20, [R1+0xf4] ;  /* 0x0000f40001147983 */ /* 0x000ea20000300800 */
[----:B0-----:R-:W-:-:S02]  /*39670*/  LEA R24, P1, R3, R0, 0x1 ;  /* 0x0000000003187211 */ /* 0x001fc400078208ff */
[----:B------:R-:W-:Y:S02]  /*39680*/  PRMT R4, R21, 0x7632, R4 ;  /* 0x0000763215047816 */ /* 0x000fe40000000004 */
[----:B------:R-:W-:Y:S01]  /*39690*/  LEA.HI.X.SX32 R25, R3, R2, 0x1, P1 ;  /* 0x0000000203197211 */ /* 0x000fe200008f0eff */
[----:B------:R-:W-:Y:S01]  /*396a0*/  @P4 STG.E.U16 [R26.64], R12 ;  /* 0x0000000c1a004986 */ /* 0x000fe2000c10150a */
[C---:B----4-:R-:W-:Y:S01]  /*396b0*/  ISETP.LT.AND P2, PT, R16.reuse, c[0x0][0x17c], !P0 ;  /* 0x00005f0010007a0c */ /* 0x050fe20004741270 */
[----:B------:R-:W-:Y:S02]  /*396c0*/  IMAD R3, R16, c[0x0][0x198], RZ ;  /* 0x0000660010037a24 */ /* 0x000fe400078e02ff */
[----:B------:R-:W3:Y:S04]  /*396d0*/  LDL.LU R21, [R1+0xe2c] ;  /* 0x000e2c0001157983 */ /* 0x000ee80000300800 */
[----:B------:R-:W4:Y:S04]  /*396e0*/  LDL.LU R16, [R1+0x100] ;  /* 0x0001000001107983 */ /* 0x000f280000300800 */
[----:B------:R0:W-:Y:S04]  /*396f0*/  @P3 STG.E.U16 [R24.64], R4 ;  /* 0x0000000418003986 */ /* 0x0001e8000c10150a */
[----:B0-----:R-:W2:Y:S01]  /*39700*/  LDL.LU R25, [R1+0xf0] ;  /* 0x0000f00001197983 */ /* 0x001ea20000300800 */
[----:B------:R-:W-:-:S04]  /*39710*/  LEA R26, P5, R3, R0, 0x1 ;  /* 0x00000000031a7211 */ /* 0x000fc800078a08ff */
[----:B------:R-:W-:Y:S01]  /*39720*/  LEA.HI.X.SX32 R27, R3, R2, 0x1, P5 ;  /* 0x00000002031b7211 */ /* 0x000fe200028f0eff */
[C---:B------:R-:W-:Y:S01]  /*39730*/  IMAD R8, R28.reuse, c[0x0][0x198], RZ ;  /* 0x000066001c087a24 */ /* 0x040fe200078e02ff */
[----:B------:R-:W-:Y:S02]  /*39740*/  ISETP.LT.AND P1, PT, R28, c[0x0][0x17c], !P0 ;  /* 0x00005f001c007a0c */ /* 0x000fe40004721270 */
[C---:B--2---:R-:W-:Y:S01]  /*39750*/  ISETP.LT.AND P5, PT, R25.reuse, c[0x0][0x17c], !P0 ;  /* 0x00005f0019007a0c */ /* 0x044fe200047a1270 */
[----:B------:R-:W-:Y:S02]  /*39760*/  IMAD R3, R25, c[0x0][0x198], RZ ;  /* 0x0000660019037a24 */ /* 0x000fe400078e02ff */
[----:B------:R-:W2:Y:S01]  /*39770*/  LDL.LU R25, [R1+0x128] ;  /* 0x0001280001197983 */ /* 0x000ea20000300800 */
[----:B------:R-:W-:Y:S01]  /*39780*/  LEA R28, P4, R8, R0, 0x1 ;  /* 0x00000000081c7211 */ /* 0x000fe200078808ff */
[C---:B------:R-:W-:Y:S01]  /*39790*/  IMAD R4, R29.reuse, c[0x0][0x198], RZ ;  /* 0x000066001d047a24 */ /* 0x040fe200078e02ff */
[----:B------:R-:W-:-:S02]  /*397a0*/  ISETP.LT.AND P3, PT, R29, c[0x0][0x17c], !P0 ;  /* 0x00005f001d007a0c */ /* 0x000fc40004761270 */
[----:B------:R-:W-:Y:S01]  /*397b0*/  LEA.HI.X.SX32 R29, R8, R2, 0x1, P4 ;  /* 0x00000002081d7211 */ /* 0x000fe200020f0eff */
[----:B------:R0:W-:Y:S01]  /*397c0*/  @P2 STG.E.U16 [R26.64], R7 ;  /* 0x000000071a002986 */ /* 0x0001e2000c10150a */
[----:B------:R-:W-:-:S03]  /*397d0*/  LEA R24, P6, R4, R0, 0x1 ;  /* 0x0000000004187211 */ /* 0x000fc600078c08ff */
[----:B------:R-:W4:Y:S04]  /*397e0*/  LDL.LU R8, [R1+0xfc] ;  /* 0x0000fc0001087983 */ /* 0x000f280000300800 */
[----:B---3--:R1:W-:Y:S01]  /*397f0*/  @P1 STG.E.U16 [R28.64], R21 ;  /* 0x000000151c001986 */ /* 0x0083e2000c10150a */
[----:B------:R-:W-:Y:S02]  /*39800*/  ISETP.LT.AND P1, PT, R20, c[0x0][0x17c], !P0 ;  /* 0x00005f0014007a0c */ /* 0x000fe40004721270 */
[----:B0-----:R-:W-:-:S04]  /*39810*/  LEA R26, P4, R3, R0, 0x1 ;  /* 0x00000000031a7211 */ /* 0x001fc800078808ff */
[-C--:B------:R-:W-:Y:S01]  /*39820*/  LEA.HI.X.SX32 R27, R3, R2.reuse, 0x1, P4 ;  /* 0x00000002031b7211 */ /* 0x080fe200020f0eff */
[----:B-1----:R-:W3:Y:S04]  /*39830*/  LDL.LU R29, [R1+0x108] ;  /* 0x00010800011d7983 */ /* 0x002ee80000300800 */
[----:B------:R-:W3:Y:S01]  /*39840*/  LDL.LU R28, [R1+0x4] ;  /* 0x00000400011c7983 */ /* 0x000ee20000300800 */
[----:B--2---:R-:W-:Y:S02]  /*39850*/  ISETP.LT.AND P2, PT, R25, c[0x0][0x17c], !P0 ;  /* 0x00005f0019007a0c */ /* 0x004fe40004741270 */
[----:B------:R-:W-:Y:S01]  /*39860*/  LEA.HI.X.SX32 R25, R4, R2, 0x1, P6 ;  /* 0x0000000204197211 */ /* 0x000fe200030f0eff */
[----:B------:R-:W-:Y:S02]  /*39870*/  IMAD R4, R20, c[0x0][0x198], RZ ;  /* 0x0000660014047a24 */ /* 0x000fe400078e02ff */
[----:B------:R-:W2:Y:S04]  /*39880*/  LDL.LU R20, [R1+0x10c] ;  /* 0x00010c0001147983 */ /* 0x000ea80000300800 */
[----:B------:R-:W2:Y:S04]  /*39890*/  LDL.LU R3, [R1+0xf8] ;  /* 0x0000f80001037983 */ /* 0x000ea80000300800 */
[----:B------:R0:W-:Y:S04]  /*398a0*/  @P3 STG.E.U16 [R24.64], R9 ;  /* 0x0000000918003986 */ /* 0x0001e8000c10150a */
[----:B------:R-:W-:Y:S01]  /*398b0*/  @P5 STG.E.U16 [R26.64], R17 ;  /* 0x000000111a005986 */ /* 0x000fe2000c10150a */
[----:B0-----:R-:W-:-:S04]  /*398c0*/  LEA R24, P4, R4, R0, 0x1 ;  /* 0x0000000004187211 */ /* 0x001fc800078808ff */
[----:B------:R-:W-:Y:S01]  /*398d0*/  LEA.HI.X.SX32 R25, R4, R2, 0x1, P4 ;  /* 0x0000000204197211 */ /* 0x000fe200020f0eff */
[C---:B----4-:R-:W-:Y:S01]  /*398e0*/  IMAD R4, R8.reuse, c[0x0][0x198], RZ ;  /* 0x0000660008047a24 */ /* 0x050fe200078e02ff */
[----:B------:R-:W-:Y:S02]  /*398f0*/  ISETP.LT.AND P5, PT, R8, c[0x0][0x17c], !P0 ;  /* 0x00005f0008007a0c */ /* 0x000fe400047a1270 */
[----:B------:R-:W4:Y:S01]  /*39900*/  LDL.LU R8, [R1+0x110] ;  /* 0x0001100001087983 */ /* 0x000f220000300800 */
[----:B------:R-:W-:-:S03]  /*39910*/  ISETP.LT.AND P4, PT, R16, c[0x0][0x17c], !P0 ;  /* 0x00005f0010007a0c */ /* 0x000fc60004781270 */
[----:B---3--:R0:W-:Y:S02]  /*39920*/  @P1 STG.E.U16 [R24.64], R28 ;  /* 0x0000001c18001986 */ /* 0x0081e4000c10150a */
[----:B0-----:R-:W-:-:S04]  /*39930*/  LEA R24, P1, R4, R0, 0x1 ;  /* 0x0000000004187211 */ /* 0x001fc800078208ff */
[----:B------:R-:W-:Y:S02]  /*39940*/  LEA.HI.X.SX32 R25, R4, R2, 0x1, P1 ;  /* 0x0000000204197211 */ /* 0x000fe400008f0eff */
[C---:B--2---:R-:W-:Y:S01]  /*39950*/  ISETP.LT.AND P3, PT, R3.reuse, c[0x0][0x17c], !P0 ;  /* 0x00005f0003007a0c */ /* 0x044fe20004761270 */
[----:B------:R-:W-:-:S05]  /*39960*/  IMAD R3, R3, c[0x0][0x198], RZ ;  /* 0x0000660003037a24 */ /* 0x000fca00078e02ff */
[----:B------:R-:W-:-:S04]  /*39970*/  LEA R26, P6, R3, R0, 0x1 ;  /* 0x00000000031a7211 */ /* 0x000fc800078c08ff */
[----:B------:R-:W-:Y:S01]  /*39980*/  LEA.HI.X.SX32 R27, R3, R2, 0x1, P6 ;  /* 0x00000002031b7211 */ /* 0x000fe200030f0eff */
[----:B------:R-:W-:Y:S02]  /*39990*/  IMAD R3, R16, c[0x0][0x198], RZ ;  /* 0x0000660010037a24 */ /* 0x000fe400078e02ff */
[----:B------:R-:W2:Y:S04]  /*399a0*/  LDL.LU R16, [R1+0x114] ;  /* 0x0001140001107983 */ /* 0x000ea80000300800 */
[----:B------:R0:W-:Y:S04]  /*399b0*/  @P3 STG.E.U16 [R26.64], R5 ;  /* 0x000000051a003986 */ /* 0x0001e8000c10150a */
[----:B0-----:R-:W3:Y:S04]  /*399c0*/  LDL.LU R27, [R1+0x104] ;  /* 0x00010400011b7983 */ /* 0x001ee80000300800 */
[----:B------:R-:W2:Y:S01]  /*399d0*/  LDL.LU R4, [R1+0x12c] ;  /* 0x00012c0001047983 */ /* 0x000ea20000300800 */
[----:B------:R-:W-:-:S03]  /*399e0*/  LEA R26, P6, R3, R0, 0x1 ;  /* 0x00000000031a7211 */ /* 0x000fc600078c08ff */
[----:B------:R0:W-:Y:S01]  /*399f0*/  @P5 STG.E.U16 [R24.64], R13 ;  /* 0x0000000d18005986 */ /* 0x0001e2000c10150a */
[----:B------:R-:W-:Y:S02]  /*39a00*/  ISETP.LT.AND P5, PT, R29, c[0x0][0x17c], !P0 ;  /* 0x00005f001d007a0c */ /* 0x000fe400047a1270 */
[----:B------:R-:W-:Y:S02]  /*39a10*/  PRMT R5, R7, 0x7632, R5 ;  /* 0x0000763207057816 */ /* 0x000fe40000000005 */
[----:B------:R-:W-:Y:S01]  /*39a20*/  PRMT R21, R21, 0x7632, R21 ;  /* 0x0000763215157816 */ /* 0x000fe20000000015 */
[----:B------:R-:W4:Y:S01]  /*39a30*/  LDL.LU R7, [R1+0xe28] ;  /* 0x000e280001077983 */ /* 0x000f220000300800 */
[----:B------:R-:W-:Y:S02]  /*39a40*/  PRMT R12, R28, 0x7632, R12 ;  /* 0x000076321c0c7816 */ /* 0x000fe4000000000c */
[C---:B---3--:R-:W-:Y:S02]  /*39a50*/  ISETP.LT.AND P3, PT, R27.reuse, c[0x0][0x17c], !P0 ;  /* 0x00005f001b007a0c */ /* 0x048fe40004761270 */
[----:B--2---:R-:W-:Y:S01]  /*39a60*/  ISETP.LT.AND P1, PT, R4, c[0x0][0x17c], !P0 ;  /* 0x00005f0004007a0c */ /* 0x004fe20004721270 */
[----:B------:R-:W-:Y:S01]  /*39a70*/  IMAD R4, R27, c[0x0][0x198], RZ ;  /* 0x000066001b047a24 */ /* 0x000fe200078e02ff */
[----:B------:R-:W-:Y:S01]  /*39a80*/  LEA.HI.X.SX32 R27, R3, R2, 0x1, P6 ;  /* 0x00000002031b7211 */ /* 0x000fe200030f0eff */
[----:B------:R-:W-:-:S03]  /*39a90*/  IMAD R3, R29, c[0x0][0x198], RZ ;  /* 0x000066001d037a24 */ /* 0x000fc600078e02ff */
[C---:B0-----:R-:W-:Y:S01]  /*39aa0*/  LEA R24, P6, R4.reuse, R0, 0x1 ;  /* 0x0000000004187211 */ /* 0x041fe200078c08ff */
[----:B------:R0:W-:Y:S03]  /*39ab0*/  @P4 STG.E.U16 [R26.64], R22 ;  /* 0x000000161a004986 */ /* 0x0001e6000c10150a */
[----:B------:R-:W-:Y:S02]  /*39ac0*/  LEA.HI.X.SX32 R25, R4, R2, 0x1, P6 ;  /* 0x0000000204197211 */ /* 0x000fe400030f0eff */
[----:B0-----:R-:W-:-:S03]  /*39ad0*/  LEA R26, P4, R3, R0, 0x1 ;  /* 0x00000000031a7211 */ /* 0x001fc600078808ff */
[----:B------:R0:W-:Y:S01]  /*39ae0*/  @P3 STG.E.U16 [R24.64], R5 ;  /* 0x0000000518003986 */ /* 0x0001e2000c10150a */
[----:B------:R-:W-:-:S05]  /*39af0*/  LEA.HI.X.SX32 R27, R3, R2, 0x1, P4 ;  /* 0x00000002031b7211 */ /* 0x000fca00020f0eff */
[----:B------:R1:W-:Y:S04]  /*39b00*/  @P5 STG.E.U16 [R26.64], R21 ;  /* 0x000000151a005986 */ /* 0x0003e8000c10150a */
[----:B0-----:R-:W2:Y:S04]  /*39b10*/  LDL.LU R24, [R1+0x11c] ;  /* 0x00011c0001187983 */ /* 0x001ea80000300800 */
[----:B------:R-:W3:Y:S04]  /*39b20*/  LDL.LU R25, [R1+0x120] ;  /* 0x0001200001197983 */ /* 0x000ee80000300800 */
[----:B-1----:R-:W2:Y:S04]  /*39b30*/  LDL.LU R27, [R1+0x118] ;  /* 0x00011800011b7983 */ /* 0x002ea80000300800 */
[----:B------:R-:W3:Y:S04]  /*39b40*/  LDL.LU R29, [R1+0x124] ;  /* 0x00012400011d7983 */ /* 0x000ee80000300800 */
[----:B------:R-:W3:Y:S04]  /*39b50*/  LDL.LU R26, [R1+0x130] ;  /* 0x00013000011a7983 */ /* 0x000ee80000300800 */
[----:B------:R-:W5:Y:S01]  /*39b60*/  LDL.LU R28, [R1+0x134] ;  /* 0x00013400011c7983 */ /* 0x000f620000300800 */
[C---:B------:R-:W-:Y:S01]  /*39b70*/  IMAD R4, R20.reuse, c[0x0][0x198], RZ ;  /* 0x0000660014047a24 */ /* 0x040fe200078e02ff */
[----:B------:R-:W-:Y:S01]  /*39b80*/  ISETP.LT.AND P6, PT, R20, c[0x0][0x17c], !P0 ;  /* 0x00005f0014007a0c */ /* 0x000fe200047c1270 */
[C---:B----4-:R-:W-:Y:S01]  /*39b90*/  IMAD R3, R8.reuse, c[0x0][0x198], RZ ;  /* 0x0000660008037a24 */ /* 0x050fe200078e02ff */
[----:B------:R-:W-:-:S02]  /*39ba0*/  ISETP.LT.AND P4, PT, R8, c[0x0][0x17c], !P0 ;  /* 0x00005f0008007a0c */ /* 0x000fc40004781270 */
[C---:B------:R-:W-:Y:S02]  /*39bb0*/  LEA R20, P3, R4.reuse, R0, 0x1 ;  /* 0x0000000004147211 */ /* 0x040fe400078608ff */
[----:B------:R-:W-:Y:S02]  /*39bc0*/  PRMT R9, R9, 0x7632, R9 ;  /* 0x0000763209097816 */ /* 0x000fe40000000009 */
[----:B------:R-:W-:Y:S01]  /*39bd0*/  LEA.HI.X.SX32 R21, R4, R2, 0x1, P3 ;  /* 0x0000000204157211 */ /* 0x000fe200018f0eff */
[C---:B------:R-:W-:Y:S01]  /*39be0*/  IMAD R4, R16.reuse, c[0x0][0x198], RZ ;  /* 0x0000660010047a24 */ /* 0x040fe200078e02ff */
[----:B------:R-:W-:Y:S02]  /*39bf0*/  LEA R8, P5, R3, R0, 0x1 ;  /* 0x0000000003087211 */ /* 0x000fe400078a08ff */
[----:B------:R-:W-:Y:S01]  /*39c00*/  ISETP.LT.AND P3, PT, R16, c[0x0][0x17c], !P0 ;  /* 0x00005f0010007a0c */ /* 0x000fe20004761270 */
[----:B------:R0:W-:Y:S01]  /*39c10*/  @P6 STG.E.U16 [R20.64], R9 ;  /* 0x0000000914006986 */ /* 0x0001e2000c10150a */
[----:B------:R-:W-:-:S02]  /*39c20*/  PRMT R5, R17, 0x7632, R5 ;  /* 0x0000763211057816 */ /* 0x000fc40000000005 */
[----:B------:R-:W-:-:S04]  /*39c30*/  LEA R16, P6, R4, R0, 0x1 ;  /* 0x0000000004107211 */ /* 0x000fc800078c08ff */
[-C--:B------:R-:W-:Y:S02]  /*39c40*/  LEA.HI.X.SX32 R17, R4, R2.reuse, 0x1, P6 ;  /* 0x0000000204117211 */ /* 0x080fe400030f0eff */
[----:B0-----:R-:W-:Y:S01]  /*39c50*/  LEA.HI.X.SX32 R9, R3, R2, 0x1, P5 ;  /* 0x0000000203097211 */ /* 0x001fe200028f0eff */
[----:B------:R-:W4:Y:S04]  /*39c60*/  LDL.LU R20, [R1+0x18] ;  /* 0x0000180001147983 */ /* 0x000f280000300800 */
[----:B------:R0:W-:Y:S04]  /*39c70*/  @P4 STG.E.U16 [R8.64], R5 ;  /* 0x0000000508004986 */ /* 0x0001e8000c10150a */
[----:B------:R1:W-:Y:S01]  /*39c80*/  @P3 STG.E.U16 [R16.64], R12 ;  /* 0x0000000c10003986 */ /* 0x0003e2000c10150a */
[----:B0-----:R-:W-:-:S02]  /*39c90*/  PRMT R8, R5, 0x7632, R8 ;  /* 0x0000763205087816 */ /* 0x001fc40000000008 */
[----:B-1----:R-:W-:Y:S02]  /*39ca0*/  PRMT R12, R22, 0x7632, R12 ;  /* 0x00007632160c7816 */ /* 0x002fe4000000000c */
[----:B------:R-:W-:Y:S01]  /*39cb0*/  PRMT R16, R13, 0x7632, R16 ;  /* 0x000076320d107816 */ /* 0x000fe20000000010 */
[----:B--2---:R-:W-:Y:S01]  /*39cc0*/  IMAD R3, R27, c[0x0][0x198], RZ ;  /* 0x000066001b037a24 */ /* 0x004fe200078e02ff */
[----:B------:R-:W-:-:S04]  /*39cd0*/  ISETP.LT.AND P6, PT, R24, c[0x0][0x17c], !P0 ;  /* 0x00005f0018007a0c */ /* 0x000fc800047c1270 */
[C---:B------:R-:W-:Y:S01]  /*39ce0*/  LEA R4, P4, R3.reuse, R0, 0x1 ;  /* 0x0000000003047211 */ /* 0x040fe200078808ff */
[----:B------:R-:W-:Y:S02]  /*39cf0*/  IMAD R9, R24, c[0x0][0x198], RZ ;  /* 0x0000660018097a24 */ /* 0x000fe400078e02ff */
[----:B------:R-:W2:Y:S01]  /*39d00*/  LDL.LU R24, [R1+0x138] ;  /* 0x0001380001187983 */ /* 0x000ea20000300800 */
[----:B------:R-:W-:Y:S01]  /*39d10*/  LEA.HI.X.SX32 R5, R3, R2, 0x1, P4 ;  /* 0x0000000203057211 */ /* 0x000fe200020f0eff */
[C---:B---3--:R-:W-:Y:S01]  /*39d20*/  IMAD R3, R25.reuse, c[0x0][0x198], RZ ;  /* 0x0000660019037a24 */ /* 0x048fe200078e02ff */
[----:B------:R-:W-:Y:S02]  /*39d30*/  ISETP.LT.AND P4, PT, R25, c[0x0][0x17c], !P0 ;  /* 0x00005f0019007a0c */ /* 0x000fe40004781270 */
[----:B------:R-:W3:Y:S04]  /*39d40*/  LDL.LU R25, [R1+0x13c] ;  /* 0x00013c0001197983 */ /* 0x000ee80000300800 */
[----:B------:R-:W2:Y:S01]  /*39d50*/  LDL.LU R22, [R1+0xe24] ;  /* 0x000e240001167983 */ /* 0x000ea20000300800 */
[----:B------:R-:W-:Y:S01]  /*39d60*/  ISETP.LT.AND P5, PT, R27, c[0x0][0x17c], !P0 ;  /* 0x00005f001b007a0c */ /* 0x000fe200047a1270 */
[----:B------:R-:W-:-:S02]  /*39d70*/  IMAD R13, R29, c[0x0][0x198], RZ ;  /* 0x000066001d0d7a24 */ /* 0x000fc400078e02ff */
[----:B------:R-:W3:Y:S04]  /*39d80*/  LDL.LU R21, [R1+0x144] ;  /* 0x0001440001157983 */ /* 0x000ee80000300800 */
[----:B------:R-:W3:Y:S06]  /*39d90*/  LDL.LU R27, [R1+0x8] ;  /* 0x00000800011b7983 */ /* 0x000eec0000300800 */
[----:B------:R0:W-:Y:S02]  /*39da0*/  @P5 STG.E.U16 [R4.64], R8 ;  /* 0x0000000804005986 */ /* 0x0001e4000c10150a */
[----:B0-----:R-:W-:-:S02]  /*39db0*/  LEA R4, P3, R9, R0, 0x1 ;  /* 0x0000000009047211 */ /* 0x001fc400078608ff */
[----:B------:R-:W-:Y:S02]  /*39dc0*/  LEA R8, P5, R3, R0, 0x1 ;  /* 0x0000000003087211 */ /* 0x000fe400078a08ff */
[-C--:B------:R-:W-:Y:S02]  /*39dd0*/  LEA.HI.X.SX32 R5, R9, R2.reuse, 0x1, P3 ;  /* 0x0000000209057211 */ /* 0x080fe400018f0eff */
[----:B------:R-:W-:-:S03]  /*39de0*/  LEA.HI.X.SX32 R9, R3, R2, 0x1, P5 ;  /* 0x0000000203097211 */ /* 0x000fc600028f0eff */
[----:B------:R0:W-:Y:S02]  /*39df0*/  @P6 STG.E.U16 [R4.64], R16 ;  /* 0x0000001004006986 */ /* 0x0001e4000c10150a */
[C---:B0-----:R-:W-:Y:S02]  /*39e00*/  LEA R4, P5, R13.reuse, R0, 0x1 ;  /* 0x000000000d047211 */ /* 0x041fe400078a08ff */
[----:B------:R-:W3:Y:S02]  /*39e10*/  LDL.LU R16, [R1+0x140] ;  /* 0x0001400001107983 */ /* 0x000ee40000300800 */
[----:B------:R-:W-:Y:S02]  /*39e20*/  LEA.HI.X.SX32 R5, R13, R2, 0x1, P5 ;  /* 0x000000020d057211 */ /* 0x000fe400028f0eff */
[----:B------:R-:W3:Y:S01]  /*39e30*/  LDL.LU R17, [R1+0x148] ;  /* 0x0001480001117983 */ /* 0x000ee20000300800 */
[----:B-----5:R-:W-:-:S03]  /*39e40*/  ISETP.LT.AND P5, PT, R28, c[0x0][0x17c], !P0 ;  /* 0x00005f001c007a0c */ /* 0x020fc600047a1270 */
[----:B------:R-:W5:Y:S01]  /*39e50*/  LDL.LU R28, [R1+0x14c] ;  /* 0x00014c00011c7983 */ /* 0x000f620000300800 */
[----:B------:R-:W-:Y:S01]  /*39e60*/  ISETP.LT.AND P3, PT, R29, c[0x0][0x17c], !P0 ;  /* 0x00005f001d007a0c */ /* 0x000fe20004761270 */
[----:B------:R-:W-:-:S04]  /*39e70*/  IMAD.MOV.U32 R29, RZ, RZ, c[0x0][0x198] ;  /* 0x00006600ff1d7624 */ /* 0x000fc800078e00ff */
[----:B------:R-:W-:Y:S01]  /*39e80*/  IMAD R3, R29, 0x2, R13 ;  /* 0x000000021d037824 */ /* 0x000fe200078e020d */
[----:B------:R0:W-:Y:S01]  /*39e90*/  @P4 STG.E.U16 [R8.64], R12 ;  /* 0x0000000c08004986 */ /* 0x0001e2000c10150a */
[----:B------:R-:W-:-:S03]  /*39ea0*/  ISETP.LT.AND P4, PT, R26, c[0x0][0x17c], !P0 ;  /* 0x00005f001a007a0c */ /* 0x000fc60004781270 */
[----:B------:R-:W5:Y:S01]  /*39eb0*/  LDL.LU R26, [R1+0x150] ;  /* 0x00015000011a7983 */ /* 0x000f620000300800 */
[----:B0-----:R-:W-:-:S04]  /*39ec0*/  LEA R8, P6, R3, R0, 0x1 ;  /* 0x0000000003087211 */ /* 0x001fc800078c08ff */
[----:B------:R-:W-:Y:S01]  /*39ed0*/  LEA.HI.X.SX32 R9, R3, R2, 0x1, P6 ;  /* 0x0000000203097211 */ /* 0x000fe200030f0eff */
[----:B----4-:R0:W-:Y:S01]  /*39ee0*/  @P3 STG.E.U16 [R4.64], R20 ;  /* 0x0000001404003986 */ /* 0x0101e2000c10150a */
[----:B------:R-:W-:-:S05]  /*39ef0*/  IMAD R12, R29, 0x2, R3 ;  /* 0x000000021d0c7824 */ /* 0x000fca00078e0203 */
[----:B0-----:R-:W-:-:S04]  /*39f00*/  LEA R4, P3, R12, R0, 0x1 ;  /* 0x000000000c047211 */ /* 0x001fc800078608ff */
[----:B------:R-:W-:Y:S01]  /*39f10*/  LEA.HI.X.SX32 R5, R12, R2, 0x1, P3 ;  /* 0x000000020c057211 */ /* 0x000fe200018f0eff */
[----:B------:R-:W-:-:S04]  /*39f20*/  IMAD R3, R29, 0x2, R12 ;  /* 0x000000021d037824 */ /* 0x000fc800078e020c */
[----:B------:R-:W-:Y:S01]  /*39f30*/  IMAD R12, R29, 0x2, R3 ;  /* 0x000000021d0c7824 */ /* 0x000fe200078e0203 */
[----:B--2---:R0:W-:Y:S01]  /*39f40*/  @P2 STG.E.U16 [R8.64], R22 ;  /* 0x0000001608002986 */ /* 0x0041e2000c10150a */
[----:B------:R-:W-:-:S03]  /*39f50*/  ISETP.LT.AND P2, PT, R24, c[0x0][0x17c], !P0 ;  /* 0x00005f0018007a0c */ /* 0x000fc60004741270 */
[----:B------:R-:W2:Y:S01]  /*39f60*/  LDL.LU R24, [R1+0x154] ;  /* 0x0001540001187983 */ /* 0x000ea20000300800 */
[----:B---3--:R-:W-:-:S03]  /*39f70*/  ISETP.LT.AND P3, PT, R25, c[0x0][0x17c], !P0 ;  /* 0x00005f0019007a0c */ /* 0x008fc60004761270 */
[----:B------:R-:W3:Y:S01]  /*39f80*/  LDL.LU R25, [R1+0x158] ;  /* 0x0001580001197983 */ /* 0x000ee20000300800 */
[----:B0-----:R-:W-:-:S03]  /*39f90*/  LEA R8, P6, R3, R0, 0x1 ;  /* 0x0000000003087211 */ /* 0x001fc600078c08ff */
[----:B------:R0:W-:Y:S01]  /*39fa0*/  @P1 STG.E.U16 [R4.64], R10 ;  /* 0x0000000a04001986 */ /* 0x0001e2000c10150a */
[----:B------:R-:W-:Y:S02]  /*39fb0*/  LEA.HI.X.SX32 R9, R3, R2, 0x1, P6 ;  /* 0x0000000203097211 */ /* 0x000fe400030f0eff */
[----:B0-----:R-:W-:-:S04]  /*39fc0*/  LEA R4, P1, R12, R0, 0x1 ;  /* 0x000000000c047211 */ /* 0x001fc800078208ff */
[----:B------:R-:W-:Y:S01]  /*39fd0*/  LEA.HI.X.SX32 R5, R12, R2, 0x1, P1 ;  /* 0x000000020c057211 */ /* 0x000fe200008f0eff */
[----:B------:R0:W-:Y:S01]  /*39fe0*/  @P4 STG.E.U16 [R8.64], R18 ;  /* 0x0000001208004986 */ /* 0x0001e2000c10150a */
[----:B------:R-:W-:-:S03]  /*39ff0*/  ISETP.LT.AND P4, PT, R21, c[0x0][0x17c], !P0 ;  /* 0x00005f0015007a0c */ /* 0x000fc60004781270 */
[----:B------:R1:W-:Y:S04]  /*3a000*/  @P5 STG.E.U16 [R4.64], R27 ;  /* 0x0000001b04005986 */ /* 0x0003e8000c10150a */
[----:B------:R-:W4:Y:S01]  /*3a010*/  LDL.LU R21, [R1+0x15c] ;  /* 0x00015c0001157983 */ /* 0x000f220000300800 */
[----:B-----5:R-:W-:-:S03]  /*3a020*/  ISETP.LT.AND P5, PT, R28, c[0x0][0x17c], !P0 ;  /* 0x00005f001c007a0c */ /* 0x020fc600047a1270 */
[----:B------:R-:W5:Y:S01]  /*3a030*/  LDL.LU R28, [R1+0x160] ;  /* 0x00016000011c7983 */ /* 0x000f620000300800 */
[----:B------:R-:W-:-:S04]  /*3a040*/  IMAD R3, R29, 0x2, R12 ;  /* 0x000000021d037824 */ /* 0x000fc800078e020c */
[----:B------:R-:W-:Y:S01]  /*3a050*/  IMAD R12, R29, 0x2, R3 ;  /* 0x000000021d0c7824 */ /* 0x000fe200078e0203 */
[----:B0-----:R-:W-:-:S04]  /*3a060*/  LEA R8, P1, R3, R0, 0x1 ;  /* 0x0000000003087211 */ /* 0x001fc800078208ff */
[----:B------:R-:W-:Y:S01]  /*3a070*/  LEA.HI.X.SX32 R9, R3, R2, 0x1, P1 ;  /* 0x0000000203097211 */ /* 0x000fe200008f0eff */
[----:B------:R-:W-:Y:S01]  /*3a080*/  IMAD R3, R29, 0x2, R12 ;  /* 0x000000021d037824 */ /* 0x000fe200078e020c */
[----:B-1----:R-:W-:-:S04]  /*3a090*/  LEA R4, P1, R12, R0, 0x1 ;  /* 0x000000000c047211 */ /* 0x002fc800078208ff */
[----:B------:R-:W-:Y:S01]  /*3a0a0*/  LEA.HI.X.SX32 R5, R12, R2, 0x1, P1 ;  /* 0x000000020c057211 */ /* 0x000fe200008f0eff */
[----:B------:R-:W-:Y:S01]  /*3a0b0*/  IMAD R12, R29, 0x2, R3 ;  /* 0x000000021d0c7824 */ /* 0x000fe200078e0203 */
[----:B------:R0:W-:Y:S04]  /*3a0c0*/  @P2 STG.E.U16 [R8.64], R6 ;  /* 0x0000000608002986 */ /* 0x0001e8000c10150a */
[----:B------:R1:W-:Y:S01]  /*3a0d0*/  @P3 STG.E.U16 [R4.64], R14 ;  /* 0x0000000e04003986 */ /* 0x0003e2000c10150a */
[----:B------:R-:W-:Y:S02]  /*3a0e0*/  ISETP.LT.AND P6, PT, R16, c[0x0][0x17c], !P0 ;  /* 0x00005f0010007a0c */ /* 0x000fe400047c1270 */
[-C--:B0-----:R-:W-:Y:S02]  /*3a0f0*/  LEA R8, P1, R3, R0.reuse, 0x1 ;  /* 0x0000000003087211 */ /* 0x081fe400078208ff */
[----:B-1----:R-:W-:-:S02]  /*3a100*/  LEA R4, P3, R12, R0, 0x1 ;  /* 0x000000000c047211 */ /* 0x002fc400078608ff */
[-C--:B------:R-:W-:Y:S02]  /*3a110*/  LEA.HI.X.SX32 R9, R3, R2.reuse, 0x1, P1 ;  /* 0x0000000203097211 */ /* 0x080fe400008f0eff */
[----:B------:R-:W-:Y:S02]  /*3a120*/  ISETP.LT.AND P1, PT, R26, c[0x0][0x17c], !P0 ;  /* 0x00005f001a007a0c */ /* 0x000fe40004721270 */
[----:B------:R-:W-:Y:S01]  /*3a130*/  LEA.HI.X.SX32 R5, R12, R2, 0x1, P3 ;  /* 0x000000020c057211 */ /* 0x000fe200018f0eff */
[----:B------:R-:W4:Y:S01]  /*3a140*/  LDL.LU R26, [R1+0x164] ;  /* 0x00016400011a7983 */ /* 0x000f220000300800 */
[----:B------:R-:W-:-:S03]  /*3a150*/  PRMT R6, R20, 0x7632, R6 ;  /* 0x0000763214067816 */ /* 0x000fc60000000006 */
[----:B------:R0:W-:Y:S04]  /*3a160*/  @P6 STG.E.U16 [R8.64], R23 ;  /* 0x0000001708006986 */ /* 0x0001e8000c10150a */
[----:B------:R1:W-:Y:S01]  /*3a170*/  @P4 STG.E.U16 [R4.64], R6 ;  /* 0x0000000604004986 */ /* 0x0003e2000c10150a */
[----:B------:R-:W-:Y:S01]  /*3a180*/  IMAD R3, R29, 0x2, R12 ;  /* 0x000000021d037824 */ /* 0x000fe200078e020c */
[----:B------:R-:W-:-:S03]  /*3a190*/  ISETP.LT.AND P2, PT, R17, c[0x0][0x17c], !P0 ;  /* 0x00005f0011007a0c */ /* 0x000fc60004741270 */
[----:B------:R-:W-:Y:S01]  /*3a1a0*/  IMAD R12, R29, 0x2, R3 ;  /* 0x000000021d0c7824 */ /* 0x000fe200078e0203 */
[----:B0-----:R-:W-:Y:S02]  /*3a1b0*/  LEA R8, P6, R3, R0, 0x1 ;  /* 0x0000000003087211 */ /* 0x001fe400078c08ff */
[----:B--2---:R-:W-:Y:S02]  /*3a1c0*/  ISETP.LT.AND P3, PT, R24, c[0x0][0x17c], !P0 ;  /* 0x00005f0018007a0c */ /* 0x004fe40004761270 */
[----:B------:R-:W2:Y:S01]  /*3a1d0*/  LDL.LU R24, [R1+0x168] ;  /* 0x0001680001187983 */ /* 0x000ea20000300800 */
[----:B---3--:R-:W-:-:S03]  /*3a1e0*/  ISETP.LT.AND P4, PT, R25, c[0x0][0x17c], !P0 ;  /* 0x00005f0019007a0c */ /* 0x008fc60004781270 */
[----:B------:R-:W3:Y:S01]  /*3a1f0*/  LDL.LU R25, [R1+0x16c] ;  /* 0x00016c0001197983 */ /* 0x000ee20000300800 */
[----:B------:R-:W-:Y:S02]  /*3a200*/  LEA.HI.X.SX32 R9, R3, R2, 0x1, P6 ;  /* 0x0000000203097211 */ /* 0x000fe400030f0eff */
[----:B-1----:R-:W-:Y:S02]  /*3a210*/  LEA R4, P6, R12, R0, 0x1 ;  /* 0x000000000c047211 */ /* 0x002fe400078c08ff */
[----:B------:R-:W-:Y:S02]  /*3a220*/  PRMT R22, R22, 0x7632, R22 ;  /* 0x0000763216167816 */ /* 0x000fe40000000016 */
[----:B------:R-:W-:Y:S02]  /*3a230*/  PRMT R10, R10, 0x7632, R10 ;  /* 0x000076320a0a7816 */ /* 0x000fe4000000000a */
[----:B------:R-:W-:Y:S01]  /*3a240*/  LEA.HI.X.SX32 R5, R12, R2, 0x1, P6 ;  /* 0x000000020c057211 */ /* 0x000fe200030f0eff */
[----:B------:R-:W-:Y:S04]  /*3a250*/  @P2 STG.E.U16 [R8.64], R22 ;  /* 0x0000001608002986 */ /* 0x000fe8000c10150a */
[----:B------:R0:W-:Y:S01]  /*3a260*/  @P5 STG.E.U16 [R4.64], R10 ;  /* 0x0000000a04005986 */ /* 0x0001e2000c10150a */
[----:B-----5:R-:W-:-:S03]  /*3a270*/  ISETP.LT.AND P5, PT, R28, c[0x0][0x17c], !P0 ;  /* 0x00005f001c007a0c */ /* 0x020fc600047a1270 */
[----:B------:R-:W5:Y:S01]  /*3a280*/  LDL.LU R28, [R1+0x170] ;  /* 0x00017000011c7983 */ /* 0x000f620000300800 */
[C---:B------:R-:W-:Y:S01]  /*3a290*/  IMAD R3, R29.reuse, 0x2, R12 ;  /* 0x000000021d037824 */ /* 0x040fe200078e020c */
[----:B------:R-:W-:Y:S02]  /*3a2a0*/  PRMT R18, R18, 0x7632, R18 ;  /* 0x0000763212127816 */ /* 0x000fe40000000012 */
[----:B0-----:R-:W-:Y:S01]  /*3a2b0*/  PRMT R10, R6, 0x7632, R10 ;  /* 0x00007632060a7816 */ /* 0x001fe2000000000a */
[----:B------:R-:W-:Y:S01]  /*3a2c0*/  IMAD R5, R29, 0x2, R3 ;  /* 0x000000021d057824 */ /* 0x000fe200078e0203 */
[C---:B------:R-:W-:Y:S01]  /*3a2d0*/  LEA R8, P6, R3.reuse, R0, 0x1 ;  /* 0x0000000003087211 */ /* 0x040fe200078c08ff */
[----:B------:R-:W5:Y:S03]  /*3a2e0*/  LDL.LU R20, [R1+0x1c] ;  /* 0x00001c0001147983 */ /* 0x000f660000300800 */
[----:B------:R-:W-:Y:S01]  /*3a2f0*/  LEA.HI.X.SX32 R9, R3, R2, 0x1, P6 ;  /* 0x0000000203097211 */ /* 0x000fe200030f0eff */
[----:B------:R-:W-:Y:S01]  /*3a300*/  IMAD R3, R29, 0x2, R5 ;  /* 0x000000021d037824 */ /* 0x000fe200078e0205 */
[C---:B------:R-:W-:Y:S01]  /*3a310*/  LEA R4, P6, R5.reuse, R0, 0x1 ;  /* 0x0000000005047211 */ /* 0x040fe200078c08ff */
[----:B------:R-:W5:Y:S03]  /*3a320*/  LDL.LU R17, [R1+0x174] ;  /* 0x0001740001117983 */ /* 0x000f660000300800 */
[----:B------:R-:W-:Y:S01]  /*3a330*/  LEA.HI.X.SX32 R5, R5, R2, 0x1, P6 ;  /* 0x0000000205057211 */ /* 0x000fe200030f0eff */
[----:B------:R0:W-:Y:S01]  /*3a340*/  @P1 STG.E.U16 [R8.64], R18 ;  /* 0x0000001208001986 */ /* 0x0001e2000c10150a */
[----:B------:R-:W-:-:S02]  /*3a350*/  PRMT R12, R27, 0x7632, R12 ;  /* 0x000076321b0c7816 */ /* 0x000fc4000000000c */
[----:B----4-:R-:W-:Y:S02]  /*3a360*/  ISETP.LT.AND P2, PT, R21, c[0x0][0x17c], !P0 ;  /* 0x00005f0015007a0c */ /* 0x010fe40004741270 */
[C---:B0-----:R-:W-:Y:S01]  /*3a370*/  LEA R8, P6, R3.reuse, R0, 0x1 ;  /* 0x0000000003087211 */ /* 0x041fe200078c08ff */
[----:B------:R-:W-:Y:S03]  /*3a380*/  @P3 STG.E.U16 [R4.64], R12 ;  /* 0x0000000c04003986 */ /* 0x000fe6000c10150a */
[----:B------:R-:W-:Y:S02]  /*3a390*/  LEA.HI.X.SX32 R9, R3, R2, 0x1, P6 ;  /* 0x0000000203097211 */ /* 0x000fe400030f0eff */
[----:B------:R-:W-:-:S03]  /*3a3a0*/  ISETP.LT.AND P1, PT, R26, c[0x0][0x17c], !P0 ;  /* 0x00005f001a007a0c */ /* 0x000fc60004721270 */
[----:B------:R0:W-:Y:S04]  /*3a3b0*/  @P4 STG.E.U16 [R8.64], R10 ;  /* 0x0000000a08004986 */ /* 0x0001e8000c10150a */
[----:B------:R-:W4:Y:S01]  /*3a3c0*/  LDL.LU R26, [R1+0x178] ;  /* 0x00017800011a7983 */ /* 0x000f220000300800 */
[----:B0-----:R-:W-:Y:S01]  /*3a3d0*/  PRMT R10, R23, 0x7632, R10 ;  /* 0x00007632170a7816 */ /* 0x001fe2000000000a */
[----:B------:R-:W-:Y:S01]  /*3a3e0*/  IMAD R6, R29, 0x2, R3 ;  /* 0x000000021d067824 */ /* 0x000fe200078e0203 */
[----:B------:R-:W-:-:S04]  /*3a3f0*/  PRMT R14, R14, 0x7632, R14 ;  /* 0x000076320e0e7816 */ /* 0x000fc8000000000e */
[----:B------:R-:W-:Y:S02]  /*3a400*/  LEA R4, P6, R6, R0, 0x1 ;  /* 0x0000000006047211 */ /* 0x000fe400078c08ff */
[----:B--2---:R-:W-:Y:S02]  /*3a410*/  ISETP.LT.AND P3, PT, R24, c[0x0][0x17c], !P0 ;  /* 0x00005f0018007a0c */ /* 0x004fe40004761270 */
[----:B------:R-:W2:Y:S04]  /*3a420*/  LDL.LU R24, [R1+0x17c] ;  /* 0x00017c0001187983 */ /* 0x000ea80000300800 */
[----:B------:R-:W2:Y:S04]  /*3a430*/  LDL.LU R21, [R1+0x180] ;  /* 0x0001800001157983 */ /* 0x000ea80000300800 */
[----:B------:R-:W2:Y:S01]  /*3a440*/  LDL.LU R23, [R1+0xe20] ;  /* 0x000e200001177983 */ /* 0x000ea20000300800 */
[----:B---3--:R-:W-:-:S03]  /*3a450*/  ISETP.LT.AND P4, PT, R25, c[0x0][0x17c], !P0 ;  /* 0x00005f0019007a0c */ /* 0x008fc60004781270 */
[----:B------:R-:W3:Y:S01]  /*3a460*/  LDL.LU R25, [R1+0x184] ;  /* 0x0001840001197983 */ /* 0x000ee20000300800 */
[----:B------:R-:W-:-:S03]  /*3a470*/  LEA.HI.X.SX32 R5, R6, R2, 0x1, P6 ;  /* 0x0000000206057211 */ /* 0x000fc600030f0eff */
[----:B------:R-:W3:Y:S04]  /*3a480*/  LDL.LU R27, [R1+0xc] ;  /* 0x00000c00011b7983 */ /* 0x000ee80000300800 */
[----:B------:R0:W-:Y:S01]  /*3a490*/  @P2 STG.E.U16 [R4.64], R14 ;  /* 0x0000000e04002986 */ /* 0x0001e2000c10150a */
[----:B-----5:R-:W-:-:S03]  /*3a4a0*/  ISETP.LT.AND P2, PT, R28, c[0x0][0x17c], !P0 ;  /* 0x00005f001c007a0c */ /* 0x020fc60004741270 */
[----:B------:R-:W5:Y:S01]  /*3a4b0*/  LDL.LU R28, [R1+0x188] ;  /* 0x00018800011c7983 */ /* 0x000f620000300800 */
[----:B------:R-:W-:-:S03]  /*3a4c0*/  IMAD R3, R29, 0x2, R6 ;  /* 0x000000021d037824 */ /* 0x000fc600078e0206 */
[----:B------:R-:W5:Y:S01]  /*3a4d0*/  LDL.LU R16, [R1+0x18c] ;  /* 0x00018c0001107983 */ /* 0x000f620000300800 */
[----:B------:R-:W-:Y:S01]  /*3a4e0*/  IMAD R6, R29, 0x2, R3 ;  /* 0x000000021d067824 */ /* 0x000fe200078e0203 */
[----:B------:R-:W-:-:S04]  /*3a4f0*/  LEA R8, P6, R3, R0, 0x1 ;  /* 0x0000000003087211 */ /* 0x000fc800078c08ff */
[----:B------:R-:W-:Y:S01]  /*3a500*/  LEA.HI.X.SX32 R9, R3, R2, 0x1, P6 ;  /* 0x0000000203097211 */ /* 0x000fe200030f0eff */
[----:B------:R-:W-:Y:S01]  /*3a510*/  IMAD R3, R29, 0x2, R6 ;  /* 0x000000021d037824 */ /* 0x000fe200078e0206 */
[----:B0-----:R-:W-:-:S03]  /*3a520*/  LEA R4, P6, R6, R0, 0x1 ;  /* 0x0000000006047211 */ /* 0x001fc600078c08ff */
[----:B------:R0:W-:Y:S01]  /*3a530*/  @P5 STG.E.U16 [R8.64], R10 ;  /* 0x0000000a08005986 */ /* 0x0001e2000c10150a */
[----:B------:R-:W-:Y:S01]  /*3a540*/  LEA.HI.X.SX32 R5, R6, R2, 0x1, P6 ;  /* 0x0000000206057211 */ /* 0x000fe200030f0eff */
[----:B------:R-:W-:-:S04]  /*3a550*/  IMAD R6, R29, 0x2, R3 ;  /* 0x000000021d067824 */ /* 0x000fc800078e0203 */
[----:B------:R1:W-:Y:S01]  /*3a560*/  @P1 STG.E.U16 [R4.64], R20 ;  /* 0x0000001404001986 */ /* 0x0003e2000c10150a */
[----:B0-----:R-:W-:-:S04]  /*3a570*/  LEA R8, P6, R3, R0, 0x1 ;  /* 0x0000000003087211 */ /* 0x001fc800078c08ff */
[----:B------:R-:W-:Y:S01]  /*3a580*/  LEA.HI.X.SX32 R9, R3, R2, 0x1, P6 ;  /* 0x0000000203097211 */ /* 0x000fe200030f0eff */
[----:B------:R-:W-:Y:S01]  /*3a590*/  IMAD R3, R29, 0x2, R6 ;  /* 0x000000021d037824 */ /* 0x000fe200078e0206 */
[----:B-1----:R-:W-:-:S04]  /*3a5a0*/  LEA R4, P6, R6, R0, 0x1 ;  /* 0x0000000006047211 */ /* 0x002fc800078c08ff */
[----:B------:R-:W-:Y:S02]  /*3a5b0*/  LEA.HI.X.SX32 R5, R6, R2, 0x1, P6 ;  /* 0x0000000206057211 */ /* 0x000fe400030f0eff */
[----:B------:R-:W-:Y:S02]  /*3a5c0*/  ISETP.LT.AND P5, PT, R17, c[0x0][0x17c], !P0 ;  /* 0x00005f0011007a0c */ /* 0x000fe400047a1270 */
[----:B------:R-:W5:Y:S01]  /*3a5d0*/  LDL.LU R17, [R1+0x190] ;  /* 0x0001900001117983 */ /* 0x000f620000300800 */
[----:B----4-:R-:W-:-:S03]  /*3a5e0*/  ISETP.LT.AND P1, PT, R26, c[0x0][0x17c], !P0 ;  /* 0x00005f001a007a0c */ /* 0x010fc60004721270 */
[----:B------:R-:W4:Y:S01]  /*3a5f0*/  LDL.LU R26, [R1+0xac] ;  /* 0x0000ac00011a7983 */ /* 0x000f220000300800 */
[----:B------:R-:W-:-:S03]  /*3a600*/  IMAD R6, R29, 0x2, R3 ;  /* 0x000000021d067824 */ /* 0x000fc600078e0203 */
[----:B--2---:R0:W-:Y:S01]  /*3a610*/  @P3 STG.E.U16 [R8.64], R23 ;  /* 0x0000001708003986 */ /* 0x0041e2000c10150a */
[----:B------:R-:W-:-:S03]  /*3a620*/  ISETP.LT.AND P3, PT, R24, c[0x0][0x17c], !P0 ;  /* 0x00005f0018007a0c */ /* 0x000fc60004761270 */
[----:B------:R1:W-:Y:S04]  /*3a630*/  @P4 STG.E.U16 [R4.64], R11 ;  /* 0x0000000b04004986 */ /* 0x0003e8000c10150a */
[----:B------:R-:W2:Y:S01]  /*3a640*/  LDL.LU R24, [R1+0x194] ;  /* 0x0001940001187983 */ /* 0x000ea20000300800 */
[----:B0-----:R-:W-:-:S04]  /*3a650*/  LEA R8, P6, R3, R0, 0x1 ;  /* 0x0000000003087211 */ /* 0x001fc800078c08ff */
[----:B------:R-:W-:-:S05]  /*3a660*/  LEA.HI.X.SX32 R9, R3, R2, 0x1, P6 ;  /* 0x0000000203097211 */ /* 0x000fca00030f0eff */
[----:B------:R0:W-:Y:S01]  /*3a670*/  @P2 STG.E.U16 [R8.64], R19 ;  /* 0x0000001308002986 */ /* 0x0001e2000c10150a */
[----:B---3--:R-:W-:-:S03]  /*3a680*/  ISETP.LT.AND P2, PT, R25, c[0x0][0x17c], !P0 ;  /* 0x00005f0019007a0c */ /* 0x008fc60004741270 */
[----:B------:R-:W3:Y:S01]  /*3a690*/  LDL.LU R25, [R1+0x198] ;  /* 0x0001980001197983 */ /* 0x000ee20000300800 */
[----:B-1----:R-:W-:-:S04]  /*3a6a0*/  LEA R4, P6, R6, R0, 0x1 ;  /* 0x0000000006047211 */ /* 0x002fc800078c08ff */
[----:B------:R-:W-:-:S05]  /*3a6b0*/  LEA.HI.X.SX32 R5, R6, R2, 0x1, P6 ;  /* 0x0000000206057211 */ /* 0x000fca00030f0eff */
[----:B------:R1:W-:Y:S01]  /*3a6c0*/  @P5 STG.E.U16 [R4.64], R27 ;  /* 0x0000001b04005986 */ /* 0x0003e2000c10150a */
[----:B-----5:R-:W-:-:S03]  /*3a6d0*/  ISETP.LT.AND P5, PT, R28, c[0x0][0x17c], !P0 ;  /* 0x00005f001c007a0c */ /* 0x020fc600047a1270 */
[----:B------:R-:W5:Y:S01]  /*3a6e0*/  LDL.LU R28, [R1+0x19c] ;  /* 0x00019c00011c7983 */ /* 0x000f620000300800 */
[----:B------:R-:W-:-:S03]  /*3a6f0*/  ISETP.LT.AND P4, PT, R21, c[0x0][0x17c], !P0 ;  /* 0x00005f0015007a0c */ /* 0x000fc60004781270 */
[----:B------:R-:W5:Y:S01]  /*3a700*/  LDL.LU R21, [R1+0x1a0] ;  /* 0x0001a00001157983 */ /* 0x000f620000300800 */
[----:B------:R-:W-:-:S04]  /*3a710*/  IMAD R3, R29, 0x2, R6 ;  /* 0x000000021d037824 */ /* 0x000fc800078e0206 */
[----:B------:R-:W-:Y:S01]  /*3a720*/  IMAD R6, R29, 0x2, R3 ;  /* 0x000000021d067824 */ /* 0x000fe200078e0203 */
[----:B0-----:R-:W-:-:S04]  /*3a730*/  LEA R8, P6, R3, R0, 0x1 ;  /* 0x0000000003087211 */ /* 0x001fc800078c08ff */
[----:B------:R-:W-:Y:S01]  /*3a740*/  LEA.HI.X.SX32 R9, R3, R2, 0x1, P6 ;  /* 0x0000000203097211 */ /* 0x000fe200030f0eff */
[----:B------:R-:W-:Y:S01]  /*3a750*/  IMAD R3, R29, 0x2, R6 ;  /* 0x000000021d037824 */ /* 0x000fe200078e0206 */
[----:B-1----:R-:W-:-:S03]  /*3a760*/  LEA R4, P6, R6, R0, 0x1 ;  /* 0x0000000006047211 */ /* 0x002fc600078c08ff */
[----:B------:R0:W-:Y:S01]  /*3a770*/  @P1 STG.E.U16 [R8.64], R7 ;  /* 0x0000000708001986 */ /* 0x0001e2000c10150a */
[----:B------:R-:W-:Y:S01]  /*3a780*/  LEA.HI.X.SX32 R5, R6, R2, 0x1, P6 ;  /* 0x0000000206057211 */ /* 0x000fe200030f0eff */
[----:B------:R-:W-:-:S04]  /*3a790*/  IMAD R6, R29, 0x2, R3 ;  /* 0x000000021d067824 */ /* 0x000fc800078e0203 */
[----:B------:R1:W-:Y:S01]  /*3a7a0*/  @P3 STG.E.U16 [R4.64], R15 ;  /* 0x0000000f04003986 */ /* 0x0003e2000c10150a */
[----:B0-----:R-:W-:-:S04]  /*3a7b0*/  LEA R8, P6, R3, R0, 0x1 ;  /* 0x0000000003087211 */ /* 0x001fc800078c08ff */
[----:B------:R-:W-:Y:S02]  /*3a7c0*/  LEA.HI.X.SX32 R9, R3, R2, 0x1, P6 ;  /* 0x0000000203097211 */ /* 0x000fe400030f0eff */
[----:B-1----:R-:W-:Y:S02]  /*3a7d0*/  LEA R4, P6, R6, R0, 0x1 ;  /* 0x0000000006047211 */ /* 0x002fe400078c08ff */
[----:B------:R-:W-:Y:S02]  /*3a7e0*/  PRMT R7, R20, 0x7632, R7 ;  /* 0x0000763214077816 */ /* 0x000fe40000000007 */
[----:B------:R-:W-:Y:S01]  /*3a7f0*/  LEA.HI.X.SX32 R5, R6, R2, 0x1, P6 ;  /* 0x0000000206057211 */ /* 0x000fe200030f0eff */
[----:B------:R-:W-:Y:S04]  /*3a800*/  STL [R1+0xe1c], R15 ;  /* 0x000e1c0f01007387 */ /* 0x000fe80000100800 */
[----:B----4-:R0:W-:Y:S04]  /*3a810*/  @P4 STG.E.U16 [R8.64], R26 ;  /* 0x0000001a08004986 */ /* 0x0101e8000c10150a */
[----:B------:R1:W-:Y:S01]  /*3a820*/  @P2 STG.E.U16 [R4.64], R7 ;  /* 0x0000000704002986 */ /* 0x0003e2000c10150a */
[----:B------:R-:W-:Y:S01]  /*3a830*/  IMAD R3, R29, 0x2, R6 ;  /* 0x000000021d037824 */ /* 0x000fe200078e0206 */
[----:B------:R-:W-:-:S04]  /*3a840*/  PRMT R23, R23, 0x7632, R23 ;  /* 0x0000763217177816 */ /* 0x000fc80000000017 */
[----:B0-----:R-:W-:-:S04]  /*3a850*/  LEA R8, P6, R3, R0, 0x1 ;  /* 0x0000000003087211 */ /* 0x001fc800078c08ff */
[----:B------:R-:W-:-:S05]  /*3a860*/  LEA.HI.X.SX32 R9, R3, R2, 0x1, P6 ;  /* 0x0000000203097211 */ /* 0x000fca00030f0eff */
[----:B------:R0:W-:Y:S01]  /*3a870*/  @P5 STG.E.U16 [R8.64], R23 ;  /* 0x0000001708005986 */ /* 0x0001e2000c10150a */
[----:B--2---:R-:W-:-:S03]  /*3a880*/  ISETP.LT.AND P4, PT, R24, c[0x0][0x17c], !P0 ;  /* 0x00005f0018007a0c */ /* 0x004fc60004781270 */
[----:B------:R-:W2:Y:S01]  /*3a890*/  LDL.LU R24, [R1+0x1a4] ;  /* 0x0001a40001187983 */ /* 0x000ea20000300800 */
[----:B---3--:R-:W-:-:S03]  /*3a8a0*/  ISETP.LT.AND P2, PT, R25, c[0x0][0x17c], !P0 ;  /* 0x00005f0019007a0c */ /* 0x008fc60004741270 */
[----:B------:R-:W3:Y:S01]  /*3a8b0*/  LDL.LU R25, [R1+0x1a8] ;  /* 0x0001a80001197983 */ /* 0x000ee20000300800 */
[----:B------:R-:W-:Y:S01]  /*3a8c0*/  IMAD R6, R29, 0x2, R3 ;  /* 0x000000021d067824 */ /* 0x000fe200078e0203 */
[----:B------:R-:W-:-:S04]  /*3a8d0*/  ISETP.LT.AND P1, PT, R16, c[0x0][0x17c], !P0 ;  /* 0x00005f0010007a0c */ /* 0x000fc80004721270 */
[----:B-1----:R-:W-:Y:S02]  /*3a8e0*/  LEA R4, P6, R6, R0, 0x1 ;  /* 0x0000000006047211 */ /* 0x002fe400078c08ff */
[----:B-----5:R-:W-:Y:S02]  /*3a8f0*/  ISETP.LT.AND P5, PT, R28, c[0x0][0x17c], !P0 ;  /* 0x00005f001c007a0c */ /* 0x020fe400047a1270 */
[----:B------:R-:W1:Y:S01]  /*3a900*/  S2R R28, SR_TID.X ;  /* 0x00000000001c7919 */ /* 0x000e620000002100 */
[----:B------:R-:W-:Y:S02]  /*3a910*/  PRMT R11, R11, 0x7632, R11 ;  /* 0x000076320b0b7816 */ /* 0x000fe4000000000b */
[----:B------:R-:W-:-:S05]  /*3a920*/  LEA.HI.X.SX32 R5, R6, R2, 0x1, P6 ;  /* 0x0000000206057211 */ /* 0x000fca00030f0eff */
[----:B------:R-:W-:Y:S01]  /*3a930*/  @P1 STG.E.U16 [R4.64], R11 ;  /* 0x0000000b04001986 */ /* 0x000fe2000c10150a */
[----:B------:R-:W-:Y:S01]  /*3a940*/  ISETP.LT.AND P1, PT, R21, c[0x0][0x17c], !P0 ;  /* 0x00005f0015007a0c */ /* 0x000fe20004721270 */
[C---:B-1----:R-:W-:Y:S01]  /*3a950*/  IMAD.SHL.U32 R21, R28.reuse, 0x400, RZ ;  /* 0x000004001c157824 */ /* 0x042fe200078e00ff */
[----:B------:R-:W-:-:S04]  /*3a960*/  LOP3.LUT R16, R28, 0x3f, RZ, 0xc0, !PT ;  /* 0x0000003f1c107812 */ /* 0x000fc800078ec0ff */
[----:B------:R-:W-:-:S05]  /*3a970*/  LOP3.LUT R21, R21, 0x1800, RZ, 0xc0, !PT ;  /* 0x0000180015157812 */ /* 0x000fca00078ec0ff */
[----:B------:R-:W-:-:S05]  /*3a980*/  IMAD R21, R16, 0x10, R21 ;  /* 0x0000001010157824 */ /* 0x000fca00078e0215 */
[----:B------:R-:W1:Y:S01]  /*3a990*/  LDS.128 R12, [R21] ;  /* 0x00000000150c7984 */ /* 0x000e620000000c00 */
[--C-:B------:R-:W-:Y:S01]  /*3a9a0*/  IMAD R3, R29, 0x2, R6.reuse ;  /* 0x000000021d037824 */ /* 0x100fe200078e0206 */
[----:B------:R-:W-:Y:S01]  /*3a9b0*/  PRMT R6, R27, 0x7632, R6 ;  /* 0x000076321b067816 */ /* 0x000fe20000000006 */
[----:B------:R-:W-:-:S05]  /*3a9c0*/  IMAD.SHL.U32 R27, R28, 0x400, RZ ;  /* 0x000004001c1b7824 */ /* 0x000fca00078e00ff */
[----:B------:R-:W-:-:S05]  /*3a9d0*/  LOP3.LUT R27, R27, 0x1800, RZ, 0xc0, !PT ;  /* 0x000018001b1b7812 */ /* 0x000fca00078ec0ff */
[----:B------:R-:W-:-:S05]  /*3a9e0*/  IMAD R27, R16, 0x10, R27 ;  /* 0x00000010101b7824 */ /* 0x000fca00078e021b */
[----:B------:R-:W-:Y:S01]  /*3a9f0*/  LOP3.LUT R27, R27, 0x20, RZ, 0x3c, !PT ;  /* 0x000000201b1b7812 */ /* 0x000fe200078e3cff */
[----:B0-----:R-:W-:Y:S01]  /*3aa00*/  IMAD R8, R29, 0x2, R3 ;  /* 0x000000021d087824 */ /* 0x001fe200078e0203 */
[----:B-1----:R-:W-:Y:S04]  /*3aa10*/  STL.64 [R1+0x20], R12 ;  /* 0x0000200c01007387 */ /* 0x002fe80000100a00 */
[----:B------:R-:W-:Y:S04]  /*3aa20*/  STL.64 [R1+0x28], R14 ;  /* 0x0000280e01007387 */ /* 0x000fe80000100a00 */
[----:B------:R-:W0:Y:S01]  /*3aa30*/  LDS.128 R12, [R27] ;  /* 0x000000001b0c7984 */ /* 0x000e220000000c00 */
[----:B------:R-:W-:-:S02]  /*3aa40*/  ISETP.LT.AND P3, PT, R17, c[0x0][0x17c], !P0 ;  /* 0x00005f0011007a0c */ /* 0x000fc40004761270 */
[C---:B------:R-:W-:Y:S01]  /*3aa50*/  LEA R4, P6, R3.reuse, R0, 0x1 ;  /* 0x0000000003047211 */ /* 0x040fe200078c08ff */
[----:B------:R-:W4:Y:S03]  /*3aa60*/  LDL.LU R17, [R1+0x1b4] ;  /* 0x0001b40001117983 */ /* 0x000f260000300800 */
[----:B------:R-:W-:Y:S02]  /*3aa70*/  LEA.HI.X.SX32 R5, R3, R2, 0x1, P6 ;  /* 0x0000000203057211 */ /* 0x000fe400030f0eff */
[C---:B------:R-:W-:Y:S02]  /*3aa80*/  LEA R10, P6, R8.reuse, R0, 0x1 ;  /* 0x00000000080a7211 */ /* 0x040fe400078c08ff */
[----:B------:R-:W-:Y:S02]  /*3aa90*/  PRMT R19, R19, 0x7632, R19 ;  /* 0x0000763213137816 */ /* 0x000fe40000000013 */
[----:B------:R-:W-:-:S03]  /*3aaa0*/  LEA.HI.X.SX32 R11, R8, R2, 0x1, P6 ;  /* 0x00000002080b7211 */ /* 0x000fc600030f0eff */
[----:B------:R-:W-:Y:S04]  /*3aab0*/  @P3 STG.E.U16 [R4.64], R19 ;  /* 0x0000001304003986 */ /* 0x000fe8000c10150a */
[----:B------:R-:W-:Y:S01]  /*3aac0*/  @P4 STG.E.U16 [R10.64], R6 ;  /* 0x000000060a004986 */ /* 0x000fe2000c10150a */
[----:B------:R-:W-:-:S05]  /*3aad0*/  IMAD R3, R29, 0x2, R8 ;  /* 0x000000021d037824 */ /* 0x000fca00078e0208 */
[C---:B------:R-:W-:Y:S01]  /*3aae0*/  LEA R8, P6, R3.reuse, R0, 0x1 ;  /* 0x0000000003087211 */ /* 0x040fe200078c08ff */
[----:B0-----:R-:W-:Y:S04]  /*3aaf0*/  STL.64 [R1+0x10], R12 ;  /* 0x0000100c01007387 */ /* 0x001fe80000100a00 */
[----:B------:R0:W-:Y:S01]  /*3ab00*/  STL.64 [R1+0x18], R14 ;  /* 0x0000180e01007387 */ /* 0x0001e20000100a00 */
[----:B------:R-:W-:-:S03]  /*3ab10*/  LEA.HI.X.SX32 R9, R3, R2, 0x1, P6 ;  /* 0x0000000203097211 */ /* 0x000fc600030f0eff */
[----:B0-----:R-:W5:Y:S04]  /*3ab20*/  LDL.LU R15, [R1+0xe1c] ;  /* 0x000e1c00010f7983 */ /* 0x001f680000300800 */
[----:B------:R-:W5:Y:S01]  /*3ab30*/  LDL.LU R20, [R1+0x1bc] ;  /* 0x0001bc0001147983 */ /* 0x000f620000300800 */
[----:B------:R-:W-:-:S05]  /*3ab40*/  PRMT R10, R7, 0x7632, R10 ;  /* 0x00007632070a7816 */ /* 0x000fca000000000a */
[----:B------:R-:W-:Y:S01]  /*3ab50*/  @P2 STG.E.U16 [R8.64], R10 ;  /* 0x0000000a08002986 */ /* 0x000fe2000c10150a */
[----:B---3--:R-:W-:Y:S01]  /*3ab60*/  ISETP.LT.AND P4, PT, R25, c[0x0][0x17c], !P0 ;  /* 0x00005f0019007a0c */ /* 0x008fe20004781270 */
[C---:B------:R-:W-:Y:S02]  /*3ab70*/  IMAD.SHL.U32 R25, R28.reuse, 0x400, RZ ;  /* 0x000004001c197824 */ /* 0x040fe400078e00ff */
[----:B------:R-:W-:-:S03]  /*3ab80*/  IMAD.SHL.U32 R28, R28, 0x400, RZ ;  /* 0x000004001c1c7824 */ /* 0x000fc600078e00ff */
[----:B------:R-:W-:Y:S02]  /*3ab90*/  LOP3.LUT R25, R25, 0x1800, RZ, 0xc0, !PT ;  /* 0x0000180019197812 */ /* 0x000fe400078ec0ff */
[----:B------:R-:W-:-:S03]  /*3aba0*/  LOP3.LUT R28, R28, 0x1800, RZ, 0xc0, !PT ;  /* 0x000018001c1c7812 */ /* 0x000fc600078ec0ff */
[C---:B------:R-:W-:Y:S02]  /*3abb0*/  IMAD R25, R16.reuse, 0x10, R25 ;  /* 0x0000001010197824 */ /* 0x040fe400078e0219 */
[----:B------:R-:W-:-:S03]  /*3abc0*/  IMAD R28, R16, 0x10, R28 ;  /* 0x00000010101c7824 */ /* 0x000fc600078e021c */
[----:B------:R-:W-:Y:S02]  /*3abd0*/  LOP3.LUT R25, R25, 0x40, RZ, 0x3c, !PT ;  /* 0x0000004019197812 */ /* 0x000fe400078e3cff */
[----:B------:R-:W-:-:S03]  /*3abe0*/  LOP3.LUT R28, R28, 0x60, RZ, 0x3c, !PT ;  /* 0x000000601c1c7812 */ /* 0x000fc600078e3cff */
[----:B------:R-:W0:Y:S04]  /*3abf0*/  LDS.128 R4, [R25] ;  /* 0x0000000019047984 */ /* 0x000e280000000c00 */
[----:B------:R-:W1:Y:S01]  /*3ac00*/  LDS.128 R8, [R28] ;  /* 0x000000001c087984 */ /* 0x000e620000000c00 */
[----:B--2---:R-:W-:-:S03]  /*3ac10*/  ISETP.LT.AND P3, PT, R24, c[0x0][0x17c], !P0 ;  /* 0x00005f0018007a0c */ /* 0x004fc60004761270 */
[----:B------:R-:W2:Y:S04]  /*3ac20*/  LDL.LU R24, [R1+0x1c0] ;  /* 0x0001c00001187983 */ /* 0x000ea80000300800 */
[----:B0-----:R0:W-:Y:S04]  /*3ac30*/  STL [R1+0xe14], R5 ;  /* 0x000e140501007387 */ /* 0x0011e80000100800 */
[----:B0-----:R-:W3:Y:S04]  /*3ac40*/  LDL.LU R5, [R1+0x10] ;  /* 0x0000100001057983 */ /* 0x001ee80000300800 */
[----:B------:R-:W-:Y:S04]  /*3ac50*/  STL [R1+0xe10], R6 ;  /* 0x000e100601007387 */ /* 0x000fe80000100800 */
[----:B------:R-:W-:Y:S04]  /*3ac60*/  STL [R1+0xe0c], R7 ;  /* 0x000e0c0701007387 */ /* 0x000fe80000100800 */
[----:B-1----:R0:W-:Y:S04]  /*3ac70*/  STL [R1+0xe18], R11 ;  /* 0x000e180b01007387 */ /* 0x0021e80000100800 */
[----:B0-----:R-:W3:Y:S01]  /*3ac80*/  LDL.LU R11, [R1+0x20] ;  /* 0x00002000010b7983 */ /* 0x001ee20000300800 */
[----:B------:R-:W-:-:S05]  /*3ac90*/  IMAD R12, R29, 0x2, R3 ;  /* 0x000000021d0c7824 */ /* 0x000fca00078e0203 */
[----:B------:R-:W-:Y:S02]  /*3aca0*/  LEA R14, P6, R12, R0, 0x1 ;  /* 0x000000000c0e7211 */ /* 0x000fe400078c08ff */
[----:B------:R-:W-:Y:S02]  /*3acb0*/  PRMT R18, R26, 0x7632, R18 ;  /* 0x000076321a127816 */ /* 0x000fe40000000012 */
[----:B----4-:R-:W-:Y:S02]  /*3acc0*/  ISETP.LT.AND P2, PT, R17, c[0x0][0x17c], !P0 ;  /* 0x00005f0011007a0c */ /* 0x010fe40004741270 */
[----:B-----5:R-:W-:Y:S02]  /*3acd0*/  PRMT R3, R15, 0x7632, R3 ;  /* 0x000076320f037816 */ /* 0x020fe40000000003 */
[----:B------:R-:W-:-:S05]  /*3ace0*/  LEA.HI.X.SX32 R15, R12, R2, 0x1, P6 ;  /* 0x000000020c0f7211 */ /* 0x000fca00030f0eff */
[----:B------:R0:W-:Y:S01]  /*3acf0*/  @P5 STG.E.U16 [R14.64], R3 ;  /* 0x000000030e005986 */ /* 0x0001e2000c10150a */
[----:B------:R-:W-:-:S03]  /*3ad00*/  ISETP.LT.AND P5, PT, R20, c[0x0][0x17c], !P0 ;  /* 0x00005f0014007a0c */ /* 0x000fc600047a1270 */
[----:B------:R-:W1:Y:S01]  /*3ad10*/  LDS.128 R20, [R21+0x400] ;  /* 0x0004000015147984 */ /* 0x000e620000000c00 */
[----:B------:R-:W-:-:S05]  /*3ad20*/  IMAD R12, R29, 0x2, R12 ;  /* 0x000000021d0c7824 */ /* 0x000fca00078e020c */
[----:B------:R-:W-:Y:S01]  /*3ad30*/  LEA R16, P6, R12, R0, 0x1 ;  /* 0x000000000c107211 */ /* 0x000fe200078c08ff */
[----:B0-----:R-:W-:-:S03]  /*3ad40*/  IMAD R3, R29, 0x2, R12 ;  /* 0x000000021d037824 */ /* 0x001fc600078e020c */
[----:B------:R-:W-:Y:S02]  /*3ad50*/  LEA.HI.X.SX32 R17, R12, R2, 0x1, P6 ;  /* 0x000000020c117211 */ /* 0x000fe400030f0eff */
[----:B------:R-:W0:Y:S04]  /*3ad60*/  LDS.128 R12, [R27+0x400] ;  /* 0x000400001b0c7984 */ /* 0x000e280000000c00 */
[----:B------:R-:W-:Y:S04]  /*3ad70*/  @P1 STG.E.U16 [R16.64], R18 ;  /* 0x0000001210001986 */ /* 0x000fe8000c10150a */
[----:B------:R-:W4:Y:S04]  /*3ad80*/  LDS.128 R16, [R25+0x400] ;  /* 0x0004000019107984 */ /* 0x000f280000000c00 */
[----:B-1----:R1:W-:Y:S01]  /*3ad90*/  STL [R1+0x4], R21 ;  /* 0x0000041501007387 */ /* 0x0023e20000100800 */
[----:B------:R-:W-:Y:S01]  /*3ada0*/  IMAD.MOV.U32 R7, RZ, RZ, R20 ;  /* 0x000000ffff077224 */ /* 0x000fe200078e0014 */
[----:B------:R-:W-:-:S02]  /*3adb0*/  LEA R20, P6, R3, R0, 0x1 ;  /* 0x0000000003147211 */ /* 0x000fc400078c08ff */
[----:B------:R5:W-:Y:S04]  /*3adc0*/  STL.64 [R1+0x8], R22 ;  /* 0x0000081601007387 */ /* 0x000be80000100a00 */
[----:B------:R-:W4:Y:S01]  /*3add0*/  LDL.LU R6, [R1+0x1d8] ;  /* 0x0001d80001067983 */ /* 0x000f220000300800 */
[----:B-1----:R-:W-:Y:S01]  /*3ade0*/  LEA.HI.X.SX32 R21, R3, R2, 0x1, P6 ;  /* 0x0000000203157211 */ /* 0x002fe200030f0eff */
[----:B-----5:R-:W-:-:S04]  /*3adf0*/  IMAD R22, R29, 0x2, R3 ;  /* 0x000000021d167824 */ /* 0x020fc800078e0203 */
[----:B------:R-:W-:Y:S01]  /*3ae00*/  IMAD R3, R29, 0x2, R22 ;  /* 0x000000021d037824 */ /* 0x000fe200078e0216 */
[----:B------:R-:W-:-:S04]  /*3ae10*/  LEA R26, P6, R22, R0, 0x1 ;  /* 0x00000000161a7211 */ /* 0x000fc800078c08ff */
[----:B------:R-:W-:Y:S02]  /*3ae20*/  LEA.HI.X.SX32 R27, R22, R2, 0x1, P6 ;  /* 0x00000002161b7211 */ /* 0x000fe400030f0eff */
[----:B--2---:R-:W-:Y:S01]  /*3ae30*/  ISETP.LT.AND P1, PT, R24, c[0x0][0x17c], !P0 ;  /* 0x00005f0018007a0c */ /* 0x004fe20004721270 */
[----:B---3--:R-:W-:Y:S01]  /*3ae40*/  @P3 STG.E.U16 [R20.64], R11 ;  /* 0x0000000b14003986 */ /* 0x008fe2000c10150a */
[----:B------:R-:W-:-:S03]  /*3ae50*/  LEA R24, P3, R3, R0, 0x1 ;  /* 0x0000000003187211 */ /* 0x000fc600078608ff */
[----:B------:R1:W2:Y:S01]  /*3ae60*/  LDS.128 R20, [R28+0x400] ;  /* 0x000400001c147984 */ /* 0x0002a20000000c00 */
[----:B------:R-:W-:Y:S01]  /*3ae70*/  LEA.HI.X.SX32 R25, R3, R2, 0x1, P3 ;  /* 0x0000000203197211 */ /* 0x000fe200018f0eff */
[----:B-1----:R-:W-:Y:S02]  /*3ae80*/  IMAD R28, R29, 0x2, R3 ;  /* 0x000000021d1c7824 */ /* 0x002fe400078e0203 */
[----:B------:R-:W3:Y:S04]  /*3ae90*/  LDL.LU R3, [R1+0x1c8] ;  /* 0x0001c80001037983 */ /* 0x000ee80000300800 */
[----:B------:R1:W-:Y:S04]  /*3aea0*/  @P4 STG.E.U16 [R26.64], R5 ;  /* 0x000000051a004986 */ /* 0x0003e8000c10150a */
[----:B-1----:R-:W5:Y:S01]  /*3aeb0*/  LDL.LU R27, [R1+0x1c4] ;  /* 0x0001c400011b7983 */ /* 0x002f620000300800 */
[----:B------:R-:W-:-:S03]  /*3aec0*/  LEA R26, P6, R28, R0, 0x1 ;  /* 0x000000001c1a7211 */ /* 0x000fc600078c08ff */
[----:B------:R1:W-:Y:S01]  /*3aed0*/  @P2 STG.E.U16 [R24.64], R4 ;  /* 0x0000000418002986 */ /* 0x0003e2000c10150a */
[----:B---3--:R-:W-:Y:S01]  /*3aee0*/  ISETP.LT.AND P4, PT, R3, c[0x0][0x17c], !P0 ;  /* 0x00005f0003007a0c */ /* 0x008fe20004781270 */
[----:B------:R-:W-:-:S05]  /*3aef0*/  IMAD R3, R29, 0x2, R28 ;  /* 0x000000021d037824 */ /* 0x000fca00078e021c */
[----:B-1----:R-:W-:-:S04]  /*3af00*/  LEA R24, P2, R3, R0, 0x1 ;  /* 0x0000000003187211 */ /* 0x002fc800078408ff */
[-C--:B------:R-:W-:Y:S02]  /*3af10*/  LEA.HI.X.SX32 R25, R3, R2.reuse, 0x1, P2 ;  /* 0x0000000203197211 */ /* 0x080fe400010f0eff */
[----:B-----5:R-:W-:Y:S02]  /*3af20*/  ISETP.LT.AND P3, PT, R27, c[0x0][0x17c], !P0 ;  /* 0x00005f001b007a0c */ /* 0x020fe40004761270 */
[----:B------:R-:W-:Y:S01]  /*3af30*/  LEA.HI.X.SX32 R27, R28, R2, 0x1, P6 ;  /* 0x000000021c1b7211 */ /* 0x000fe200030f0eff */
[----:B------:R-:W-:Y:S02]  /*3af40*/  IMAD R28, R29, 0x2, R3 ;  /* 0x000000021d1c7824 */ /* 0x000fe400078e0203 */
        /* <DEDUP_REMOVED lines=11> */
[----:B------:R-:W-:-:S04]  /*3b000*/  IMAD.MOV.U32 R28, RZ, RZ, c[0x0][0x198] ;  /* 0x00006600ff1c7624 */ /* 0x000fc800078e00ff */
[----:B------:R-:W-:Y:S01]  /*3b010*/  IMAD R29, R28, 0x2, R3 ;  /* 0x000000021c1d7824 */ /* 0x000fe200078e0203 */
[----:B0-----:R0:W-:Y:S04]  /*3b020*/  @P3 STG.E.U16 [R26.64], R12 ;  /* 0x0000000c1a003986 */ /* 0x0011e8000c10150a */
[----:B------:R-:W3:Y:S04]  /*3b030*/  LDL.LU R3, [R1+0x1dc] ;  /* 0x0001dc0001037983 */ /* 0x000ee80000300800 */
[----:B0-----:R-:W5:Y:S01]  /*3b040*/  LDL.LU R27, [R1+0x1d4] ;  /* 0x0001d400011b7983 */ /* 0x001f620000300800 */
[----:B------:R-:W-:-:S02]  /*3b050*/  LEA R26, P6, R29, R0, 0x1 ;  /* 0x000000001d1a7211 */ /* 0x000fc400078c08ff */
[----:B----4-:R-:W-:Y:S01]  /*3b060*/  ISETP.LT.AND P1, PT, R6, c[0x0][0x17c], !P0 ;  /* 0x00005f0006007a0c */ /* 0x010fe20004721270 */
[----:B------:R-:W-:Y:S04]  /*3b070*/  @P4 STG.E.U16 [R24.64], R16 ;  /* 0x0000001018004986 */ /* 0x000fe8000c10150a */
[----:B------:R-:W4:Y:S01]  /*3b080*/  LDL.LU R6, [R1+0x1f0] ;  /* 0x0001f00001067983 */ /* 0x000f220000300800 */
[----:B-----5:R-:W-:Y:S02]  /*3b090*/  ISETP.LT.AND P3, PT, R27, c[0x0][0x17c], !P0 ;  /* 0x00005f001b007a0c */ /* 0x020fe40004761270 */
[----:B------:R-:W-:-:S05]  /*3b0a0*/  LEA.HI.X.SX32 R27, R29, R2, 0x1, P6 ;  /* 0x000000021d1b7211 */ /* 0x000fca00030f0eff */
[----:B--2---:R0:W-:Y:S04]  /*3b0b0*/  @P2 STG.E.U16 [R26.64], R20 ;  /* 0x000000141a002986 */ /* 0x0041e8000c10150a */
[----:B0-----:R-:W2:Y:S01]  /*3b0c0*/  LDL.LU R27, [R1+0x1e0] ;  /* 0x0001e000011b7983 */ /* 0x001ea20000300800 */
[----:B------:R-:W-:-:S03]  /*3b0d0*/  PRMT R4, R11, 0x7632, R4 ;  /* 0x000076320b047816 */ /* 0x000fc60000000004 */
[----:B------:R-:W5:Y:S01]  /*3b0e0*/  LDL.LU R11, [R1+0xe18] ;  /* 0x000e1800010b7983 */ /* 0x000f620000300800 */
[----:B------:R-:W-:Y:S02]  /*3b0f0*/  IMAD R28, R28, 0x2, R29 ;  /* 0x000000021c1c7824 */ /* 0x000fe400078e021d */
[----:B------:R-:W-:Y:S01]  /*3b100*/  IMAD.MOV.U32 R29, RZ, RZ, c[0x0][0x198] ;  /* 0x00006600ff1d7624 */ /* 0x000fe200078e00ff */
[----:B---3--:R-:W-:Y:S02]  /*3b110*/  ISETP.LT.AND P4, PT, R3, c[0x0][0x17c], !P0 ;  /* 0x00005f0003007a0c */ /* 0x008fe40004781270 */
[----:B--2---:R-:W-:Y:S02]  /*3b120*/  ISETP.LT.AND P2, PT, R27, c[0x0][0x17c], !P0 ;  /* 0x00005f001b007a0c */ /* 0x004fe40004741270 */
[----:B------:R-:W2:Y:S01]  /*3b130*/  LDL.LU R27, [R1+0x1e4] ;  /* 0x0001e400011b7983 */ /* 0x000ea20000300800 */
[----:B------:R-:W-:Y:S01]  /*3b140*/  LEA R24, P6, R28, R0, 0x1 ;  /* 0x000000001c187211 */ /* 0x000fe200078c08ff */
[----:B------:R-:W-:-:S03]  /*3b150*/  IMAD R3, R29, 0x2, R28 ;  /* 0x000000021d037824 */ /* 0x000fc600078e021c */
[----:B------:R-:W-:Y:S01]  /*3b160*/  LEA.HI.X.SX32 R25, R28, R2, 0x1, P6 ;  /* 0x000000021c197211 */ /* 0x000fe200030f0eff */
[----:B------:R-:W-:Y:S01]  /*3b170*/  IMAD R28, R29, 0x2, R3 ;  /* 0x000000021d1c7824 */ /* 0x000fe200078e0203 */
[----:B------:R-:W-:-:S03]  /*3b180*/  LEA R26, P6, R3, R0, 0x1 ;  /* 0x00000000031a7211 */ /* 0x000fc600078c08ff */
[----:B------:R0:W-:Y:S01]  /*3b190*/  @P5 STG.E.U16 [R24.64], R4 ;  /* 0x0000000418005986 */ /* 0x0001e2000c10150a */
[----:B------:R-:W-:Y:S01]  /*3b1a0*/  PRMT R8, R4, 0x7632, R8 ;  /* 0x0000763204087816 */ /* 0x000fe20000000008 */
[----:B0-----:R-:W-:Y:S01]  /*3b1b0*/  IMAD R4, R29, 0x2, R28 ;  /* 0x000000021d047824 */ /* 0x001fe200078e021c */
[----:B--2---:R-:W-:Y:S02]  /*3b1c0*/  ISETP.LT.AND P5, PT, R27, c[0x0][0x17c], !P0 ;  /* 0x00005f001b007a0c */ /* 0x004fe400047a1270 */
[----:B------:R-:W-:Y:S02]  /*3b1d0*/  LEA.HI.X.SX32 R27, R3, R2, 0x1, P6 ;  /* 0x00000002031b7211 */ /* 0x000fe400030f0eff */
[C---:B------:R-:W-:Y:S02]  /*3b1e0*/  LEA R24, P6, R28.reuse, R0, 0x1 ;  /* 0x000000001c187211 */ /* 0x040fe400078c08ff */
[----:B------:R-:W-:Y:S02]  /*3b1f0*/  PRMT R3, R5, 0x7632, R3 ;  /* 0x0000763205037816 */ /* 0x000fe40000000003 */
[----:B------:R-:W2:Y:S01]  /*3b200*/  LDL.LU R5, [R1+0xe14] ;  /* 0x000e140001057983 */ /* 0x000ea20000300800 */
[----:B------:R-:W-:-:S03]  /*3b210*/  LEA.HI.X.SX32 R25, R28, R2, 0x1, P6 ;  /* 0x000000021c197211 */ /* 0x000fc600030f0eff */
[----:B------:R-:W3:Y:S04]  /*3b220*/  LDL.LU R28, [R1+0x1f8] ;  /* 0x0001f800011c7983 */ /* 0x000ee80000300800 */
[----:B------:R0:W-:Y:S04]  /*3b230*/  @P3 STG.E.U16 [R26.64], R3 ;  /* 0x000000031a003986 */ /* 0x0001e8000c10150a */
[----:B------:R1:W-:Y:S04]  /*3b240*/  @P1 STG.E.U16 [R24.64], R8 ;  /* 0x0000000818001986 */ /* 0x0003e8000c10150a */
[----:B0-----:R-:W2:Y:S04]  /*3b250*/  LDL.LU R27, [R1+0x1e8] ;  /* 0x0001e800011b7983 */ /* 0x001ea80000300800 */
[----:B-1----:R-:W3:Y:S01]  /*3b260*/  LDL.LU R25, [R1+0x1ec] ;  /* 0x0001ec0001197983 */ /* 0x002ee20000300800 */
[----:B------:R-:W-:Y:S01]  /*3b270*/  LEA R26, P6, R4, R0, 0x1 ;  /* 0x00000000041a7211 */ /* 0x000fe200078c08ff */
[----:B------:R-:W-:Y:S01]  /*3b280*/  IMAD R3, R29, 0x2, R4 ;  /* 0x000000021d037824 */ /* 0x000fe200078e0204 */
[----:B------:R-:W-:-:S02]  /*3b290*/  PRMT R8, R8, 0x7632, R8 ;  /* 0x0000763208087816 */ /* 0x000fc40000000008 */
[----:B--2---:R-:W-:Y:S02]  /*3b2a0*/  ISETP.LT.AND P3, PT, R27, c[0x0][0x17c], !P0 ;  /* 0x00005f001b007a0c */ /* 0x004fe40004761270 */
[----:B------:R-:W-:Y:S01]  /*3b2b0*/  LEA.HI.X.SX32 R27, R4, R2, 0x1, P6 ;  /* 0x00000002041b7211 */ /* 0x000fe200030f0eff */
[----:B------:R-:W-:Y:S01]  /*3b2c0*/  IMAD R4, R29, 0x2, R3 ;  /* 0x000000021d047824 */ /* 0x000fe200078e0203 */
[----:B------:R-:W-:Y:S01]  /*3b2d0*/  LEA R24, P6, R3, R0, 0x1 ;  /* 0x0000000003187211 */ /* 0x000fe200078c08ff */
[----:B------:R-:W2:Y:S01]  /*3b2e0*/  LDL.LU R29, [R1+0x200] ;  /* 0x00020000011d7983 */ /* 0x000ea20000300800 */
[----:B---3--:R-:W-:Y:S02]  /*3b2f0*/  ISETP.LT.AND P1, PT, R25, c[0x0][0x17c], !P0 ;  /* 0x00005f0019007a0c */ /* 0x008fe40004721270 */
[----:B------:R-:W-:Y:S01]  /*3b300*/  LEA.HI.X.SX32 R25, R3, R2, 0x1, P6 ;  /* 0x0000000203197211 */ /* 0x000fe200030f0eff */
[----:B------:R0:W-:Y:S01]  /*3b310*/  @P4 STG.E.U16 [R26.64], R8 ;  /* 0x000000081a004986 */ /* 0x0001e2000c10150a */
[----:B------:R-:W-:Y:S01]  /*3b320*/  IMAD.MOV.U32 R3, RZ, RZ, c[0x0][0x198] ;  /* 0x00006600ff037624 */ /* 0x000fe200078e00ff */
[----:B----4-:R-:W-:-:S02]  /*3b330*/  ISETP.LT.AND P4, PT, R6, c[0x0][0x17c], !P0 ;  /* 0x00005f0006007a0c */ /* 0x010fc40004781270 */
[----:B------:R-:W3:Y:S01]  /*3b340*/  LDL.LU R6, [R1+0x24] ;  /* 0x0000240001067983 */ /* 0x000ee20000300800 */
[----:B------:R-:W-:Y:S01]  /*3b350*/  IMAD R3, R3, 0x2, R4 ;  /* 0x0000000203037824 */ /* 0x000fe200078e0204 */
[C---:B0-----:R-:W-:Y:S02]  /*3b360*/  LEA R26, P6, R4.reuse, R0, 0x1 ;  /* 0x00000000041a7211 */ /* 0x041fe400078c08ff */
[----:B------:R-:W-:Y:S02]  /*3b370*/  PRMT R8, R7, 0x7632, R8 ;  /* 0x0000763207087816 */ /* 0x000fe40000000008 */
[----:B------:R-:W4:Y:S01]  /*3b380*/  LDL.LU R7, [R1+0x14] ;  /* 0x0000140001077983 */ /* 0x000f220000300800 */
[----:B------:R-:W-:-:S03]  /*3b390*/  LEA.HI.X.SX32 R27, R4, R2, 0x1, P6 ;  /* 0x00000002041b7211 */ /* 0x000fc600030f0eff */
[----:B------:R-:W2:Y:S01]  /*3b3a0*/  LDL.LU R4, [R1+0x1f4] ;  /* 0x0001f40001047983 */ /* 0x000ea20000300800 */
[----:B------:R-:W-:-:S03]  /*3b3b0*/  PRMT R12, R12, 0x7632, R12 ;  /* 0x000076320c0c7816 */ /* 0x000fc6000000000c */
[----:B------:R0:W-:Y:S04]  /*3b3c0*/  @P2 STG.E.U16 [R24.64], R8 ;  /* 0x0000000818002986 */ /* 0x0001e8000c10150a */
[----:B------:R1:W-:Y:S01]  /*3b3d0*/  @P5 STG.E.U16 [R26.64], R12 ;  /* 0x0000000c1a005986 */ /* 0x0003e2000c10150a */
[----:B0-----:R-:W-:Y:S01]  /*3b3e0*/  LEA R24, P6, R3, R0, 0x1 ;  /* 0x0000000003187211 */ /* 0x001fe200078c08ff */
[----:B-1----:R-:W-:-:S03]  /*3b3f0*/  IMAD.MOV.U32 R12, RZ, RZ, c[0x0][0x198] ;  /* 0x00006600ff0c7624 */ /* 0x002fc600078e00ff */
[----:B------:R-:W-:Y:S02]  /*3b400*/  LEA.HI.X.SX32 R25, R3, R2, 0x1, P6 ;  /* 0x0000000203197211 */ /* 0x000fe400030f0eff */
[----:B------:R-:W-:Y:S02]  /*3b410*/  ISETP.LT.AND P5, PT, R28, c[0x0][0x17c], !P0 ;  /* 0x00005f001c007a0c */ /* 0x000fe400047a1270 */
[----:B------:R-:W3:Y:S01]  /*3b420*/  LDL.LU R28, [R1+0x4] ;  /* 0x00000400011c7983 */ /* 0x000ee20000300800 */
[----:B--2---:R-:W-:Y:S01]  /*3b430*/  ISETP.LT.AND P2, PT, R4, c[0x0][0x17c], !P0 ;  /* 0x00005f0004007a0c */ /* 0x004fe20004741270 */
[----:B------:R-:W-:-:S05]  /*3b440*/  IMAD R4, R12, 0x2, R3 ;  /* 0x000000020c047824 */ /* 0x000fca00078e0203 */
[----:B------:R-:W-:Y:S01]  /*3b450*/  LEA R26, P6, R4, R0, 0x1 ;  /* 0x00000000041a7211 */ /* 0x000fe200078c08ff */
[----:B------:R-:W-:-:S03]  /*3b460*/  IMAD R3, R12, 0x2, R4 ;  /* 0x000000020c037824 */ /* 0x000fc600078e0204 */
[----:B------:R-:W-:Y:S02]  /*3b470*/  LEA.HI.X.SX32 R27, R4, R2, 0x1, P6 ;  /* 0x00000002041b7211 */ /* 0x000fe400030f0eff */
[----:B------:R-:W2:Y:S01]  /*3b480*/  LDL.LU R4, [R1+0x1fc] ;  /* 0x0001fc0001047983 */ /* 0x000ea20000300800 */
[----:B------:R-:W-:Y:S02]  /*3b490*/  PRMT R16, R16, 0x7632, R16 ;  /* 0x0000763210107816 */ /* 0x000fe40000000010 */
[----:B------:R-:W-:-:S03]  /*3b4a0*/  PRMT R20, R20, 0x7632, R20 ;  /* 0x0000763214147816 */ /* 0x000fc60000000014 */
[----:B------:R0:W-:Y:S04]  /*3b4b0*/  @P3 STG.E.U16 [R24.64], R16 ;  /* 0x0000001018003986 */ /* 0x0001e8000c10150a */
[----:B------:R1:W-:Y:S01]  /*3b4c0*/  @P1 STG.E.U16 [R26.64], R20 ;  /* 0x000000141a001986 */ /* 0x0003e2000c10150a */
[----:B0-----:R-:W-:-:S04]  /*3b4d0*/  LEA R24, P6, R3, R0, 0x1 ;  /* 0x0000000003187211 */ /* 0x001fc800078c08ff */
[----:B------:R-:W-:Y:S01]  /*3b4e0*/  LEA.HI.X.SX32 R25, R3, R2, 0x1, P6 ;  /* 0x0000000203197211 */ /* 0x000fe200030f0eff */
[----:B-1----:R-:W-:Y:S01]  /*3b4f0*/  IMAD.MOV.U32 R20, RZ, RZ, c[0x0][0x198] ;  /* 0x00006600ff147624 */ /* 0x002fe200078e00ff */
[----:B------:R-:W-:Y:S02]  /*3b500*/  ISETP.LT.AND P1, PT, R29, c[0x0][0x17c], !P0 ;  /* 0x00005f001d007a0c */ /* 0x000fe40004721270 */
[----:B--2---:R-:W-:Y:S01]  /*3b510*/  ISETP.LT.AND P3, PT, R4, c[0x0][0x17c], !P0 ;  /* 0x00005f0004007a0c */ /* 0x004fe20004761270 */
[----:B------:R-:W-:Y:S02]  /*3b520*/  IMAD R4, R12, 0x2, R3 ;  /* 0x000000020c047824 */ /* 0x000fe400078e0203 */
[----:B------:R-:W2:Y:S03]  /*3b530*/  LDL.LU R12, [R1+0x214] ;  /* 0x00021400010c7983 */ /* 0x000ea60000300800 */
[----:B------:R-:W-:Y:S01]  /*3b540*/  LEA R26, P6, R4, R0, 0x1 ;  /* 0x00000000041a7211 */ /* 0x000fe200078c08ff */
[----:B------:R-:W2:Y:S01]  /*3b550*/  LDL.LU R29, [R1+0x21c] ;  /* 0x00021c00011d7983 */ /* 0x000ea20000300800 */
[----:B------:R-:W-:-:S02]  /*3b560*/  IMAD R3, R20, 0x2, R4 ;  /* 0x0000000214037824 */ /* 0x000fc400078e0204 */
[----:B------:R-:W-:Y:S02]  /*3b570*/  LEA.HI.X.SX32 R27, R4, R2, 0x1, P6 ;  /* 0x00000002041b7211 */ /* 0x000fe400030f0eff */
[----:B------:R-:W2:Y:S04]  /*3b580*/  LDL.LU R4, [R1+0x204] ;  /* 0x0002040001047983 */ /* 0x000ea80000300800 */
[----:B---3--:R0:W-:Y:S02]  /*3b590*/  @P4 STG.E.U16 [R24.64], R6 ;  /* 0x0000000618004986 */ /* 0x0081e4000c10150a */
[----:B0-----:R-:W-:-:S04]  /*3b5a0*/  LEA R24, P6, R3, R0, 0x1 ;  /* 0x0000000003187211 */ /* 0x001fc800078c08ff */
[----:B------:R-:W-:Y:S02]  /*3b5b0*/  LEA.HI.X.SX32 R25, R3, R2, 0x1, P6 ;  /* 0x0000000203197211 */ /* 0x000fe400030f0eff */
[----:B--2---:R-:W-:Y:S01]  /*3b5c0*/  ISETP.LT.AND P4, PT, R4, c[0x0][0x17c], !P0 ;  /* 0x00005f0004007a0c */ /* 0x004fe20004781270 */
[----:B------:R-:W-:Y:S02]  /*3b5d0*/  IMAD R4, R20, 0x2, R3 ;  /* 0x0000000214047824 */ /* 0x000fe400078e0203 */
[----:B------:R-:W2:Y:S04]  /*3b5e0*/  LDL.LU R3, [R1+0x208] ;  /* 0x0002080001037983 */ /* 0x000ea80000300800 */
[----:B----4-:R0:W-:Y:S02]  /*3b5f0*/  @P2 STG.E.U16 [R26.64], R7 ;  /* 0x000000071a002986 */ /* 0x0101e4000c10150a */
[----:B0-----:R-:W-:-:S04]  /*3b600*/  LEA R26, P6, R4, R0, 0x1 ;  /* 0x00000000041a7211 */ /* 0x001fc800078c08ff */
[----:B------:R-:W-:Y:S02]  /*3b610*/  LEA.HI.X.SX32 R27, R4, R2, 0x1, P6 ;  /* 0x00000002041b7211 */ /* 0x000fe400030f0eff */
[----:B--2---:R-:W-:Y:S01]  /*3b620*/  ISETP.LT.AND P2, PT, R3, c[0x0][0x17c], !P0 ;  /* 0x00005f0003007a0c */ /* 0x004fe20004741270 */
[----:B------:R-:W-:Y:S02]  /*3b630*/  IMAD R3, R20, 0x2, R4 ;  /* 0x0000000214037824 */ /* 0x000fe400078e0204 */
[----:B------:R-:W2:Y:S04]  /*3b640*/  LDL.LU R4, [R1+0x20c] ;  /* 0x00020c0001047983 */ /* 0x000ea80000300800 */
[----:B------:R0:W-:Y:S02]  /*3b650*/  @P5 STG.E.U16 [R24.64], R5 ;  /* 0x0000000518005986 */ /* 0x0001e4000c10150a */
[----:B0-----:R-:W-:-:S04]  /*3b660*/  LEA R24, P6, R3, R0, 0x1 ;  /* 0x0000000003187211 */ /* 0x001fc800078c08ff */
[----:B------:R-:W-:Y:S02]  /*3b670*/  LEA.HI.X.SX32 R25, R3, R2, 0x1, P6 ;  /* 0x0000000203197211 */ /* 0x000fe400030f0eff */
[----:B--2---:R-:W-:Y:S01]  /*3b680*/  ISETP.LT.AND P5, PT, R4, c[0x0][0x17c], !P0 ;  /* 0x00005f0004007a0c */ /* 0x004fe200047a1270 */
[----:B------:R-:W-:Y:S02]  /*3b690*/  IMAD R4, R20, 0x2, R3 ;  /* 0x0000000214047824 */ /* 0x000fe400078e0203 */
[----:B------:R-:W2:Y:S04]  /*3b6a0*/  LDL.LU R3, [R1+0x210] ;  /* 0x0002100001037983 */ /* 0x000ea80000300800 */
[----:B------:R0:W-:Y:S04]  /*3b6b0*/  @P3 STG.E.U16 [R26.64], R9 ;  /* 0x000000091a003986 */ /* 0x0001e8000c10150a */
[----:B------:R1:W-:Y:S01]  /*3b6c0*/  @P1 STG.E.U16 [R24.64], R28 ;  /* 0x0000001c18001986 */ /* 0x0003e2000c10150a */
[----:B0-----:R-:W-:-:S04]  /*3b6d0*/  LEA R26, P6, R4, R0, 0x1 ;  /* 0x00000000041a7211 */ /* 0x001fc800078c08ff */
[----:B------:R-:W-:Y:S02]  /*3b6e0*/  LEA.HI.X.SX32 R27, R4, R2, 0x1, P6 ;  /* 0x00000002041b7211 */ /* 0x000fe400030f0eff */
[----:B------:R-:W-:Y:S02]  /*3b6f0*/  ISETP.LT.AND P1, PT, R12, c[0x0][0x17c], !P0 ;  /* 0x00005f000c007a0c */ /* 0x000fe40004721270 */
[----:B------:R-:W3:Y:S04]  /*3b700*/  LDL.LU R12, [R1+0x22c] ;  /* 0x00022c00010c7983 */ /* 0x000ee80000300800 */
[----:B------:R-:W-:Y:S01]  /*3b710*/  @P4 STG.E.U16 [R26.64], R13 ;  /* 0x0000000d1a004986 */ /* 0x000fe2000c10150a */
[----:B--2---:R-:W-:Y:S01]  /*3b720*/  ISETP.LT.AND P3, PT, R3, c[0x0][0x17c], !P0 ;  /* 0x00005f0003007a0c */ /* 0x004fe20004761270 */
[----:B------:R-:W-:-:S05]  /*3b730*/  IMAD R3, R20, 0x2, R4 ;  /* 0x0000000214037824 */ /* 0x000fca00078e0204 */
[----:B-1----:R-:W-:Y:S01]  /*3b740*/  LEA R24, P6, R3, R0, 0x1 ;  /* 0x0000000003187211 */ /* 0x002fe200078c08ff */
[----:B------:R-:W-:-:S03]  /*3b750*/  IMAD R4, R20, 0x2, R3 ;  /* 0x0000000214047824 */ /* 0x000fc600078e0203 */
[----:B------:R-:W-:Y:S02]  /*3b760*/  LEA.HI.X.SX32 R25, R3, R2, 0x1, P6 ;  /* 0x0000000203197211 */ /* 0x000fe400030f0eff */
[----:B------:R-:W2:Y:S04]  /*3b770*/  LDL.LU R3, [R1+0x218] ;  /* 0x0002180001037983 */ /* 0x000ea80000300800 */
[----:B------:R0:W-:Y:S01]  /*3b780*/  @P2 STG.E.U16 [R24.64], R17 ;  /* 0x0000001118002986 */ /* 0x0001e2000c10150a */
[----:B------:R-:W-:-:S03]  /*3b790*/  ISETP.LT.AND P2, PT, R29, c[0x0][0x17c], !P0 ;  /* 0x00005f001d007a0c */ /* 0x000fc60004741270 */
[----:B------:R-:W4:Y:S04]  /*3b7a0*/  LDL.LU R29, [R1+0x230] ;  /* 0x00023000011d7983 */ /* 0x000f280000300800 */
[----:B0-----:R-:W3:Y:S01]  /*3b7b0*/  LDL.LU R25, [R1+0x220] ;  /* 0x0002200001197983 */ /* 0x001ee20000300800 */
[----:B------:R-:W-:-:S04]  /*3b7c0*/  LEA R26, P6, R4, R0, 0x1 ;  /* 0x00000000041a7211 */ /* 0x000fc800078c08ff */
[----:B------:R-:W-:Y:S02]  /*3b7d0*/  LEA.HI.X.SX32 R27, R4, R2, 0x1, P6 ;  /* 0x00000002041b7211 */ /* 0x000fe400030f0eff */
[----:B------:R-:W-:Y:S02]  /*3b7e0*/  PRMT R8, R6, 0x7632, R8 ;  /* 0x0000763206087816 */ /* 0x000fe40000000008 */
[----:B------:R-:W4:Y:S04]  /*3b7f0*/  LDL.LU R6, [R1+0xe10] ;  /* 0x000e100001067983 */ /* 0x000f280000300800 */
[----:B------:R0:W-:Y:S01]  /*3b800*/  @P5 STG.E.U16 [R26.64], R21 ;  /* 0x000000151a005986 */ /* 0x0001e2000c10150a */
[----:B------:R-:W-:-:S03]  /*3b810*/  PRMT R5, R7, 0x7632, R5 ;  /* 0x0000763207057816 */ /* 0x000fc60000000005 */
[----:B------:R-:W4:Y:S01]  /*3b820*/  LDL.LU R7, [R1+0xe0c] ;  /* 0x000e0c0001077983 */ /* 0x000f220000300800 */
[----:B--2---:R-:W-:Y:S01]  /*3b830*/  ISETP.LT.AND P4, PT, R3, c[0x0][0x17c], !P0 ;  /* 0x00005f0003007a0c */ /* 0x004fe20004781270 */
[----:B------:R-:W-:-:S04]  /*3b840*/  IMAD R3, R20, 0x2, R4 ;  /* 0x0000000214037824 */ /* 0x000fc800078e0204 */
[----:B------:R-:W-:Y:S01]  /*3b850*/  IMAD R4, R20, 0x2, R3 ;  /* 0x0000000214047824 */ /* 0x000fe200078e0203 */
[----:B------:R-:W-:Y:S02]  /*3b860*/  LEA R24, P6, R3, R0, 0x1 ;  /* 0x0000000003187211 */ /* 0x000fe400078c08ff */
[----:B---3--:R-:W-:Y:S02]  /*3b870*/  ISETP.LT.AND P5, PT, R25, c[0x0][0x17c], !P0 ;  /* 0x00005f0019007a0c */ /* 0x008fe400047a1270 */
[----:B------:R-:W-:Y:S02]  /*3b880*/  LEA.HI.X.SX32 R25, R3, R2, 0x1, P6 ;  /* 0x0000000203197211 */ /* 0x000fe400030f0eff */
[----:B0-----:R-:W-:Y:S01]  /*3b890*/  LEA R26, P6, R4, R0, 0x1 ;  /* 0x00000000041a7211 */ /* 0x001fe200078c08ff */
[----:B------:R-:W-:Y:S02]  /*3b8a0*/  IMAD R3, R20, 0x2, R4 ;  /* 0x0000000214037824 */ /* 0x000fe400078e0204 */
[----:B------:R0:W-:Y:S01]  /*3b8b0*/  @P3 STG.E.U16 [R24.64], R8 ;  /* 0x0000000818003986 */ /* 0x0001e2000c10150a */
[----:B------:R-:W-:-:S03]  /*3b8c0*/  LEA.HI.X.SX32 R27, R4, R2, 0x1, P6 ;  /* 0x00000002041b7211 */ /* 0x000fc600030f0eff */
[----:B------:R-:W2:Y:S04]  /*3b8d0*/  LDL.LU R4, [R1+0x228] ;  /* 0x0002280001047983 */ /* 0x000ea80000300800 */
[----:B0-----:R-:W3:Y:S04]  /*3b8e0*/  LDL.LU R25, [R1+0x224] ;  /* 0x0002240001197983 */ /* 0x001ee80000300800 */
[----:B------:R0:W-:Y:S01]  /*3b8f0*/  @P1 STG.E.U16 [R26.64], R5 ;  /* 0x000000051a001986 */ /* 0x0001e2000c10150a */
[----:B------:R-:W-:-:S03]  /*3b900*/  LEA R24, P6, R3, R0, 0x1 ;  /* 0x0000000003187211 */ /* 0x000fc600078c08ff */
[----:B0-----:R-:W2:Y:S01]  /*3b910*/  LDL.LU R26, [R1+0x234] ;  /* 0x00023400011a7983 */ /* 0x001ea20000300800 */
[----:B------:R-:W-:Y:S02]  /*3b920*/  PRMT R5, R5, 0x7632, R5 ;  /* 0x0000763205057816 */ /* 0x000fe40000000005 */
[----:B------:R-:W-:Y:S01]  /*3b930*/  PRMT R13, R28, 0x7632, R13 ;  /* 0x000076321c0d7816 */ /* 0x000fe2000000000d */
[----:B------:R-:W-:Y:S01]  /*3b940*/  IMAD R8, R20, 0x2, R3 ;  /* 0x0000000214087824 */ /* 0x000fe200078e0203 */
[----:B------:R-:W-:Y:S02]  /*3b950*/  PRMT R16, R9, 0x7632, R16 ;  /* 0x0000763209107816 */ /* 0x000fe40000000010 */
[----:B---3--:R-:W-:Y:S02]  /*3b960*/  ISETP.LT.AND P3, PT, R25, c[0x0][0x17c], !P0 ;  /* 0x00005f0019007a0c */ /* 0x008fe40004761270 */
[----:B------:R-:W-:-:S05]  /*3b970*/  LEA.HI.X.SX32 R25, R3, R2, 0x1, P6 ;  /* 0x0000000203197211 */ /* 0x000fca00030f0eff */
[----:B------:R0:W-:Y:S04]  /*3b980*/  @P4 STG.E.U16 [R24.64], R5 ;  /* 0x0000000518004986 */ /* 0x0001e8000c10150a */
[----:B0-----:R-:W3:Y:S04]  /*3b990*/  LDL.LU R25, [R1+0x238] ;  /* 0x0002380001197983 */ /* 0x001ee80000300800 */
[----:B------:R-:W5:Y:S04]  /*3b9a0*/  LDL.LU R27, [R1+0x240] ;  /* 0x00024000011b7983 */ /* 0x000f680000300800 */
[----:B------:R-:W5:Y:S01]  /*3b9b0*/  LDL.LU R28, [R1+0x244] ;  /* 0x00024400011c7983 */ /* 0x000f620000300800 */
[----:B--2---:R-:W-:Y:S01]  /*3b9c0*/  ISETP.LT.AND P1, PT, R4, c[0x0][0x17c], !P0 ;  /* 0x00005f0004007a0c */ /* 0x004fe20004721270 */
[----:B------:R-:W-:Y:S01]  /*3b9d0*/  IMAD R3, R20, 0x2, R8 ;  /* 0x0000000214037824 */ /* 0x000fe200078e0208 */
[----:B------:R-:W-:-:S02]  /*3b9e0*/  LEA R4, P6, R8, R0, 0x1 ;  /* 0x0000000008047211 */ /* 0x000fc400078c08ff */
[----:B------:R-:W-:Y:S02]  /*3b9f0*/  ISETP.LT.AND P4, PT, R12, c[0x0][0x17c], !P0 ;  /* 0x00005f000c007a0c */ /* 0x000fe40004781270 */
[----:B------:R-:W-:Y:S01]  /*3ba00*/  LEA.HI.X.SX32 R5, R8, R2, 0x1, P6 ;  /* 0x0000000208057211 */ /* 0x000fe200030f0eff */
[----:B------:R-:W-:Y:S01]  /*3ba10*/  IMAD R12, R20, 0x2, R3 ;  /* 0x00000002140c7824 */ /* 0x000fe200078e0203 */
[----:B------:R-:W-:-:S03]  /*3ba20*/  LEA R8, P6, R3, R0, 0x1 ;  /* 0x0000000003087211 */ /* 0x000fc600078c08ff */
[----:B------:R0:W-:Y:S01]  /*3ba30*/  @P2 STG.E.U16 [R4.64], R16 ;  /* 0x0000001004002986 */ /* 0x0001e2000c10150a */
[----:B------:R-:W-:Y:S02]  /*3ba40*/  LEA.HI.X.SX32 R9, R3, R2, 0x1, P6 ;  /* 0x0000000203097211 */ /* 0x000fe400030f0eff */
[----:B----4-:R-:W-:Y:S02]  /*3ba50*/  ISETP.LT.AND P2, PT, R29, c[0x0][0x17c], !P0 ;  /* 0x00005f001d007a0c */ /* 0x010fe40004741270 */
[----:B------:R-:W2:Y:S04]  /*3ba60*/  LDL.LU R29, [R1+0x18] ;  /* 0x00001800011d7983 */ /* 0x000ea80000300800 */
[----:B------:R1:W-:Y:S01]  /*3ba70*/  @P5 STG.E.U16 [R8.64], R13 ;  /* 0x0000000d08005986 */ /* 0x0003e2000c10150a */
[----:B0-----:R-:W-:-:S03]  /*3ba80*/  LEA R4, P6, R12, R0, 0x1 ;  /* 0x000000000c047211 */ /* 0x001fc600078c08ff */
[----:B------:R-:W4:Y:S01]  /*3ba90*/  LDL.LU R16, [R1+0x248] ;  /* 0x0002480001107983 */ /* 0x000f220000300800 */
[----:B------:R-:W-:Y:S02]  /*3baa0*/  LEA.HI.X.SX32 R5, R12, R2, 0x1, P6 ;  /* 0x000000020c057211 */ /* 0x000fe400030f0eff */
[----:B-1----:R-:W-:Y:S02]  /*3bab0*/  PRMT R13, R13, 0x7632, R13 ;  /* 0x000076320d0d7816 */ /* 0x002fe4000000000d */
[----:B------:R-:W-:Y:S02]  /*3bac0*/  ISETP.LT.AND P5, PT, R26, c[0x0][0x17c], !P0 ;  /* 0x00005f001a007a0c */ /* 0x000fe400047a1270 */
[----:B------:R-:W2:Y:S04]  /*3bad0*/  LDL.LU R26, [R1+0x24c] ;  /* 0x00024c00011a7983 */ /* 0x000ea80000300800 */
[----:B------:R0:W-:Y:S01]  /*3bae0*/  @P3 STG.E.U16 [R4.64], R13 ;  /* 0x0000000d04003986 */ /* 0x0001e2000c10150a */
[----:B------:R-:W-:-:S03]  /*3baf0*/  IMAD R3, R20, 0x2, R12 ;  /* 0x0000000214037824 */ /* 0x000fc600078e020c */
[----:B0-----:R-:W2:Y:S01]  /*3bb00*/  LDL.LU R13, [R1+0x28] ;  /* 0x00002800010d7983 */ /* 0x001ea20000300800 */
[----:B------:R-:W-:Y:S01]  /*3bb10*/  IMAD R12, R20, 0x2, R3 ;  /* 0x00000002140c7824 */ /* 0x000fe200078e0203 */
[C---:B------:R-:W-:Y:S02]  /*3bb20*/  LEA R8, P6, R3.reuse, R0, 0x1 ;  /* 0x0000000003087211 */ /* 0x040fe400078c08ff */
[----:B------:R-:W4:Y:S02]  /*3bb30*/  LDL.LU R24, [R1+0x254] ;  /* 0x0002540001187983 */ /* 0x000f240000300800 */
[----:B------:R-:W-:Y:S02]  /*3bb40*/  LEA.HI.X.SX32 R9, R3, R2, 0x1, P6 ;  /* 0x0000000203097211 */ /* 0x000fe400030f0eff */
[----:B------:R-:W-:Y:S01]  /*3bb50*/  LEA R4, P6, R12, R0, 0x1 ;  /* 0x000000000c047211 */ /* 0x000fe200078c08ff */
[----:B------:R-:W-:Y:S01]  /*3bb60*/  IMAD R3, R20, 0x2, R12 ;  /* 0x0000000214037824 */ /* 0x000fe200078e020c */
[----:B------:R-:W-:-:S02]  /*3bb70*/  PRMT R17, R17, 0x7632, R17 ;  /* 0x0000763211117816 */ /* 0x000fc40000000011 */
[----:B------:R-:W-:Y:S02]  /*3bb80*/  PRMT R21, R21, 0x7632, R21 ;  /* 0x0000763215157816 */ /* 0x000fe40000000015 */
[----:B------:R-:W-:Y:S01]  /*3bb90*/  LEA.HI.X.SX32 R5, R12, R2, 0x1, P6 ;  /* 0x000000020c057211 */ /* 0x000fe200030f0eff */
[----:B------:R0:W-:Y:S04]  /*3bba0*/  @P1 STG.E.U16 [R8.64], R17 ;  /* 0x0000001108001986 */ /* 0x0001e8000c10150a */
[----:B------:R1:W-:Y:S01]  /*3bbb0*/  @P4 STG.E.U16 [R4.64], R21 ;  /* 0x0000001504004986 */ /* 0x0003e2000c10150a */
[----:B0-----:R-:W-:-:S04]  /*3bbc0*/  LEA R8, P1, R3, R0, 0x1 ;  /* 0x0000000003087211 */ /* 0x001fc800078208ff */
[----:B------:R-:W-:Y:S02]  /*3bbd0*/  LEA.HI.X.SX32 R9, R3, R2, 0x1, P1 ;  /* 0x0000000203097211 */ /* 0x000fe400008f0eff */
[----:B---3--:R-:W-:Y:S02]  /*3bbe0*/  ISETP.LT.AND P3, PT, R25, c[0x0][0x17c], !P0 ;  /* 0x00005f0019007a0c */ /* 0x008fe40004761270 */
[----:B------:R-:W3:Y:S01]  /*3bbf0*/  LDL.LU R25, [R1+0x8] ;  /* 0x0000080001197983 */ /* 0x000ee20000300800 */
[----:B-----5:R-:W-:-:S03]  /*3bc00*/  ISETP.LT.AND P4, PT, R27, c[0x0][0x17c], !P0 ;  /* 0x00005f001b007a0c */ /* 0x020fc60004781270 */
[----:B-1----:R-:W5:Y:S01]  /*3bc10*/  LDL.LU R21, [R1+0x250] ;  /* 0x0002500001157983 */ /* 0x002f620000300800 */
[----:B------:R-:W-:-:S03]  /*3bc20*/  ISETP.LT.AND P1, PT, R28, c[0x0][0x17c], !P0 ;  /* 0x00005f001c007a0c */ /* 0x000fc60004721270 */
[----:B------:R-:W5:Y:S04]  /*3bc30*/  LDL.LU R17, [R1+0x258] ;  /* 0x0002580001117983 */ /* 0x000f680000300800 */
[----:B------:R-:W5:Y:S04]  /*3bc40*/  LDL.LU R27, [R1+0x25c] ;  /* 0x00025c00011b7983 */ /* 0x000f680000300800 */
[----:B------:R-:W5:Y:S01]  /*3bc50*/  LDL.LU R28, [R1+0x260] ;  /* 0x00026000011c7983 */ /* 0x000f620000300800 */
[----:B------:R-:W-:-:S04]  /*3bc60*/  IMAD R12, R20, 0x2, R3 ;  /* 0x00000002140c7824 */ /* 0x000fc800078e0203 */
[----:B------:R-:W-:Y:S01]  /*3bc70*/  IMAD R3, R20, 0x2, R12 ;  /* 0x0000000214037824 */ /* 0x000fe200078e020c */
[----:B------:R-:W-:-:S04]  /*3bc80*/  LEA R4, P6, R12, R0, 0x1 ;  /* 0x000000000c047211 */ /* 0x000fc800078c08ff */
[----:B------:R-:W-:Y:S01]  /*3bc90*/  LEA.HI.X.SX32 R5, R12, R2, 0x1, P6 ;  /* 0x000000020c057211 */ /* 0x000fe200030f0eff */
[----:B------:R-:W-:Y:S01]  /*3bca0*/  IMAD R12, R20, 0x2, R3 ;  /* 0x00000002140c7824 */ /* 0x000fe200078e0203 */
[----:B--2---:R0:W-:Y:S04]  /*3bcb0*/  @P2 STG.E.U16 [R8.64], R13 ;  /* 0x0000000d08002986 */ /* 0x0041e8000c10150a */
[----:B------:R1:W-:Y:S01]  /*3bcc0*/  @P5 STG.E.U16 [R4.64], R29 ;  /* 0x0000001d04005986 */ /* 0x0003e2000c10150a */
[----:B0-----:R-:W-:-:S04]  /*3bcd0*/  LEA R8, P2, R3, R0, 0x1 ;  /* 0x0000000003087211 */ /* 0x001fc800078408ff */
[----:B------:R-:W-:Y:S01]  /*3bce0*/  LEA.HI.X.SX32 R9, R3, R2, 0x1, P2 ;  /* 0x0000000203097211 */ /* 0x000fe200010f0eff */
[----:B------:R-:W-:Y:S01]  /*3bcf0*/  IMAD R3, R20, 0x2, R12 ;  /* 0x0000000214037824 */ /* 0x000fe200078e020c */
[----:B-1----:R-:W-:-:S03]  /*3bd00*/  LEA R4, P6, R12, R0, 0x1 ;  /* 0x000000000c047211 */ /* 0x002fc600078c08ff */
[----:B------:R0:W-:Y:S01]  /*3bd10*/  @P3 STG.E.U16 [R8.64], R6 ;  /* 0x0000000608003986 */ /* 0x0001e2000c10150a */
[----:B------:R-:W-:Y:S01]  /*3bd20*/  LEA.HI.X.SX32 R5, R12, R2, 0x1, P6 ;  /* 0x000000020c057211 */ /* 0x000fe200030f0eff */
[----:B------:R-:W-:Y:S01]  /*3bd30*/  IMAD R12, R20, 0x2, R3 ;  /* 0x00000002140c7824 */ /* 0x000fe200078e0203 */
[----:B----4-:R-:W-:Y:S02]  /*3bd40*/  ISETP.LT.AND P2, PT, R16, c[0x0][0x17c], !P0 ;  /* 0x00005f0010007a0c */ /* 0x010fe40004741270 */
[----:B------:R-:W-:Y:S02]  /*3bd50*/  ISETP.LT.AND P5, PT, R26, c[0x0][0x17c], !P0 ;  /* 0x00005f001a007a0c */ /* 0x000fe400047a1270 */
[C---:B0-----:R-:W-:Y:S01]  /*3bd60*/  LEA R8, P3, R3.reuse, R0, 0x1 ;  /* 0x0000000003087211 */ /* 0x041fe200078608ff */
[----:B------:R0:W-:Y:S03]  /*3bd70*/  @P4 STG.E.U16 [R4.64], R10 ;  /* 0x0000000a04004986 */ /* 0x0001e6000c10150a */
[----:B------:R-:W-:Y:S01]  /*3bd80*/  LEA.HI.X.SX32 R9, R3, R2, 0x1, P3 ;  /* 0x0000000203097211 */ /* 0x000fe200018f0eff */
[----:B------:R-:W-:Y:S01]  /*3bd90*/  IMAD R3, R20, 0x2, R12 ;  /* 0x0000000214037824 */ /* 0x000fe200078e020c */
[----:B------:R-:W2:Y:S01]  /*3bda0*/  LDL.LU R16, [R1+0x264] ;  /* 0x0002640001107983 */ /* 0x000ea20000300800 */
[----:B0-----:R-:W-:-:S03]  /*3bdb0*/  LEA R4, P6, R12, R0, 0x1 ;  /* 0x000000000c047211 */ /* 0x001fc600078c08ff */
[----:B------:R-:W4:Y:S01]  /*3bdc0*/  LDL.LU R26, [R1+0x268] ;  /* 0x00026800011a7983 */ /* 0x000f220000300800 */
[----:B------:R-:W-:Y:S02]  /*3bdd0*/  LEA.HI.X.SX32 R5, R12, R2, 0x1, P6 ;  /* 0x000000020c057211 */ /* 0x000fe400030f0eff */
[----:B------:R-:W-:Y:S02]  /*3bde0*/  ISETP.LT.AND P3, PT, R24, c[0x0][0x17c], !P0 ;  /* 0x00005f0018007a0c */ /* 0x000fe40004761270 */
[----:B------:R-:W2:Y:S04]  /*3bdf0*/  LDL.LU R24, [R1+0x26c] ;  /* 0x00026c0001187983 */ /* 0x000ea80000300800 */
[----:B---3--:R0:W-:Y:S04]  /*3be00*/  @P1 STG.E.U16 [R8.64], R25 ;  /* 0x0000001908001986 */ /* 0x0081e8000c10150a */
[----:B------:R1:W-:Y:S01]  /*3be10*/  @P2 STG.E.U16 [R4.64], R14 ;  /* 0x0000000e04002986 */ /* 0x0003e2000c10150a */
[----:B0-----:R-:W-:-:S04]  /*3be20*/  LEA R8, P1, R3, R0, 0x1 ;  /* 0x0000000003087211 */ /* 0x001fc800078208ff */
[----:B------:R-:W-:Y:S02]  /*3be30*/  LEA.HI.X.SX32 R9, R3, R2, 0x1, P1 ;  /* 0x0000000203097211 */ /* 0x000fe400008f0eff */
[----:B-----5:R-:W-:Y:S02]  /*3be40*/  ISETP.LT.AND P2, PT, R27, c[0x0][0x17c], !P0 ;  /* 0x00005f001b007a0c */ /* 0x020fe40004741270 */
[----:B------:R-:W3:Y:S04]  /*3be50*/  LDL.LU R27, [R1+0x270] ;  /* 0x00027000011b7983 */ /* 0x000ee80000300800 */
[----:B------:R0:W-:Y:S01]  /*3be60*/  @P5 STG.E.U16 [R8.64], R18 ;  /* 0x0000001208005986 */ /* 0x0001e2000c10150a */
[----:B------:R-:W-:-:S03]  /*3be70*/  ISETP.LT.AND P5, PT, R28, c[0x0][0x17c], !P0 ;  /* 0x00005f001c007a0c */ /* 0x000fc600047a1270 */
[----:B------:R-:W5:Y:S01]  /*3be80*/  LDL.LU R28, [R1+0x274] ;  /* 0x00027400011c7983 */ /* 0x000f620000300800 */
[----:B------:R-:W-:Y:S01]  /*3be90*/  IMAD R12, R20, 0x2, R3 ;  /* 0x00000002140c7824 */ /* 0x000fe200078e0203 */
[----:B------:R-:W-:-:S04]  /*3bea0*/  ISETP.LT.AND P4, PT, R21, c[0x0][0x17c], !P0 ;  /* 0x00005f0015007a0c */ /* 0x000fc80004781270 */
[----:B-1----:R-:W-:Y:S01]  /*3beb0*/  LEA R4, P6, R12, R0, 0x1 ;  /* 0x000000000c047211 */ /* 0x002fe200078c08ff */
[----:B------:R-:W-:-:S03]  /*3bec0*/  IMAD R3, R20, 0x2, R12 ;  /* 0x0000000214037824 */ /* 0x000fc600078e020c */
[----:B------:R-:W-:Y:S02]  /*3bed0*/  LEA.HI.X.SX32 R5, R12, R2, 0x1, P6 ;  /* 0x000000020c057211 */ /* 0x000fe400030f0eff */
[----:B0-----:R-:W-:-:S03]  /*3bee0*/  LEA R8, P6, R3, R0, 0x1 ;  /* 0x0000000003087211 */ /* 0x001fc600078c08ff */
[----:B------:R0:W-:Y:S01]  /*3bef0*/  @P4 STG.E.U16 [R4.64], R22 ;  /* 0x0000001604004986 */ /* 0x0001e2000c10150a */
[----:B------:R-:W-:Y:S02]  /*3bf00*/  ISETP.LT.AND P1, PT, R17, c[0x0][0x17c], !P0 ;  /* 0x00005f0011007a0c */ /* 0x000fe40004721270 */
[----:B------:R-:W-:Y:S02]  /*3bf10*/  LEA.HI.X.SX32 R9, R3, R2, 0x1, P6 ;  /* 0x0000000203097211 */ /* 0x000fe400030f0eff */
[----:B------:R-:W-:Y:S01]  /*3bf20*/  PRMT R6, R13, 0x7632, R6 ;  /* 0x000076320d067816 */ /* 0x000fe20000000006 */
[----:B0-----:R-:W-:-:S04]  /*3bf30*/  IMAD R5, R20, 0x2, R3 ;  /* 0x0000000214057824 */ /* 0x001fc800078e0203 */
[----:B------:R-:W-:Y:S01]  /*3bf40*/  IMAD R3, R20, 0x2, R5 ;  /* 0x0000000214037824 */ /* 0x000fe200078e0205 */
[----:B------:R-:W-:Y:S01]  /*3bf50*/  LEA R4, P6, R5, R0, 0x1 ;  /* 0x0000000005047211 */ /* 0x000fe200078c08ff */
[----:B------:R0:W-:Y:S01]  /*3bf60*/  @P3 STG.E.U16 [R8.64], R6 ;  /* 0x0000000608003986 */ /* 0x0001e2000c10150a */
[----:B------:R-:W-:Y:S02]  /*3bf70*/  PRMT R12, R29, 0x7632, R12 ;  /* 0x000076321d0c7816 */ /* 0x000fe4000000000c */
[----:B------:R-:W-:Y:S02]  /*3bf80*/  LEA.HI.X.SX32 R5, R5, R2, 0x1, P6 ;  /* 0x0000000205057211 */ /* 0x000fe400030f0eff */
[----:B------:R-:W-:Y:S02]  /*3bf90*/  PRMT R10, R6, 0x7632, R10 ;  /* 0x00007632060a7816 */ /* 0x000fe4000000000a */
[C---:B0-----:R-:W-:Y:S01]  /*3bfa0*/  LEA R8, P6, R3.reuse, R0, 0x1 ;  /* 0x0000000003087211 */ /* 0x041fe200078c08ff */
[----:B------:R-:W-:Y:S01]  /*3bfb0*/  IMAD R6, R20, 0x2, R3 ;  /* 0x0000000214067824 */ /* 0x000fe200078e0203 */
[----:B------:R0:W-:Y:S02]  /*3bfc0*/  @P1 STG.E.U16 [R4.64], R12 ;  /* 0x0000000c04001986 */ /* 0x0001e4000c10150a */
[----:B------:R-:W-:-:S05]  /*3bfd0*/  LEA.HI.X.SX32 R9, R3, R2, 0x1, P6 ;  /* 0x0000000203097211 */ /* 0x000fca00030f0eff */
[----:B------:R1:W-:Y:S01]  /*3bfe0*/  @P2 STG.E.U16 [R8.64], R10 ;  /* 0x0000000a08002986 */ /* 0x0003e2000c10150a */
[----:B0-----:R-:W-:-:S04]  /*3bff0*/  LEA R4, P6, R6, R0, 0x1 ;  /* 0x0000000006047211 */ /* 0x001fc800078c08ff */
[----:B------:R-:W-:Y:S02]  /*3c000*/  LEA.HI.X.SX32 R5, R6, R2, 0x1, P6 ;  /* 0x0000000206057211 */ /* 0x000fe400030f0eff */
[----:B-1----:R-:W-:-:S05]  /*3c010*/  PRMT R10, R10, 0x7632, R10 ;  /* 0x000076320a0a7816 */ /* 0x002fca000000000a */
[----:B------:R0:W-:Y:S01]  /*3c020*/  @P5 STG.E.U16 [R4.64], R10 ;  /* 0x0000000a04005986 */ /* 0x0001e2000c10150a */
[----:B----4-:R-:W-:-:S03]  /*3c030*/  ISETP.LT.AND P3, PT, R26, c[0x0][0x17c], !P0 ;  /* 0x00005f001a007a0c */ /* 0x010fc60004761270 */
[----:B------:R-:W4:Y:S04]  /*3c040*/  LDL.LU R26, [R1+0x278] ;  /* 0x00027800011a7983 */ /* 0x000f280000300800 */
[----:B------:R-:W4:Y:S01]  /*3c050*/  LDL.LU R29, [R1+0x27c] ;  /* 0x00027c00011d7983 */ /* 0x000f220000300800 */
[----:B---3--:R-:W-:-:S03]  /*3c060*/  ISETP.LT.AND P2, PT, R27, c[0x0][0x17c], !P0 ;  /* 0x00005f001b007a0c */ /* 0x008fc60004741270 */
[----:B------:R-:W3:Y:S01]  /*3c070*/  LDL.LU R27, [R1+0x280] ;  /* 0x00028000011b7983 */ /* 0x000ee20000300800 */
[----:B-----5:R-:W-:-:S03]  /*3c080*/  ISETP.LT.AND P5, PT, R28, c[0x0][0x17c], !P0 ;  /* 0x00005f001c007a0c */ /* 0x020fc600047a1270 */
[----:B------:R-:W5:Y:S01]  /*3c090*/  LDL.LU R28, [R1+0x284] ;  /* 0x00028400011c7983 */ /* 0x000f620000300800 */
[----:B------:R-:W-:Y:S01]  /*3c0a0*/  IMAD R3, R20, 0x2, R6 ;  /* 0x0000000214037824 */ /* 0x000fe200078e0206 */
[----:B--2---:R-:W-:-:S03]  /*3c0b0*/  ISETP.LT.AND P4, PT, R16, c[0x0][0x17c], !P0 ;  /* 0x00005f0010007a0c */ /* 0x004fc60004781270 */
[----:B------:R-:W-:Y:S01]  /*3c0c0*/  IMAD R6, R20, 0x2, R3 ;  /* 0x0000000214067824 */ /* 0x000fe200078e0203 */
[C---:B------:R-:W-:Y:S02]  /*3c0d0*/  LEA R8, P6, R3.reuse, R0, 0x1 ;  /* 0x0000000003087211 */ /* 0x040fe400078c08ff */
[----:B------:R-:W-:Y:S02]  /*3c0e0*/  ISETP.LT.AND P1, PT, R24, c[0x0][0x17c], !P0 ;  /* 0x00005f0018007a0c */ /* 0x000fe40004721270 */
[----:B------:R-:W2:Y:S01]  /*3c0f0*/  LDL.LU R24, [R1+0x2c] ;  /* 0x00002c0001187983 */ /* 0x000ea20000300800 */
[----:B------:R-:W-:Y:S02]  /*3c100*/  LEA.HI.X.SX32 R9, R3, R2, 0x1, P6 ;  /* 0x0000000203097211 */ /* 0x000fe400030f0eff */
[----:B0-----:R-:W-:Y:S01]  /*3c110*/  LEA R4, P6, R6, R0, 0x1 ;  /* 0x0000000006047211 */ /* 0x001fe200078c08ff */
[----:B------:R-:W2:Y:S01]  /*3c120*/  LDL.LU R13, [R1+0x288] ;  /* 0x00028800010d7983 */ /* 0x000ea20000300800 */
[----:B------:R-:W-:Y:S01]  /*3c130*/  PRMT R10, R25, 0x7632, R10 ;  /* 0x00007632190a7816 */ /* 0x000fe2000000000a */
[----:B------:R-:W-:Y:S01]  /*3c140*/  IMAD R3, R20, 0x2, R6 ;  /* 0x0000000214037824 */ /* 0x000fe200078e0206 */
[----:B------:R-:W-:Y:S01]  /*3c150*/  PRMT R14, R14, 0x7632, R14 ;  /* 0x000076320e0e7816 */ /* 0x000fe2000000000e */
[----:B------:R-:W2:Y:S01]  /*3c160*/  LDL.LU R25, [R1+0x1c] ;  /* 0x00001c0001197983 */ /* 0x000ea20000300800 */
[----:B------:R-:W-:-:S03]  /*3c170*/  LEA.HI.X.SX32 R5, R6, R2, 0x1, P6 ;  /* 0x0000000206057211 */ /* 0x000fc600030f0eff */
[----:B------:R0:W-:Y:S04]  /*3c180*/  @P4 STG.E.U16 [R8.64], R10 ;  /* 0x0000000a08004986 */ /* 0x0001e8000c10150a */
[----:B------:R1:W-:Y:S01]  /*3c190*/  @P3 STG.E.U16 [R4.64], R14 ;  /* 0x0000000e04003986 */ /* 0x0003e2000c10150a */
[----:B------:R-:W-:Y:S02]  /*3c1a0*/  PRMT R18, R18, 0x7632, R18 ;  /* 0x0000763212127816 */ /* 0x000fe40000000012 */
[----:B------:R-:W-:Y:S01]  /*3c1b0*/  PRMT R22, R22, 0x7632, R22 ;  /* 0x0000763216167816 */ /* 0x000fe20000000016 */
[----:B------:R-:W2:Y:S01]  /*3c1c0*/  LDL.LU R16, [R1+0x28c] ;  /* 0x00028c0001107983 */ /* 0x000ea20000300800 */
[----:B0-----:R-:W-:-:S03]  /*3c1d0*/  LEA R8, P6, R3, R0, 0x1 ;  /* 0x0000000003087211 */ /* 0x001fc600078c08ff */
[----:B------:R-:W2:Y:S01]  /*3c1e0*/  LDL.LU R17, [R1+0x290] ;  /* 0x0002900001117983 */ /* 0x000ea20000300800 */
[----:B-1----:R-:W-:Y:S01]  /*3c1f0*/  IMAD R5, R20, 0x2, R3 ;  /* 0x0000000214057824 */ /* 0x002fe200078e0203 */
[----:B------:R-:W-:-:S04]  /*3c200*/  LEA.HI.X.SX32 R9, R3, R2, 0x1, P6 ;  /* 0x0000000203097211 */ /* 0x000fc800030f0eff */
[----:B------:R-:W-:Y:S01]  /*3c210*/  LEA R4, P6, R5, R0, 0x1 ;  /* 0x0000000005047211 */ /* 0x000fe200078c08ff */
[----:B------:R-:W-:-:S03]  /*3c220*/  IMAD R3, R20, 0x2, R5 ;  /* 0x0000000214037824 */ /* 0x000fc600078e0205 */
[----:B------:R-:W-:Y:S01]  /*3c230*/  LEA.HI.X.SX32 R5, R5, R2, 0x1, P6 ;  /* 0x0000000205057211 */ /* 0x000fe200030f0eff */
[----:B------:R0:W-:Y:S04]  /*3c240*/  @P1 STG.E.U16 [R8.64], R18 ;  /* 0x0000001208001986 */ /* 0x0001e8000c10150a */
[----:B------:R1:W-:Y:S01]  /*3c250*/  @P2 STG.E.U16 [R4.64], R22 ;  /* 0x0000001604002986 */ /* 0x0003e2000c10150a */
[----:B----4-:R-:W-:-:S03]  /*3c260*/  ISETP.LT.AND P4, PT, R26, c[0x0][0x17c], !P0 ;  /* 0x00005f001a007a0c */ /* 0x010fc60004781270 */
[----:B------:R-:W4:Y:S01]  /*3c270*/  LDL.LU R26, [R1+0x294] ;  /* 0x00029400011a7983 */ /* 0x000f220000300800 */
[----:B------:R-:W-:-:S03]  /*3c280*/  ISETP.LT.AND P3, PT, R29, c[0x0][0x17c], !P0 ;  /* 0x00005f001d007a0c */ /* 0x000fc60004761270 */
[----:B------:R-:W4:Y:S01]  /*3c290*/  LDL.LU R29, [R1+0xc] ;  /* 0x00000c00011d7983 */ /* 0x000f220000300800 */
[----:B---3--:R-:W-:-:S03]  /*3c2a0*/  ISETP.LT.AND P1, PT, R27, c[0x0][0x17c], !P0 ;  /* 0x00005f001b007a0c */ /* 0x008fc60004721270 */
[----:B------:R-:W3:Y:S01]  /*3c2b0*/  LDL.LU R27, [R1+0x298] ;  /* 0x00029800011b7983 */ /* 0x000ee20000300800 */
[----:B-----5:R-:W-:-:S03]  /*3c2c0*/  ISETP.LT.AND P2, PT, R28, c[0x0][0x17c], !P0 ;  /* 0x00005f001c007a0c */ /* 0x020fc60004741270 */
[----:B------:R-:W5:Y:S01]  /*3c2d0*/  LDL.LU R28, [R1+0x29c] ;  /* 0x00029c00011c7983 */ /* 0x000f620000300800 */
[C---:B0-----:R-:W-:Y:S01]  /*3c2e0*/  LEA R8, P6, R3.reuse, R0, 0x1 ;  /* 0x0000000003087211 */ /* 0x041fe200078c08ff */
[C---:B------:R-:W-:Y:S02]  /*3c2f0*/  IMAD R6, R20.reuse, 0x2, R3 ;  /* 0x0000000214067824 */ /* 0x040fe400078e0203 */
[----:B------:R-:W5:Y:S01]  /*3c300*/  LDL.LU R12, [R1+0x2a0] ;  /* 0x0002a000010c7983 */ /* 0x000f620000300800 */
[----:B------:R-:W-:Y:S01]  /*3c310*/  LEA.HI.X.SX32 R9, R3, R2, 0x1, P6 ;  /* 0x0000000203097211 */ /* 0x000fe200030f0eff */
[----:B------:R-:W-:Y:S01]  /*3c320*/  IMAD R3, R20, 0x2, R6 ;  /* 0x0000000214037824 */ /* 0x000fe200078e0206 */
[----:B-1----:R-:W-:-:S03]  /*3c330*/  LEA R4, P6, R6, R0, 0x1 ;  /* 0x0000000006047211 */ /* 0x002fc600078c08ff */
[----:B--2---:R0:W-:Y:S01]  /*3c340*/  @P5 STG.E.U16 [R8.64], R24 ;  /* 0x0000001808005986 */ /* 0x0041e2000c10150a */
[----:B------:R-:W-:Y:S02]  /*3c350*/  LEA.HI.X.SX32 R5, R6, R2, 0x1, P6 ;  /* 0x0000000206057211 */ /* 0x000fe400030f0eff */
[----:B------:R-:W-:Y:S01]  /*3c360*/  ISETP.LT.AND P5, PT, R13, c[0x0][0x17c], !P0 ;  /* 0x00005f000d007a0c */ /* 0x000fe200047a1270 */
[----:B------:R-:W-:Y:S02]  /*3c370*/  IMAD R13, R20, 0x2, R3 ;  /* 0x00000002140d7824 */ /* 0x000fe400078e0203 */
[----:B------:R1:W-:Y:S01]  /*3c380*/  @P4 STG.E.U16 [R4.64], R25 ;  /* 0x0000001904004986 */ /* 0x0003e2000c10150a */
        /* <DEDUP_REMOVED lines=10> */
[C---:B-1----:R-:W-:Y:S02]  /*3c430*/  LEA R4, P6, R13.reuse, R0, 0x1 ;  /* 0x000000000d047211 */ /* 0x042fe400078c08ff */
[----:B------:R-:W-:Y:S02]  /*3c440*/  ISETP.LT.AND P4, PT, R16, c[0x0][0x17c], !P0 ;  /* 0x00005f0010007a0c */ /* 0x000fe40004781270 */
[----:B------:R-:W2:Y:S01]  /*3c450*/  LDL.LU R16, [R1+0x2a4] ;  /* 0x0002a40001107983 */ /* 0x000ea20000300800 */
[----:B------:R-:W-:Y:S02]  /*3c460*/  LEA.HI.X.SX32 R5, R13, R2, 0x1, P6 ;  /* 0x000000020d057211 */ /* 0x000fe400030f0eff */
[----:B----4-:R-:W-:Y:S02]  /*3c470*/  ISETP.LT.AND P1, PT, R26, c[0x0][0x17c], !P0 ;  /* 0x00005f001a007a0c */ /* 0x010fe40004721270 */
[----:B------:R-:W4:Y:S04]  /*3c480*/  LDL.LU R26, [R1+0x2a8] ;  /* 0x0002a800011a7983 */ /* 0x000f280000300800 */
[----:B------:R0:W-:Y:S04]  /*3c490*/  @P2 STG.E.U16 [R8.64], R29 ;  /* 0x0000001d08002986 */ /* 0x0001e8000c10150a */
[----:B------:R1:W-:Y:S01]  /*3c4a0*/  @P5 STG.E.U16 [R4.64], R15 ;  /* 0x0000000f04005986 */ /* 0x0003e2000c10150a */
[----:B---3--:R-:W-:-:S03]  /*3c4b0*/  ISETP.LT.AND P2, PT, R27, c[0x0][0x17c], !P0 ;  /* 0x00005f001b007a0c */ /* 0x008fc60004741270 */
[----:B------:R-:W3:Y:S01]  /*3c4c0*/  LDL.LU R27, [R1+0x2ac] ;  /* 0x0002ac00011b7983 */ /* 0x000ee20000300800 */
[----:B-----5:R-:W-:-:S03]  /*3c4d0*/  ISETP.LT.AND P5, PT, R28, c[0x0][0x17c], !P0 ;  /* 0x00005f001c007a0c */ /* 0x020fc600047a1270 */
[----:B------:R-:W5:Y:S01]  /*3c4e0*/  LDL.LU R28, [R1+0x23c] ;  /* 0x00023c00011c7983 */ /* 0x000f620000300800 */
[----:B------:R-:W-:Y:S01]  /*3c4f0*/  IMAD R3, R20, 0x2, R13 ;  /* 0x0000000214037824 */ /* 0x000fe200078e020d */
[----:B------:R-:W-:-:S03]  /*3c500*/  ISETP.LT.AND P3, PT, R17, c[0x0][0x17c], !P0 ;  /* 0x00005f0011007a0c */ /* 0x000fc60004761270 */
[----:B------:R-:W-:Y:S01]  /*3c510*/  IMAD R13, R20, 0x2, R3 ;  /* 0x00000002140d7824 */ /* 0x000fe200078e0203 */
[----:B0-----:R-:W-:-:S03]  /*3c520*/  LEA R8, P6, R3, R0, 0x1 ;  /* 0x0000000003087211 */ /* 0x001fc600078c08ff */
[C---:B------:R-:W-:Y:S01]  /*3c530*/  IMAD R17, R20.reuse, 0x2, R13 ;  /* 0x0000000214117824 */ /* 0x040fe200078e020d */
[----:B------:R-:W-:Y:S02]  /*3c540*/  LEA.HI.X.SX32 R9, R3, R2, 0x1, P6 ;  /* 0x0000000203097211 */ /* 0x000fe400030f0eff */
[C---:B-1----:R-:W-:Y:S01]  /*3c550*/  LEA R4, P6, R13.reuse, R0, 0x1 ;  /* 0x000000000d047211 */ /* 0x042fe200078c08ff */
[C---:B------:R-:W-:Y:S02]  /*3c560*/  IMAD R21, R20.reuse, 0x2, R17 ;  /* 0x0000000214157824 */ /* 0x040fe400078e0211 */
[----:B------:R0:W-:Y:S01]  /*3c570*/  @P4 STG.E.U16 [R8.64], R19 ;  /* 0x0000001308004986 */ /* 0x0001e2000c10150a */
[----:B------:R-:W-:Y:S01]  /*3c580*/  LEA.HI.X.SX32 R5, R13, R2, 0x1, P6 ;  /* 0x000000020d057211 */ /* 0x000fe200030f0eff */
[----:B------:R-:W-:-:S04]  /*3c590*/  IMAD R3, R20, 0x2, R21 ;  /* 0x0000000214037824 */ /* 0x000fc800078e0215 */
[----:B------:R-:W-:Y:S01]  /*3c5a0*/  IMAD R13, R20, 0x2, R3 ;  /* 0x00000002140d7824 */ /* 0x000fe200078e0203 */
[----:B------:R1:W-:Y:S01]  /*3c5b0*/  @P3 STG.E.U16 [R4.64], R23 ;  /* 0x0000001704003986 */ /* 0x0003e2000c10150a */
[----:B0-----:R-:W-:-:S04]  /*3c5c0*/  LEA R8, P6, R17, R0, 0x1 ;  /* 0x0000000011087211 */ /* 0x001fc800078c08ff */
[----:B------:R-:W-:Y:S01]  /*3c5d0*/  LEA.HI.X.SX32 R9, R17, R2, 0x1, P6 ;  /* 0x0000000211097211 */ /* 0x000fe200030f0eff */
[----:B------:R-:W-:Y:S01]  /*3c5e0*/  IMAD R17, R20, 0x2, R13 ;  /* 0x0000000214117824 */ /* 0x000fe200078e020d */
[C---:B-1----:R-:W-:Y:S02]  /*3c5f0*/  LEA R4, P6, R21.reuse, R0, 0x1 ;  /* 0x0000000015047211 */ /* 0x042fe400078c08ff */
[----:B------:R-:W-:Y:S02]  /*3c600*/  PRMT R6, R24, 0x7632, R6 ;  /* 0x0000763218067816 */ /* 0x000fe40000000006 */
[----:B------:R-:W-:Y:S01]  /*3c610*/  LEA.HI.X.SX32 R5, R21, R2, 0x1, P6 ;  /* 0x0000000215057211 */ /* 0x000fe200030f0eff */
[C---:B------:R-:W-:Y:S01]  /*3c620*/  IMAD R21, R20.reuse, 0x2, R17 ;  /* 0x0000000214157824 */ /* 0x040fe200078e0211 */
[----:B------:R-:W-:Y:S01]  /*3c630*/  PRMT R7, R25, 0x7632, R7 ;  /* 0x0000763219077816 */ /* 0x000fe20000000007 */
[----:B------:R0:W-:Y:S02]  /*3c640*/  @P1 STG.E.U16 [R8.64], R6 ;  /* 0x0000000608001986 */ /* 0x0001e4000c10150a */
[----:B------:R-:W-:-:S02]  /*3c650*/  IMAD R25, R20, 0x2, R21 ;  /* 0x0000000214197824 */ /* 0x000fc400078e0215 */
[----:B------:R1:W-:Y:S01]  /*3c660*/  @P2 STG.E.U16 [R4.64], R7 ;  /* 0x0000000704002986 */ /* 0x0003e2000c10150a */
[----:B0-----:R-:W-:-:S04]  /*3c670*/  LEA R8, P1, R3, R0, 0x1 ;  /* 0x0000000003087211 */ /* 0x001fc800078208ff */
[----:B------:R-:W-:Y:S01]  /*3c680*/  LEA.HI.X.SX32 R9, R3, R2, 0x1, P1 ;  /* 0x0000000203097211 */ /* 0x000fe200008f0eff */
[----:B------:R-:W-:Y:S01]  /*3c690*/  IMAD R3, R20, 0x2, R25 ;  /* 0x0000000214037824 */ /* 0x000fe200078e0219 */
[-C--:B-1----:R-:W-:Y:S02]  /*3c6a0*/  LEA R4, P1, R17, R0.reuse, 0x1 ;  /* 0x0000000011047211 */ /* 0x082fe400078208ff */
[----:B------:R-:W-:Y:S02]  /*3c6b0*/  ISETP.LT.AND P4, PT, R12, c[0x0][0x17c], !P0 ;  /* 0x00005f000c007a0c */ /* 0x000fe40004781270 */
[----:B--2---:R-:W-:Y:S02]  /*3c6c0*/  ISETP.LT.AND P3, PT, R16, c[0x0][0x17c], !P0 ;  /* 0x00005f0010007a0c */ /* 0x004fe40004761270 */
[----:B------:R-:W-:Y:S02]  /*3c6d0*/  LEA R12, P2, R13, R0, 0x1 ;  /* 0x000000000d0c7211 */ /* 0x000fe400078408ff */
[----:B------:R-:W-:-:S02]  /*3c6e0*/  LEA.HI.X.SX32 R5, R17, R2, 0x1, P1 ;  /* 0x0000000211057211 */ /* 0x000fc400008f0eff */
[-C--:B------:R-:W-:Y:S02]  /*3c6f0*/  LEA R16, P1, R3, R0.reuse, 0x1 ;  /* 0x0000000003107211 */ /* 0x080fe400078208ff */
[----:B------:R-:W-:Y:S02]  /*3c700*/  LEA R20, P6, R21, R0, 0x1 ;  /* 0x0000000015147211 */ /* 0x000fe400078c08ff */
[-C--:B------:R-:W-:Y:S02]  /*3c710*/  LEA.HI.X.SX32 R13, R13, R2.reuse, 0x1, P2 ;  /* 0x000000020d0d7211 */ /* 0x080fe400010f0eff */
[-C--:B------:R-:W-:Y:S02]  /*3c720*/  LEA.HI.X.SX32 R17, R3, R2.reuse, 0x1, P1 ;  /* 0x0000000203117211 */ /* 0x080fe400008f0eff */
[----:B------:R-:W-:Y:S02]  /*3c730*/  LEA.HI.X.SX32 R21, R21, R2, 0x1, P6 ;  /* 0x0000000215157211 */ /* 0x000fe400030f0eff */
[----:B----4-:R-:W-:-:S02]  /*3c740*/  ISETP.LT.AND P2, PT, R26, c[0x0][0x17c], !P0 ;  /* 0x00005f001a007a0c */ /* 0x010fc40004741270 */
[----:B------:R-:W-:Y:S02]  /*3c750*/  LEA R24, P6, R25, R0, 0x1 ;  /* 0x0000000019187211 */ /* 0x000fe400078c08ff */
[----:B------:R-:W-:Y:S02]  /*3c760*/  PRMT R7, R7, 0x7632, R7 ;  /* 0x0000763207077816 */ /* 0x000fe40000000007 */
[----:B------:R-:W-:Y:S02]  /*3c770*/  LEA.HI.X.SX32 R25, R25, R2, 0x1, P6 ;  /* 0x0000000219197211 */ /* 0x000fe400030f0eff */
[----:B------:R-:W-:Y:S02]  /*3c780*/  PRMT R6, R11, 0x7632, R6 ;  /* 0x000076320b067816 */ /* 0x000fe40000000006 */
[----:B------:R-:W-:Y:S02]  /*3c790*/  PRMT R2, R29, 0x7632, R2 ;  /* 0x000076321d027816 */ /* 0x000fe40000000002 */
[----:B------:R-:W-:Y:S01]  /*3c7a0*/  PRMT R10, R15, 0x7632, R10 ;  /* 0x000076320f0a7816 */ /* 0x000fe2000000000a */
[----:B------:R0:W-:Y:S01]  /*3c7b0*/  @P5 STG.E.U16 [R8.64], R7 ;  /* 0x0000000708005986 */ /* 0x0001e2000c10150a */
[----:B------:R-:W-:-:S03]  /*3c7c0*/  PRMT R19, R19, 0x7632, R19 ;  /* 0x0000763213137816 */ /* 0x000fc60000000013 */
[----:B------:R0:W-:Y:S04]  /*3c7d0*/  @P4 STG.E.U16 [R12.64], R6 ;  /* 0x000000060c004986 */ /* 0x0001e8000c10150a */
[----:B------:R0:W-:Y:S04]  /*3c7e0*/  @P3 STG.E.U16 [R4.64], R2 ;  /* 0x0000000204003986 */ /* 0x0001e8000c10150a */
[----:B------:R0:W-:Y:S01]  /*3c7f0*/  @P2 STG.E.U16 [R20.64], R10 ;  /* 0x0000000a14002986 */ /* 0x0001e2000c10150a */
[----:B---3--:R-:W-:Y:S02]  /*3c800*/  ISETP.LT.AND P1, PT, R27, c[0x0][0x17c], !P0 ;  /* 0x00005f001b007a0c */ /* 0x008fe40004721270 */
[----:B-----5:R-:W-:-:S11]  /*3c810*/  ISETP.LT.AND P0, PT, R28, c[0x0][0x17c], !P0 ;  /* 0x00005f001c007a0c */ /* 0x020fd60004701270 */
[----:B------:R0:W-:Y:S02]  /*3c820*/  @P1 STG.E.U16 [R24.64], R19 ;  /* 0x0000001318001986 */ /* 0x0001e4000c10150a */
[----:B------:R-:W-:Y:S05]  /*3c830*/  @!P0 EXIT ;  /* 0x000000000000894d */ /* 0x000fea0003800000 */
[----:B0-----:R-:W-:-:S05]  /*3c840*/  PRMT R8, R23, 0x7632, R8 ;  /* 0x0000763217087816 */ /* 0x001fca0000000008 */
[----:B------:R-:W-:Y:S01]  /*3c850*/  STG.E.U16 [R16.64], R8 ;  /* 0x0000000810007986 */ /* 0x000fe2000c10150a */
[----:B------:R-:W-:Y:S05]  /*3c860*/  EXIT ;  /* 0x000000000000794d */ /* 0x000fea0003800000 */
.L_x_4:
[----:B------:R-:W-:-:S00]  /*3c870*/  BRA `(.L_x_4) ;  /* 0xfffffff000007947 */ /* 0x000fc0000383ffff */
[----:B------:R-:W-:-:S00]  /*3c880*/  NOP ;  /* 0x0000000000007918 */ /* 0x000fc00000000000 */
[----:B------:R-:W-:-:S00]  /*3c890*/  NOP ;  /* 0x0000000000007918 */ /* 0x000fc00000000000 */
[----:B------:R-:W-:-:S00]  /*3c8a0*/  NOP ;  /* 0x0000000000007918 */ /* 0x000fc00000000000 */
[----:B------:R-:W-:-:S00]  /*3c8b0*/  NOP ;  /* 0x0000000000007918 */ /* 0x000fc00000000000 */
[----:B------:R-:W-:-:S00]  /*3c8c0*/  NOP ;  /* 0x0000000000007918 */ /* 0x000fc00000000000 */
[----:B------:R-:W-:-:S00]  /*3c8d0*/  NOP ;  /* 0x0000000000007918 */ /* 0x000fc00000000000 */
[----:B------:R-:W-:-:S00]  /*3c8e0*/  NOP ;  /* 0x0000000000007918 */ /* 0x000fc00000000000 */
[----:B------:R-:W-:-:S00]  /*3c8f0*/  NOP ;  /* 0x0000000000007918 */ /* 0x000fc00000000000 */
.L_x_5:


//--------------------- .nv.shared.matmul_kernel  --------------------------
	.section	.nv.shared.matmul_kernel,"aw",@nobits
	.sectionflags	@""
	.align	16
